def attn_fwd(
    Q,
    K,
    V,
    Out,
    Lse,
    sm_scale,
    stride_qz,
    stride_qh,
    stride_qm,
    stride_qk,
    stride_kz,
    stride_kh,
    stride_kn,
    stride_kk,
    stride_vz,
    stride_vh,
    stride_vn,
    stride_vk,
    stride_oz,
    stride_oh,
    stride_om,
    stride_ok,
    seqlen_q,
    seqlen_k,
    BLOCK_M: tl.constexpr,
    BLOCK_N: tl.constexpr,
    HEAD_DIM: tl.constexpr,
    CAUSAL: tl.constexpr,
):
    start_m = tl.program_id(0)
    off_hz = tl.program_id(1)
    q_off = off_hz * stride_qh
    k_off = off_hz * stride_kh
    v_off = off_hz * stride_vh
    offs_m = start_m * BLOCK_M + tl.arange(0, BLOCK_M)
    offs_d = tl.arange(0, HEAD_DIM)
    offs_n = tl.arange(0, BLOCK_N)
    q_ptrs = Q + q_off + offs_m[:, None] * stride_qm + offs_d[None, :] * stride_qk
    k_ptrs = K + k_off + offs_d[:, None] * stride_kk + offs_n[None, :] * stride_kn
    v_ptrs = V + v_off + offs_n[:, None] * stride_vn + offs_d[None, :] * stride_vk
    m_i = tl.full([BLOCK_M], float("-inf"), dtype=tl.float32)
    l_i = tl.zeros([BLOCK_M], dtype=tl.float32) + 1.0
    acc = tl.zeros([BLOCK_M, HEAD_DIM], dtype=tl.float32)
    q = tl.load(q_ptrs)
    acc, l_i, m_i = _attn_fwd_inner(
        acc,
        l_i,
        m_i,
        q,
        k_ptrs,
        v_ptrs,
        sm_scale,
        stride_kn,
        stride_vn,
        start_m,
        seqlen_k,
        BLOCK_M,
        BLOCK_N,
        HEAD_DIM,
        CAUSAL,
    )
    acc = acc / l_i[:, None]
    lse = m_i + tl.math.log2(l_i) / 1.4426950408889634
    o_ptrs = (
        Out
        + off_hz * stride_oh
        + offs_m[:, None] * stride_om
        + offs_d[None, :] * stride_ok
    )
    tl.store(o_ptrs, acc.to(Out.dtype.element_ty))
    tl.store(Lse + off_hz * seqlen_q + offs_m, lse)

# config = {"BLOCK_M": 128, "BLOCK_N": 64, "HEAD_DIM": 256, "arch": "sm_100", "causal": false, "dtype": "bf16", "num_stages": 2, "num_warps": 4}
# arch = sm_100


// ===== COMPILED SASS (sm_100a) =====

	.target	sm_100a

	.elftype	@"ET_EXEC"


//--------------------- .note.nv.tkinfo           --------------------------
	.section	.note.nv.tkinfo,"",@"SHT_NOTE"
	.sectionflags	@"SHF_NOTE_NV_TKINFO"
	.tkinfo
        /*0018*/ 	.word	0x00000081
        /*0030*/ 	.string	""
        /*0030*/ 	.string	"ptxas-blackwell"
        /*0030*/ 	.string	"Cuda compilation tools, release 12.9, V12.9.86"
        /*0030*/ 	.string	"Build cuda_12.9.r12.9/compiler.36037853_0"
        /*0030*/ 	.string	"-v  -suppress-debug-info  -lineinfo  -arch sm_100a "



//--------------------- .note.nv.cuver            --------------------------
	.section	.note.nv.cuver,"",@"SHT_NOTE"
	.sectionflags	@"SHF_NOTE_NV_CUVER"
        /*0018*/ 	.short	0x0001
        /*001a*/ 	.short	0x0064
        /*001c*/ 	.short	0x0001
        /*001e*/ 	.short	0x0000
        /*0020*/ 	.short	0x0001
        /*0022*/ 	.short	0x0000


//--------------------- .nv.info                  --------------------------
	.section	.nv.info,"",@"SHT_CUDA_INFO"
	.align	4


	//----- nvinfo : EIATTR_REGCOUNT
	.align		4
        /*0000*/ 	.byte	0x04, 0x2f
        /*0002*/ 	.short	(.L_5 - .L_4)
	.align		4
.L_4:
        /*0004*/ 	.word	index@(attn_fwd)
        /*0008*/ 	.word	0x000000ff


	//----- nvinfo : EIATTR_FRAME_SIZE
	.align		4
.L_5:
        /*000c*/ 	.byte	0x04, 0x11
        /*000e*/ 	.short	(.L_7 - .L_6)
	.align		4
.L_6:
        /*0010*/ 	.word	index@($__internal_2_$__cuda_sm10x_tcgen05_guardrail_trap_unallocated_columns_being_dealloced)
        /*0014*/ 	.word	0x00000a80


	//----- nvinfo : EIATTR_FRAME_SIZE
	.align		4
.L_7:
        /*0018*/ 	.byte	0x04, 0x11
        /*001a*/ 	.short	(.L_9 - .L_8)
	.align		4
.L_8:
        /*001c*/ 	.word	index@($__internal_1_$__cuda_sm10x_tcgen05_guardrail_trap_phase_invalid_during_alloc)
        /*0020*/ 	.word	0x00000a80


	//----- nvinfo : EIATTR_FRAME_SIZE
	.align		4
.L_9:
        /*0024*/ 	.byte	0x04, 0x11
        /*0026*/ 	.short	(.L_11 - .L_10)
	.align		4
.L_10:
        /*0028*/ 	.word	index@($__internal_0_$__cuda_sm10x_tcgen05_guardrail_trap_col_being_dealloced_not_returned_by_alloc)
        /*002c*/ 	.word	0x00000a80


	//----- nvinfo : EIATTR_FRAME_SIZE
	.align		4
.L_11:
        /*0030*/ 	.byte	0x04, 0x11
        /*0032*/ 	.short	(.L_13 - .L_12)
	.align		4
.L_12:
        /*0034*/ 	.word	index@(attn_fwd)
        /*0038*/ 	.word	0x00000a80


	//----- nvinfo : EIATTR_MIN_STACK_SIZE
	.align		4
.L_13:
        /*003c*/ 	.byte	0x04, 0x12
        /*003e*/ 	.short	(.L_15 - .L_14)
	.align		4
.L_14:
        /*0040*/ 	.word	index@(attn_fwd)
        /*0044*/ 	.word	0x00000a80
.L_15:


//--------------------- .nv.info.attn_fwd         --------------------------
	.section	.nv.info.attn_fwd,"",@"SHT_CUDA_INFO"
	.sectionflags	@""
	.align	4


	//----- nvinfo : EIATTR_CUDA_API_VERSION
	.align		4
        /*0000*/ 	.byte	0x04, 0x37
        /*0002*/ 	.short	(.L_17 - .L_16)
.L_16:
        /*0004*/ 	.word	0x00000081


	//----- nvinfo : EIATTR_KPARAM_INFO
	.align		4
.L_17:
        /*0008*/ 	.byte	0x04, 0x17
        /*000a*/ 	.short	(.L_19 - .L_18)
.L_18:
        /*000c*/ 	.word	0x00000000
        /*0010*/ 	.short	0x0019
        /*0012*/ 	.short	0x0080
        /*0014*/ 	.byte	0x00, 0xf4, 0x21, 0x00


	//----- nvinfo : EIATTR_KPARAM_INFO
	.align		4
.L_19:
        /*0018*/ 	.byte	0x04, 0x17
        /*001a*/ 	.short	(.L_21 - .L_20)
.L_20:
        /*001c*/ 	.word	0x00000000
        /*0020*/ 	.short	0x0018
        /*0022*/ 	.short	0x0078
        /*0024*/ 	.byte	0x00, 0xf4, 0x21, 0x00


	//----- nvinfo : EIATTR_KPARAM_INFO
	.align		4
.L_21:
        /*0028*/ 	.byte	0x04, 0x17
        /*002a*/ 	.short	(.L_23 - .L_22)
.L_22:
        /*002c*/ 	.word	0x00000000
        /*0030*/ 	.short	0x0017
        /*0032*/ 	.short	0x0070
        /*0034*/ 	.byte	0x00, 0xf0, 0x11, 0x00


	//----- nvinfo : EIATTR_KPARAM_INFO
	.align		4
.L_23:
        /*0038*/ 	.byte	0x04, 0x17
        /*003a*/ 	.short	(.L_25 - .L_24)
.L_24:
        /*003c*/ 	.word	0x00000000
        /*0040*/ 	.short	0x0016
        /*0042*/ 	.short	0x006c
        /*0044*/ 	.byte	0x00, 0xf0, 0x11, 0x00


	//----- nvinfo : EIATTR_KPARAM_INFO
	.align		4
.L_25:
        /*0048*/ 	.byte	0x04, 0x17
        /*004a*/ 	.short	(.L_27 - .L_26)
.L_26:
        /*004c*/ 	.word	0x00000000
        /*0050*/ 	.short	0x0015
        /*0052*/ 	.short	0x0068
        /*0054*/ 	.byte	0x00, 0xf0, 0x11, 0x00


	//----- nvinfo : EIATTR_KPARAM_INFO
	.align		4
.L_27:
        /*0058*/ 	.byte	0x04, 0x17
        /*005a*/ 	.short	(.L_29 - .L_28)
.L_28:
        /*005c*/ 	.word	0x00000000
        /*0060*/ 	.short	0x0014
        /*0062*/ 	.short	0x0064
        /*0064*/ 	.byte	0x00, 0xf0, 0x11, 0x00


	//----- nvinfo : EIATTR_KPARAM_INFO
	.align		4
.L_29:
        /*0068*/ 	.byte	0x04, 0x17
        /*006a*/ 	.short	(.L_31 - .L_30)
.L_30:
        /*006c*/ 	.word	0x00000000
        /*0070*/ 	.short	0x0013
        /*0072*/ 	.short	0x0060
        /*0074*/ 	.byte	0x00, 0xf0, 0x11, 0x00


	//----- nvinfo : EIATTR_KPARAM_INFO
	.align		4
.L_31:
        /*0078*/ 	.byte	0x04, 0x17
        /*007a*/ 	.short	(.L_33 - .L_32)
.L_32:
        /*007c*/ 	.word	0x00000000
        /*0080*/ 	.short	0x0012
        /*0082*/ 	.short	0x005c
        /*0084*/ 	.byte	0x00, 0xf0, 0x11, 0x00


	//----- nvinfo : EIATTR_KPARAM_INFO
	.align		4
.L_33:
        /*0088*/ 	.byte	0x04, 0x17
        /*008a*/ 	.short	(.L_35 - .L_34)
.L_34:
        /*008c*/ 	.word	0x00000000
        /*0090*/ 	.short	0x0011
        /*0092*/ 	.short	0x0058
        /*0094*/ 	.byte	0x00, 0xf0, 0x11, 0x00


	//----- nvinfo : EIATTR_KPARAM_INFO
	.align		4
.L_35:
        /*0098*/ 	.byte	0x04, 0x17
        /*009a*/ 	.short	(.L_37 - .L_36)
.L_36:
        /*009c*/ 	.word	0x00000000
        /*00a0*/ 	.short	0x0010
        /*00a2*/ 	.short	0x0054
        /*00a4*/ 	.byte	0x00, 0xf0, 0x11, 0x00


	//----- nvinfo : EIATTR_KPARAM_INFO
	.align		4
.L_37:
        /*00a8*/ 	.byte	0x04, 0x17
        /*00aa*/ 	.short	(.L_39 - .L_38)
.L_38:
        /*00ac*/ 	.word	0x00000000
        /*00b0*/ 	.short	0x000f
        /*00b2*/ 	.short	0x0050
        /*00b4*/ 	.byte	0x00, 0xf0, 0x11, 0x00


	//----- nvinfo : EIATTR_KPARAM_INFO
	.align		4
.L_39:
        /*00b8*/ 	.byte	0x04, 0x17
        /*00ba*/ 	.short	(.L_41 - .L_40)
.L_40:
        /*00bc*/ 	.word	0x00000000
        /*00c0*/ 	.short	0x000e
        /*00c2*/ 	.short	0x004c
        /*00c4*/ 	.byte	0x00, 0xf0, 0x11, 0x00


	//----- nvinfo : EIATTR_KPARAM_INFO
	.align		4
.L_41:
        /*00c8*/ 	.byte	0x04, 0x17
        /*00ca*/ 	.short	(.L_43 - .L_42)
.L_42:
        /*00cc*/ 	.word	0x00000000
        /*00d0*/ 	.short	0x000d
        /*00d2*/ 	.short	0x0048
        /*00d4*/ 	.byte	0x00, 0xf0, 0x11, 0x00


	//----- nvinfo : EIATTR_KPARAM_INFO
	.align		4
.L_43:
        /*00d8*/ 	.byte	0x04, 0x17
        /*00da*/ 	.short	(.L_45 - .L_44)
.L_44:
        /*00dc*/ 	.word	0x00000000
        /*00e0*/ 	.short	0x000c
        /*00e2*/ 	.short	0x0044
        /*00e4*/ 	.byte	0x00, 0xf0, 0x11, 0x00


	//----- nvinfo : EIATTR_KPARAM_INFO
	.align		4
.L_45:
        /*00e8*/ 	.byte	0x04, 0x17
        /*00ea*/ 	.short	(.L_47 - .L_46)
.L_46:
        /*00ec*/ 	.word	0x00000000
        /*00f0*/ 	.short	0x000b
        /*00f2*/ 	.short	0x0040
        /*00f4*/ 	.byte	0x00, 0xf0, 0x11, 0x00


	//----- nvinfo : EIATTR_KPARAM_INFO
	.align		4
.L_47:
        /*00f8*/ 	.byte	0x04, 0x17
        /*00fa*/ 	.short	(.L_49 - .L_48)
.L_48:
        /*00fc*/ 	.word	0x00000000
        /*0100*/ 	.short	0x000a
        /*0102*/ 	.short	0x003c
        /*0104*/ 	.byte	0x00, 0xf0, 0x11, 0x00


	//----- nvinfo : EIATTR_KPARAM_INFO
	.align		4
.L_49:
        /*0108*/ 	.byte	0x04, 0x17
        /*010a*/ 	.short	(.L_51 - .L_50)
.L_50:
        /*010c*/ 	.word	0x00000000
        /*0110*/ 	.short	0x0009
        /*0112*/ 	.short	0x0038
        /*0114*/ 	.byte	0x00, 0xf0, 0x11, 0x00


	//----- nvinfo : EIATTR_KPARAM_INFO
	.align		4
.L_51:
        /*0118*/ 	.byte	0x04, 0x17
        /*011a*/ 	.short	(.L_53 - .L_52)
.L_52:
        /*011c*/ 	.word	0x00000000
        /*0120*/ 	.short	0x0008
        /*0122*/ 	.short	0x0034
        /*0124*/ 	.byte	0x00, 0xf0, 0x11, 0x00


	//----- nvinfo : EIATTR_KPARAM_INFO
	.align		4
.L_53:
        /*0128*/ 	.byte	0x04, 0x17
        /*012a*/ 	.short	(.L_55 - .L_54)
.L_54:
        /*012c*/ 	.word	0x00000000
        /*0130*/ 	.short	0x0007
        /*0132*/ 	.short	0x0030
        /*0134*/ 	.byte	0x00, 0xf0, 0x11, 0x00


	//----- nvinfo : EIATTR_KPARAM_INFO
	.align		4
.L_55:
        /*0138*/ 	.byte	0x04, 0x17
        /*013a*/ 	.short	(.L_57 - .L_56)
.L_56:
        /*013c*/ 	.word	0x00000000
        /*0140*/ 	.short	0x0006
        /*0142*/ 	.short	0x002c
        /*0144*/ 	.byte	0x00, 0xf0, 0x11, 0x00


	//----- nvinfo : EIATTR_KPARAM_INFO
	.align		4
.L_57:
        /*0148*/ 	.byte	0x04, 0x17
        /*014a*/ 	.short	(.L_59 - .L_58)
.L_58:
        /*014c*/ 	.word	0x00000000
        /*0150*/ 	.short	0x0005
        /*0152*/ 	.short	0x0028
        /*0154*/ 	.byte	0x00, 0xf0, 0x11, 0x00


	//----- nvinfo : EIATTR_KPARAM_INFO
	.align		4
.L_59:
        /*0158*/ 	.byte	0x04, 0x17
        /*015a*/ 	.short	(.L_61 - .L_60)
.L_60:
        /*015c*/ 	.word	0x00000000
        /*0160*/ 	.short	0x0004
        /*0162*/ 	.short	0x0020
        /*0164*/ 	.byte	0x00, 0xf4, 0x21, 0x00


	//----- nvinfo : EIATTR_KPARAM_INFO
	.align		4
.L_61:
        /*0168*/ 	.byte	0x04, 0x17
        /*016a*/ 	.short	(.L_63 - .L_62)
.L_62:
        /*016c*/ 	.word	0x00000000
        /*0170*/ 	.short	0x0003
        /*0172*/ 	.short	0x0018
        /*0174*/ 	.byte	0x00, 0xf4, 0x21, 0x00


	//----- nvinfo : EIATTR_KPARAM_INFO
	.align		4
.L_63:
        /*0178*/ 	.byte	0x04, 0x17
        /*017a*/ 	.short	(.L_65 - .L_64)
.L_64:
        /*017c*/ 	.word	0x00000000
        /*0180*/ 	.short	0x0002
        /*0182*/ 	.short	0x0010
        /*0184*/ 	.byte	0x00, 0xf4, 0x21, 0x00


	//----- nvinfo : EIATTR_KPARAM_INFO
	.align		4
.L_65:
        /*0188*/ 	.byte	0x04, 0x17
        /*018a*/ 	.short	(.L_67 - .L_66)
.L_66:
        /*018c*/ 	.word	0x00000000
        /*0190*/ 	.short	0x0001
        /*0192*/ 	.short	0x0008
        /*0194*/ 	.byte	0x00, 0xf4, 0x21, 0x00


	//----- nvinfo : EIATTR_KPARAM_INFO
	.align		4
.L_67:
        /*0198*/ 	.byte	0x04, 0x17
        /*019a*/ 	.short	(.L_69 - .L_68)
.L_68:
        /*019c*/ 	.word	0x00000000
        /*01a0*/ 	.short	0x0000
        /*01a2*/ 	.short	0x0000
        /*01a4*/ 	.byte	0x00, 0xf4, 0x21, 0x00


	//----- nvinfo : EIATTR_AT_ENTRY_FRAGMENTS
	.align		4
.L_69:
        /*01a8*/ 	.byte	0x04, 0x4f
        /*01aa*/ 	.short	(.L_71 - .L_70)


	//   ....[0]....
.L_70:
        /*01ac*/ 	.word	0x00000004


	//----- nvinfo : EIATTR_RESERVED_SMEM_USED
	.align		4
.L_71:
        /*01b0*/ 	.byte	0x01, 0x41
	.zero		2


	//----- nvinfo : EIATTR_SPARSE_MMA_MASK
	.align		4
        /*01b4*/ 	.byte	0x03, 0x50
        /*01b6*/ 	.short	0x0000


	//----- nvinfo : EIATTR_TCGEN05_1CTA_USED
	.align		4
        /*01b8*/ 	.byte	0x01, 0x51
	.zero		2


	//----- nvinfo : EIATTR_MAXREG_COUNT
	.align		4
        /*01bc*/ 	.byte	0x03, 0x1b
        /*01be*/ 	.short	0x00ff


	//----- nvinfo : EIATTR_NUM_BARRIERS
	.align		4
        /*01c0*/ 	.byte	0x02, 0x4c
        /*01c2*/ 	.byte	0x01
	.zero		1


	//----- nvinfo : EIATTR_ANNOTATIONS
	.align		4
        /*01c4*/ 	.byte	0x04, 0x55
        /*01c6*/ 	.short	(.L_73 - .L_72)


	//   ....[0]....
.L_72:
        /*01c8*/ 	.word	0x00000001
        /*01cc*/ 	.byte	0x40, 0x04, 0x00, 0x00, 0x01, 0x00, 0x00, 0x00, 0x70, 0x4b, 0x00, 0x00, 0x01, 0x00, 0x00, 0x00
        /* <DEDUP_REMOVED lines=523> */
        /*228c*/ 	.byte	0xd0, 0xe5, 0x01, 0x00


	//----- nvinfo : EIATTR_INT_WARP_WIDE_INSTR_OFFSETS
	.align		4
.L_73:
        /*2290*/ 	.byte	0x04, 0x31
        /*2292*/ 	.short	(.L_75 - .L_74)


	//   ....[0]....
.L_74:
        /*2294*/ 	.word	0x00006d50


	//   ....[1]....
        /*2298*/ 	.word	0x00006d80


	//   ....[2]....
        /*229c*/ 	.word	0x00009950


	//   ....[3]....
        /*22a0*/ 	.word	0x00009e70


	//   ....[4]....
        /*22a4*/ 	.word	0x00014e60


	//   ....[5]....
        /*22a8*/ 	.word	0x00024700


	//   ....[6]....
        /*22ac*/ 	.word	0x00024750


	//----- nvinfo : EIATTR_COOP_GROUP_MASK_REGIDS
	.align		4
.L_75:
        /*22b0*/ 	.byte	0x04, 0x29
        /*22b2*/ 	.short	(.L_77 - .L_76)


	//   ....[0]....
.L_76:
        /*22b4*/ 	.word	0xffffffff


	//   ....[1]....
        /*22b8*/ 	.word	0xffffffff


	//   ....[2]....
        /*22bc*/ 	.word	0xffffffff


	//   ....[3]....
        /*22c0*/ 	.word	0xffffffff


	//----- nvinfo : EIATTR_COOP_GROUP_INSTR_OFFSETS
	.align		4
.L_77:
        /*22c4*/ 	.byte	0x04, 0x28
        /*22c6*/ 	.short	(.L_79 - .L_78)


	//   ....[0]....
.L_78:
        /*22c8*/ 	.word	0x00000080


	//   ....[1]....
        /*22cc*/ 	.word	0x00000340


	//   ....[2]....
        /*22d0*/ 	.word	0x00024590


	//   ....[3]....
        /*22d4*/ 	.word	0x00024800


	//----- nvinfo : EIATTR_VRC_CTA_INIT_COUNT
	.align		4
.L_79:
        /*22d8*/ 	.byte	0x02, 0x4a
        /*22da*/ 	.byte	0x80
	.zero		1


	//----- nvinfo : EIATTR_MBARRIER_INSTR_OFFSETS
	.align		4
        /*22dc*/ 	.byte	0x04, 0x39
        /*22de*/ 	.short	(.L_81 - .L_80)


	//   ....[0]....
.L_80:
        /*22e0*/ 	.word	0x00007350
        /*22e4*/ 	.word	0x000000ff
        /*22e8*/ 	.word	0x00000000
        /*22ec*/ 	.short	0x0100
        /*22ee*/ 	.byte	0x04
	.zero		1


	//   ....[1]....
        /*22f0*/ 	.word	0x00009980
        /*22f4*/ 	.word	0x000000ff
        /*22f8*/ 	.word	0x00028008
        /*22fc*/ 	.short	0x0100
        /*22fe*/ 	.byte	0x06
	.zero		1


	//   ....[2]....
        /*2300*/ 	.word	0x0000a2e0
        /*2304*/ 	.word	0x000000ff
        /*2308*/ 	.word	0x00018000
        /*230c*/ 	.short	0x0100
        /*230e*/ 	.byte	0x06
	.zero		1


	//   ....[3]....
        /*2310*/ 	.word	0x0000a910
        /*2314*/ 	.word	0x000000ff
        /*2318*/ 	.word	0x00018000
        /*231c*/ 	.short	0x010a
        /*231e*/ 	.byte	0x06
	.zero		1


	//   ....[4]....
        /*2320*/ 	.word	0x0000ce20
        /*2324*/ 	.word	0x000000ff
        /*2328*/ 	.word	0x00018000
        /*232c*/ 	.short	0x0108
        /*232e*/ 	.byte	0x06
	.zero		1


	//   ....[5]....
        /*2330*/ 	.word	0x000151c0
        /*2334*/ 	.word	0x000000ff
        /*2338*/ 	.word	0x00028010
        /*233c*/ 	.short	0x0100
        /*233e*/ 	.byte	0x06
	.zero		1


	//   ....[6]....
        /*2340*/ 	.word	0x000154c0
        /*2344*/ 	.word	0x000000ff
        /*2348*/ 	.word	0x00028010
        /*234c*/ 	.short	0x010a
        /*234e*/ 	.byte	0x06
	.zero		1


	//   ....[7]....
        /*2350*/ 	.word	0x00015550
        /*2354*/ 	.word	0x000000ff
        /*2358*/ 	.word	0x00028010
        /*235c*/ 	.short	0x0108
        /*235e*/ 	.byte	0x06
	.zero		1


	//   ....[8]....
        /*2360*/ 	.word	0x000155c0
        /*2364*/ 	.word	0x000000ff
        /*2368*/ 	.word	0x00000000
        /*236c*/ 	.short	0x010a
        /*236e*/ 	.byte	0x04
	.zero		1


	//   ....[9]....
        /*2370*/ 	.word	0x0001b000
        /*2374*/ 	.word	0x000000ff
        /*2378*/ 	.word	0x00000000
        /*237c*/ 	.short	0x010a
        /*237e*/ 	.byte	0x04
	.zero		1


	//   ....[10]....
        /*2380*/ 	.word	0x0001b140
        /*2384*/ 	.word	0x000000ff
        /*2388*/ 	.word	0x00028000
        /*238c*/ 	.short	0x0108
        /*238e*/ 	.byte	0x06
	.zero		1


	//   ....[11]....
        /*2390*/ 	.word	0x0001b1c0
        /*2394*/ 	.word	0x000000ff
        /*2398*/ 	.word	0x00028008
        /*239c*/ 	.short	0x0108
        /*239e*/ 	.byte	0x06
	.zero		1


	//   ....[12]....
        /*23a0*/ 	.word	0x00024820
        /*23a4*/ 	.word	0x000000ff
        /*23a8*/ 	.word	0x00018000
        /*23ac*/ 	.short	0x010a
        /*23ae*/ 	.byte	0x06
	.zero		1


	//   ....[13]....
        /*23b0*/ 	.word	0x00024850
        /*23b4*/ 	.word	0x000000ff
        /*23b8*/ 	.word	0x00028010
        /*23bc*/ 	.short	0x010a
        /*23be*/ 	.byte	0x06
	.zero		1


	//   ....[14]....
        /*23c0*/ 	.word	0x00024880
        /*23c4*/ 	.word	0x000000ff
        /*23c8*/ 	.word	0x00000000
        /*23cc*/ 	.short	0x010a
        /*23ce*/ 	.byte	0x04
	.zero		1


	//   ....[15]....
        /*23d0*/ 	.word	0x000248b0
        /*23d4*/ 	.word	0x000000ff
        /*23d8*/ 	.word	0x00000000
        /*23dc*/ 	.short	0x010a
        /*23de*/ 	.byte	0x04
	.zero		1


	//----- nvinfo : EIATTR_NUM_MBARRIERS
	.align		4
.L_81:
        /*23e0*/ 	.byte	0x03, 0x38
        /*23e2*/ 	.short	0xffff


	//----- nvinfo : EIATTR_EXIT_INSTR_OFFSETS
	.align		4
        /*23e4*/ 	.byte	0x04, 0x1c
        /*23e6*/ 	.short	(.L_83 - .L_82)


	//   ....[0]....
.L_82:
        /*23e8*/ 	.word	0x00024810


	//----- nvinfo : EIATTR_REQNTID
	.align		4
.L_83:
        /*23ec*/ 	.byte	0x04, 0x10
        /*23ee*/ 	.short	(.L_85 - .L_84)
.L_84:
        /*23f0*/ 	.word	0x00000080
        /*23f4*/ 	.word	0x00000001
        /*23f8*/ 	.word	0x00000001


	//----- nvinfo : EIATTR_CRS_STACK_SIZE
	.align		4
.L_85:
        /*23fc*/ 	.byte	0x04, 0x1e
        /*23fe*/ 	.short	(.L_87 - .L_86)
.L_86:
        /*2400*/ 	.word	0x00000000


	//----- nvinfo : EIATTR_CBANK_PARAM_SIZE
	.align		4
.L_87:
        /*2404*/ 	.byte	0x03, 0x19
        /*2406*/ 	.short	0x0088


	//----- nvinfo : EIATTR_PARAM_CBANK
	.align		4
        /*2408*/ 	.byte	0x04, 0x0a
        /*240a*/ 	.short	(.L_89 - .L_88)
	.align		4
.L_88:
        /*240c*/ 	.word	index@(.nv.constant0.attn_fwd)
        /*2410*/ 	.short	0x0380
        /*2412*/ 	.short	0x0088


	//----- nvinfo : EIATTR_SW_WAR
	.align		4
.L_89:
        /*2414*/ 	.byte	0x04, 0x36
        /*2416*/ 	.short	(.L_91 - .L_90)
.L_90:
        /*2418*/ 	.word	0x00000008
.L_91:


//--------------------- .nv.compat                --------------------------
	.section	.nv.compat,"",@"SHT_CUDA_COMPAT_INFO"
	.align	4
        /*0000*/ 	.byte	0x02, 0x02, 0x02, 0x00, 0x02, 0x05, 0x05, 0x00, 0x02, 0x03, 0x00, 0x00, 0x02, 0x06, 0x01, 0x00


//--------------------- .nv.callgraph             --------------------------
	.section	.nv.callgraph,"",@"SHT_CUDA_CALLGRAPH"
	.align	4
	.sectionentsize	8
	.align		4
        /*0000*/ 	.word	0x00000000
	.align		4
        /*0004*/ 	.word	0xffffffff
	.align		4
        /*0008*/ 	.word	0x00000000
	.align		4
        /*000c*/ 	.word	0xfffffffe
	.align		4
        /*0010*/ 	.word	0x00000000
	.align		4
        /*0014*/ 	.word	0xfffffffd
	.align		4
        /*0018*/ 	.word	0x00000000
	.align		4
        /*001c*/ 	.word	0xfffffffc


//--------------------- .nv.constant4             --------------------------
	.section	.nv.constant4,"a",@progbits
	.align	8
	.align		8
.nv.constant4:
        /*0000*/ 	.dword	_$_str


//--------------------- .text.attn_fwd            --------------------------
	.section	.text.attn_fwd,"ax",@progbits
	.align	128
        .global         attn_fwd
        .type           attn_fwd,@function
        .size           attn_fwd,(.L_x_29 - attn_fwd)
        .other          attn_fwd,@"STO_CUDA_ENTRY STV_DEFAULT"
attn_fwd:
.text.attn_fwd:
[----:B------:R-:W0:Y:S01]  /*0000*/  LDC R1, c[0x0][0x37c] ;  /* 0x0000df00ff017b82 */ /* 0x000e220000000800 */
[----:B------:R-:W1:Y:S01]  /*0010*/  S2R R0, SR_TID.X ;  /* 0x0000000000007919 */ /* 0x000e620000002100 */
[----:B------:R-:W-:Y:S02]  /*0020*/  LOP3.LUT R2, R2, 0xffffffdf, RZ, 0xc0, !PT ;  /* 0xffffffdf02027812 */ /* 0x000fe400078ec0ff */
[----:B0-----:R-:W-:Y:S02]  /*0030*/  IADD3 R1, PT, PT, R1, -0xa80, RZ ;  /* 0xfffff58001017810 */ /* 0x001fe40007ffe0ff */
[----:B-1----:R-:W-:-:S13]  /*0040*/  ISETP.GE.U32.AND P0, PT, R0, 0x20, PT ;  /* 0x000000200000780c */ /* 0x002fda0003f06070 */
[----:B------:R-:W-:Y:S01]  /*0050*/  @P0 LOP3.LUT R2, R2, 0x20, RZ, 0xfc, !PT ;  /* 0x0000002002020812 */ /* 0x000fe200078efcff */
[----:B------:R-:W-:Y:S06]  /*0060*/  @P0 BRA `(.L_x_0) ;  /* 0x0000000000b80947 */ /* 0x000fec0003800000 */
[----:B------:R-:W0:Y:S01]  /*0070*/  S2UR UR6, SR_CgaCtaId ;  /* 0x00000000000679c3 */ /* 0x000e220000008800 */
[----:B------:R-:W-:Y:S01]  /*0080*/  NOP ;  /* 0x0000000000007918 */ /* 0x000fe20000000000 */
[----:B------:R-:W-:Y:S02]  /*0090*/  UMOV UR4, 0x40 ;  /* 0x0000004000047882 */ /* 0x000fe40000000000 */
[----:B0-----:R-:W-:-:S09]  /*00a0*/  ULEA UR4, UR6, UR4, 0x18 ;  /* 0x0000000406047291 */ /* 0x001fd2000f8ec0ff */
[----:B------:R-:W0:Y:S01]  /*00b0*/  LDS.U8 R0, [UR4] ;  /* 0x00000004ff007984 */ /* 0x000e220008000000 */
[----:B------:R-:W-:Y:S02]  /*00c0*/  UMOV UR4, 0x400 ;  /* 0x0000040000047882 */ /* 0x000fe40000000000 */
[----:B------:R-:W-:Y:S01]  /*00d0*/  ULEA UR4, UR6, UR4, 0x18 ;  /* 0x0000000406047291 */ /* 0x000fe2000f8ec0ff */
[----:B0-----:R-:W-:-:S13]  /*00e0*/  ISETP.NE.AND P0, PT, R0, RZ, PT ;  /* 0x000000ff0000720c */ /* 0x001fda0003f05270 */
[----:B------:R-:W-:Y:S05]  /*00f0*/  @P0 BRA `(.L_x_1) ;  /* 0x00000000007c0947 */ /* 0x000fea0003800000 */
[----:B------:R-:W-:-:S13]  /*0100*/  ELECT P0, URZ, PT ;  /* 0x0000000000ff782f */ /* 0x000fda0003800000 */
[----:B------:R-:W-:Y:S05]  /*0110*/  @!P0 BRA `(.L_x_2) ;  /* 0x0000000000848947 */ /* 0x000fea0003800000 */
[----:B------:R-:W-:Y:S01]  /*0120*/  UMOV UR5, 0x10 ;  /* 0x0000001000057882 */ /* 0x000fe20000000000 */
[----:B------:R-:W-:Y:S01]  /*0130*/  HFMA2 R5, -RZ, RZ, 0, 5.9604644775390625e-08 ;  /* 0x00000001ff057431 */ /* 0x000fe200000001ff */
[----:B------:R-:W-:-:S03]  /*0140*/  MOV R3, 0xffff ;  /* 0x0000ffff00037802 */ /* 0x000fc60000000f00 */
[----:B------:R-:W-:Y:S04]  /*0150*/  DEPBAR.LE SB0, 0x36 ;  /* 0x00008d800000791a */ /* 0x000fe80000000000 */
[----:B------:R-:W0:Y:S02]  /*0160*/  UTCATOMSWS.FIND_AND_SET.ALIGN UP0, UR5, UR5 ;  /* 0x00000005000575e3 */ /* 0x000e240008000800 */
[----:B0-----:R-:W-:-:S04]  /*0170*/  PLOP3.LUT P0, PT, PT, PT, UP0, 0x80, 0x8 ;  /* 0x000000000008781c */ /* 0x001fc80003f0f008 */
[----:B------:R-:W-:-:S04]  /*0180*/  SEL R0, RZ, 0xffffffff, !P0 ;  /* 0xffffffffff007807 */ /* 0x000fc80004000000 */
[----:B------:R-:W-:Y:S02]  /*0190*/  ISETP.NE.AND P0, PT, R0, RZ, PT ;  /* 0x000000ff0000720c */ /* 0x000fe40003f05270 */
[----:B------:R-:W-:-:S11]  /*01a0*/  MOV R0, UR5 ;  /* 0x0000000500007c02 */ /* 0x000fd60008000f00 */
[----:B------:R-:W-:Y:S05]  /*01b0*/  @P0 BRA `(.L_x_3) ;  /* 0x0000000000240947 */ /* 0x000fea0003800000 */
.L_x_4:
[----:B------:R-:W-:Y:S05]  /*01c0*/  NANOSLEEP 0x64 ;  /* 0x000000640000795d */ /* 0x000fea0003800000 */
[----:B------:R-:W-:-:S05]  /*01d0*/  UMOV UR5, 0x10 ;  /* 0x0000001000057882 */ /* 0x000fca0000000000 */
[----:B------:R-:W-:Y:S04]  /*01e0*/  DEPBAR.LE SB0, 0x36 ;  /* 0x00008d800000791a */ /* 0x000fe80000000000 */
[----:B------:R-:W0:Y:S02]  /*01f0*/  UTCATOMSWS.FIND_AND_SET.ALIGN UP0, UR5, UR5 ;  /* 0x00000005000575e3 */ /* 0x000e240008000800 */
[----:B0-----:R-:W-:-:S04]  /*0200*/  PLOP3.LUT P0, PT, PT, PT, UP0, 0x80, 0x8 ;  /* 0x000000000008781c */ /* 0x001fc80003f0f008 */
[----:B------:R-:W-:-:S04]  /*0210*/  SEL R0, RZ, 0xffffffff, !P0 ;  /* 0xffffffffff007807 */ /* 0x000fc80004000000 */
[----:B------:R-:W-:Y:S02]  /*0220*/  ISETP.NE.AND P0, PT, R0, RZ, PT ;  /* 0x000000ff0000720c */ /* 0x000fe40003f05270 */
[----:B------:R-:W-:-:S11]  /*0230*/  MOV R0, UR5 ;  /* 0x0000000500007c02 */ /* 0x000fd60008000f00 */
[----:B------:R-:W-:Y:S05]  /*0240*/  @!P0 BRA `(.L_x_4) ;  /* 0xfffffffc00dc8947 */ /* 0x000fea000383ffff */
.L_x_3:
[C---:B------:R-:W-:Y:S01]  /*0250*/  IADD3 R4, PT, PT, R0.reuse, 0x10, RZ ;  /* 0x0000001000047810 */ /* 0x040fe20007ffe0ff */
[----:B------:R-:W-:Y:S01]  /*0260*/  UMOV UR5, 0x50 ;  /* 0x0000005000057882 */ /* 0x000fe20000000000 */
[----:B------:R-:W-:Y:S01]  /*0270*/  SHF.L.U32 R3, R3, R0, RZ ;  /* 0x0000000003037219 */ /* 0x000fe200000006ff */
[----:B------:R-:W-:Y:S01]  /*0280*/  ULEA UR5, UR6, UR5, 0x18 ;  /* 0x0000000506057291 */ /* 0x000fe2000f8ec0ff */
[----:B------:R-:W-:Y:S02]  /*0290*/  SHF.L.U32 R4, R5, R4, RZ ;  /* 0x0000000405047219 */ /* 0x000fe400000006ff */
[----:B------:R-:W-:Y:S02]  /*02a0*/  SHF.L.U32 R0, R0, 0x5, RZ ;  /* 0x0000000500007819 */ /* 0x000fe400000006ff */
[----:B------:R-:W-:-:S05]  /*02b0*/  LOP3.LUT R3, R4, R3, RZ, 0xfc, !PT ;  /* 0x0000000304037212 */ /* 0x000fca00078efcff */
[----:B------:R0:W-:Y:S04]  /*02c0*/  ATOMS.OR RZ, [UR5], R3 ;  /* 0x00000003ffff798c */ /* 0x0001e8000b000005 */
[----:B------:R0:W-:Y:S01]  /*02d0*/  STS [UR4], R0 ;  /* 0x00000000ff007988 */ /* 0x0001e20008000804 */
[----:B------:R-:W-:Y:S05]  /*02e0*/  BRA `(.L_x_2) ;  /* 0x0000000000107947 */ /* 0x000fea0003800000 */
.L_x_1:
[----:B------:R-:W-:Y:S02]  /*02f0*/  MOV R0, 0xffffffff ;  /* 0xffffffff00007802 */ /* 0x000fe40000000f00 */
[----:B------:R-:W-:-:S03]  /*0300*/  MOV R4, 0x330 ;  /* 0x0000033000047802 */ /* 0x000fc60000000f00 */
[----:B------:R0:W-:Y:S04]  /*0310*/  STS [UR4], R0 ;  /* 0x00000000ff007988 */ /* 0x0001e80008000804 */
[----:B0-----:R-:W-:Y:S05]  /*0320*/  CALL.REL.NOINC `($__internal_1_$__cuda_sm10x_tcgen05_guardrail_trap_phase_invalid_during_alloc) ;  /* 0x0000024400787944 */ /* 0x001fea0003c00000 */
.L_x_2:
[----:B------:R-:W-:Y:S05]  /*0330*/  WARPSYNC.ALL ;  /* 0x0000000000007948 */ /* 0x000fea0003800000 */
[----:B------:R-:W-:Y:S01]  /*0340*/  NOP ;  /* 0x0000000000007918 */ /* 0x000fe20000000000 */
.L_x_0:
[----:B------:R-:W1:Y:S01]  /*0350*/  S2R R245, SR_TID.X ;  /* 0x0000000000f57919 */ /* 0x000e620000002100 */
[----:B------:R-:W2:Y:S01]  /*0360*/  LDCU.64 UR6, c[0x0][0x3b0] ;  /* 0x00007600ff0677ac */ /* 0x000ea20008000a00 */
[----:B------:R-:W3:Y:S01]  /*0370*/  S2UR UR4, SR_CgaCtaId ;  /* 0x00000000000479c3 */ /* 0x000ee20000008800 */
[----:B0-----:R-:W0:Y:S01]  /*0380*/  S2R R3, SR_CTAID.X ;  /* 0x0000000000037919 */ /* 0x001e220000002500 */
[----:B------:R-:W4:Y:S01]  /*0390*/  LDCU.64 UR10, c[0x0][0x3b0] ;  /* 0x00007600ff0a77ac */ /* 0x000f220008000a00 */
[----:B------:R-:W2:Y:S01]  /*03a0*/  S2R R243, SR_CTAID.Y ;  /* 0x0000000000f37919 */ /* 0x000ea20000002600 */
[----:B------:R-:W5:Y:S04]  /*03b0*/  LDCU.64 UR8, c[0x0][0x380] ;  /* 0x00007000ff0877ac */ /* 0x000f680008000a00 */
[----:B------:R-:W0:Y:S01]  /*03c0*/  LDC R8, c[0x0][0x3b8] ;  /* 0x0000ee00ff087b82 */ /* 0x000e220000000800 */
[----:B------:R-:W0:Y:S01]  /*03d0*/  LDCU.64 UR12, c[0x0][0x380] ;  /* 0x00007000ff0c77ac */ /* 0x000e220008000a00 */
[----:B-1----:R-:W-:-:S06]  /*03e0*/  LOP3.LUT R204, R245, 0x7f, RZ, 0xc0, !PT ;  /* 0x0000007ff5cc7812 */ /* 0x002fcc00078ec0ff */
[----:B------:R-:W-:Y:S01]  /*03f0*/  BAR.SYNC.DEFER_BLOCKING 0x0 ;  /* 0x0000000000007b1d */ /* 0x000fe20000010000 */
[----:B------:R-:W-:Y:S01]  /*0400*/  ISETP.GE.U32.AND P4, PT, R245, 0x20, PT ;  /* 0x00000020f500780c */ /* 0x000fe20003f86070 */
[----:B0-----:R-:W-:Y:S01]  /*0410*/  IMAD R14, R8, 0x22, RZ ;  /* 0x00000022080e7824 */ /* 0x001fe200078e02ff */
[----:B------:R-:W-:Y:S01]  /*0420*/  LEA R4, R3, R204, 0x7 ;  /* 0x000000cc03047211 */ /* 0x000fe200078e38ff */
[----:B--2---:R-:W-:-:S04]  /*0430*/  IMAD R0, R243, UR6, RZ ;  /* 0x00000006f3007c24 */ /* 0x004fc8000f8e02ff */
[----:B------:R0:W-:Y:S01]  /*0440*/  STL [R1+0x508], R4 ;  /* 0x0005080401007387 */ /* 0x0001e20000100800 */
[C---:B------:R-:W-:Y:S01]  /*0450*/  IMAD R3, R4.reuse, UR7, RZ ;  /* 0x0000000704037c24 */ /* 0x040fe2000f8e02ff */
[----:B------:R-:W-:Y:S01]  /*0460*/  UMOV UR6, 0x400 ;  /* 0x0000040000067882 */ /* 0x000fe20000000000 */
[----:B----4-:R-:W-:Y:S01]  /*0470*/  IMAD R6, R4, UR11, RZ ;  /* 0x0000000b04067c24 */ /* 0x010fe2000f8e02ff */
[----:B------:R-:W-:Y:S01]  /*0480*/  SHF.L.U32 R7, R0, 0x1, RZ ;  /* 0x0000000100077819 */ /* 0x000fe200000006ff */
[----:B------:R-:W-:Y:S01]  /*0490*/  IMAD R5, R243, UR10, RZ ;  /* 0x0000000af3057c24 */ /* 0x000fe2000f8e02ff */
[----:B---3--:R-:W-:Y:S01]  /*04a0*/  ULEA UR6, UR4, UR6, 0x18 ;  /* 0x0000000604067291 */ /* 0x008fe2000f8ec0ff */
[C---:B------:R-:W-:Y:S01]  /*04b0*/  IMAD.HI R9, R6.reuse, 0x2, RZ ;  /* 0x0000000206097827 */ /* 0x040fe200078e02ff */
[----:B------:R-:W-:Y:S01]  /*04c0*/  SHF.L.U32 R11, R6, 0x1, RZ ;  /* 0x00000001060b7819 */ /* 0x000fe200000006ff */
[----:B------:R-:W1:Y:S01]  /*04d0*/  LDCU.64 UR10, c[0x0][0x358] ;  /* 0x00006b00ff0a77ac */ /* 0x000e620008000a00 */
[----:B0-----:R-:W-:-:S02]  /*04e0*/  SHF.L.U32 R4, R3, 0x1, RZ ;  /* 0x0000000103047819 */ /* 0x001fc400000006ff */
[C---:B------:R-:W-:Y:S02]  /*04f0*/  SHF.L.U32 R10, R5.reuse, 0x1, RZ ;  /* 0x00000001050a7819 */ /* 0x040fe400000006ff */
[----:B-----5:R-:W-:Y:S01]  /*0500*/  IADD3 R7, P0, P1, R4, UR8, R7 ;  /* 0x0000000804077c10 */ /* 0x020fe2000f91e007 */
[----:B------:R-:W-:Y:S01]  /*0510*/  IMAD.HI R4, R5, 0x2, RZ ;  /* 0x0000000205047827 */ /* 0x000fe200078e02ff */
[----:B------:R-:W-:Y:S01]  /*0520*/  IADD3 R10, P3, P2, R11, UR12, R10 ;  /* 0x0000000c0b0a7c10 */ /* 0x000fe2000fa7e00a */
[----:B------:R-:W0:Y:S02]  /*0530*/  LDS R6, [UR6] ;  /* 0x00000006ff067984 */ /* 0x000e240008000800 */
[----:B------:R-:W-:Y:S01]  /*0540*/  IMAD.HI R5, R0, 0x2, RZ ;  /* 0x0000000200057827 */ /* 0x000fe200078e02ff */
[----:B------:R-:W-:-:S03]  /*0550*/  IADD3.X R11, PT, PT, R9, UR13, R4, P3, P2 ;  /* 0x0000000d090b7c10 */ /* 0x000fc60009fe4404 */
[----:B------:R-:W-:-:S05]  /*0560*/  IMAD.HI R0, R3, 0x2, RZ ;  /* 0x0000000203007827 */ /* 0x000fca00078e02ff */
[----:B------:R-:W-:Y:S02]  /*0570*/  IADD3.X R5, PT, PT, R0, UR9, R5, P0, P1 ;  /* 0x0000000900057c10 */ /* 0x000fe400087e2405 */
[C---:B------:R-:W-:Y:S01]  /*0580*/  SHF.L.U32 R0, R8.reuse, 0x3, RZ ;  /* 0x0000000308007819 */ /* 0x040fe200000006ff */
[----:B------:R-:W-:Y:S01]  /*0590*/  BAR.SYNC.DEFER_BLOCKING 0x0 ;  /* 0x0000000000007b1d */ /* 0x000fe20000010000 */
[----:B------:R-:W-:-:S04]  /*05a0*/  LEA R188, P0, R8, R7, 0x4 ;  /* 0x0000000708bc7211 */ /* 0x000fc800078020ff */
[----:B------:R-:W-:Y:S01]  /*05b0*/  LEA.HI.X.SX32 R189, R0, R5, 0x1, P0 ;  /* 0x0000000500bd7211 */ /* 0x000fe200000f0eff */
[----:B-1----:R-:W-:Y:S08]  /*05c0*/  @P4 BRA `(.L_x_5) ;  /* 0x0000000000184947 */ /* 0x002ff00003800000 */
[----:B------:R-:W-:Y:S01]  /*05d0*/  ELECT P0, URZ, PT ;  /* 0x0000000000ff782f */ /* 0x000fe20003800000 */
[----:B------:R-:W-:Y:S01]  /*05e0*/  HFMA2 R0, -RZ, RZ, 0, 5.9604644775390625e-08 ;  /* 0x00000001ff007431 */ /* 0x000fe200000001ff */
[----:B------:R-:W-:Y:S01]  /*05f0*/  UMOV UR5, 0x40 ;  /* 0x0000004000057882 */ /* 0x000fe20000000000 */
[----:B------:R-:W-:Y:S01]  /*0600*/  UVIRTCOUNT.DEALLOC.SMPOOL 0x80 ;  /* 0x000000800000784c */ /* 0x000fe20000000000 */
[----:B------:R-:W-:-:S09]  /*0610*/  ULEA UR5, UR4, UR5, 0x18 ;  /* 0x0000000504057291 */ /* 0x000fd2000f8ec0ff */
[----:B------:R1:W-:Y:S03]  /*0620*/  @P0 STS.U8 [UR5], R0 ;  /* 0x00000000ff000988 */ /* 0x0003e60008000005 */
.L_x_5:
[CC--:B------:R-:W-:Y:S01]  /*0630*/  LEA R4, R8.reuse, R8.reuse, 0x4 ;  /* 0x0000000808047211 */ /* 0x0c0fe200078e20ff */
[----:B------:R-:W-:Y:S01]  /*0640*/  IMAD R16, R8, 0x44, RZ ;  /* 0x0000004408107824 */ /* 0x000fe200078e02ff */
[----:B------:R-:W-:Y:S01]  /*0650*/  IADD3 R172, P0, PT, R14, R7, RZ ;  /* 0x000000070eac7210 */ /* 0x000fe20007f1e0ff */
[C---:B------:R-:W-:Y:S01]  /*0660*/  IMAD R76, R8.reuse, 0x88, RZ ;  /* 0x00000088084c7824 */ /* 0x040fe200078e02ff */
[----:B------:R2:W3:Y:S01]  /*0670*/  LDG.E.U16 R145, desc[UR10][R10.64] ;  /* 0x0000000a0a917981 */ /* 0x0004e2000c1e1500 */
[----:B------:R-:W-:Y:S01]  /*0680*/  IMAD R12, R8, 0x12, RZ ;  /* 0x00000012080c7824 */ /* 0x000fe200078e02ff */
[----:B------:R-:W-:Y:S01]  /*0690*/  LEA.HI.X.SX32 R173, R4, R5, 0x1, P0 ;  /* 0x0000000504ad7211 */ /* 0x000fe200000f0eff */
[----:B------:R-:W-:Y:S01]  /*06a0*/  IMAD R4, R8, 0x24, RZ ;  /* 0x0000002408047824 */ /* 0x000fe200078e02ff */
[----:B------:R-:W-:Y:S01]  /*06b0*/  IADD3 R140, P1, PT, R16, R7, RZ ;  /* 0x00000007108c7210 */ /* 0x000fe20007f3e0ff */
[C---:B------:R-:W-:Y:S01]  /*06c0*/  IMAD R82, R8.reuse, 0x90, RZ ;  /* 0x0000009008527824 */ /* 0x040fe200078e02ff */
[CC--:B-1----:R-:W-:Y:S01]  /*06d0*/  LEA R0, R8.reuse, R8.reuse, 0x3 ;  /* 0x0000000808007211 */ /* 0x0c2fe200078e18ff */
[----:B------:R-:W-:Y:S01]  /*06e0*/  IMAD R224, R8, 0x26, RZ ;  /* 0x0000002608e07824 */ /* 0x000fe200078e02ff */
[----:B------:R-:W-:Y:S01]  /*06f0*/  LEA.HI.X.SX32 R141, R14, R5, 0x1, P1 ;  /* 0x000000050e8d7211 */ /* 0x000fe200008f0eff */
[----:B------:R-:W-:Y:S01]  /*0700*/  IMAD R14, R8, 0x48, RZ ;  /* 0x00000048080e7824 */ /* 0x000fe200078e02ff */
[-C--:B--2---:R-:W-:Y:S01]  /*0710*/  IADD3 R10, P2, PT, R76, R7.reuse, RZ ;  /* 0x000000074c0a7210 */ /* 0x084fe20007f5e0ff */
[----:B------:R-:W-:Y:S01]  /*0720*/  IMAD R108, R8, 0x98, RZ ;  /* 0x00000098086c7824 */ /* 0x000fe200078e02ff */
[-C--:B------:R-:W-:Y:S01]  /*0730*/  IADD3 R170, P1, PT, R4, R7.reuse, RZ ;  /* 0x0000000704aa7210 */ /* 0x080fe20007f3e0ff */
[----:B------:R-:W-:Y:S01]  /*0740*/  IMAD R197, R8, 0x4c, RZ ;  /* 0x0000004c08c57824 */ /* 0x000fe200078e02ff */
[----:B------:R-:W-:Y:S01]  /*0750*/  IADD3 R186, P0, PT, R12, R7, RZ ;  /* 0x000000070cba7210 */ /* 0x000fe20007f1e0ff */
[----:B------:R-:W-:Y:S01]  /*0760*/  IMAD R22, R8, 0x50, RZ ;  /* 0x0000005008167824 */ /* 0x000fe200078e02ff */
[-C--:B------:R-:W-:Y:S01]  /*0770*/  LEA.HI.X.SX32 R11, R16, R5.reuse, 0x1, P2 ;  /* 0x00000005100b7211 */ /* 0x080fe200010f0eff */
[----:B------:R-:W-:Y:S01]  /*0780*/  IMAD R18, R8, 0x14, RZ ;  /* 0x0000001408127824 */ /* 0x000fe200078e02ff */
[----:B------:R-:W-:Y:S01]  /*0790*/  LEA.HI.X.SX32 R171, R12, R5, 0x1, P1 ;  /* 0x000000050cab7211 */ /* 0x000fe200008f0eff */
[----:B------:R-:W-:Y:S01]  /*07a0*/  IMAD R20, R8, 0x28, RZ ;  /* 0x0000002808147824 */ /* 0x000fe200078e02ff */
[----:B------:R-:W-:Y:S01]  /*07b0*/  IADD3 R136, P1, PT, R14, R7, RZ ;  /* 0x000000070e887210 */ /* 0x000fe20007f3e0ff */
[----:B------:R-:W-:Y:S01]  /*07c0*/  IMAD R84, R8, 0xa0, RZ ;  /* 0x000000a008547824 */ /* 0x000fe200078e02ff */
[----:B------:R-:W-:Y:S01]  /*07d0*/  LEA.HI.X.SX32 R187, R0, R5, 0x1, P0 ;  /* 0x0000000500bb7211 */ /* 0x000fe200000f0eff */
[----:B------:R-:W-:Y:S01]  /*07e0*/  IMAD R0, R8, 0x13, RZ ;  /* 0x0000001308007824 */ /* 0x000fe200078e02ff */
[-C--:B------:R-:W-:Y:S01]  /*07f0*/  IADD3 R12, P2, PT, R82, R7.reuse, RZ ;  /* 0x00000007520c7210 */ /* 0x080fe20007f5e0ff */
[----:B------:R-:W-:Y:S01]  /*0800*/  IMAD R16, R8, 0xa, RZ ;  /* 0x0000000a08107824 */ /* 0x000fe200078e02ff */
[----:B------:R-:W-:Y:S01]  /*0810*/  IADD3 R168, P0, PT, R224, R7, RZ ;  /* 0x00000007e0a87210 */ /* 0x000fe20007f1e0ff */
[----:B------:R1:W2:Y:S01]  /*0820*/  LDG.E.U16 R9, desc[UR10][R10.64] ;  /* 0x0000000a0a097981 */ /* 0x0002a2000c1e1500 */
[-C--:B------:R-:W-:Y:S01]  /*0830*/  LEA.HI.X.SX32 R137, R4, R5.reuse, 0x1, P1 ;  /* 0x0000000504897211 */ /* 0x080fe200008f0eff */
[----:B------:R-:W-:Y:S01]  /*0840*/  IMAD R106, R8, 0xa8, RZ ;  /* 0x000000a8086a7824 */ /* 0x000fe200078e02ff */
[-C--:B------:R-:W-:Y:S01]  /*0850*/  LEA.HI.X.SX32 R13, R14, R5.reuse, 0x1, P2 ;  /* 0x000000050e0d7211 */ /* 0x080fe200010f0eff */
[----:B------:R-:W-:Y:S01]  /*0860*/  IMAD R24, R8, 0x2c, RZ ;  /* 0x0000002c08187824 */ /* 0x000fe200078e02ff */
[----:B------:R-:W-:Y:S01]  /*0870*/  LEA.HI.X.SX32 R169, R0, R5, 0x1, P0 ;  /* 0x0000000500a97211 */ /* 0x000fe200000f0eff */
[C---:B------:R-:W-:Y:S01]  /*0880*/  IMAD R104, R8.reuse, 0xb0, RZ ;  /* 0x000000b008687824 */ /* 0x040fe200078e02ff */
[CC--:B------:R-:W-:Y:S01]  /*0890*/  LEA R14, R8.reuse, R8.reuse, 0x2 ;  /* 0x00000008080e7211 */ /* 0x0c0fe200078e10ff */
[----:B------:R-:W4:Y:S01]  /*08a0*/  LDG.E.U16 R4, desc[UR10][R12.64] ;  /* 0x0000000a0c047981 */ /* 0x000f22000c1e1500 */
[----:B------:R-:W-:Y:S01]  /*08b0*/  IMAD R26, R8, 0x58, RZ ;  /* 0x00000058081a7824 */ /* 0x000fe200078e02ff */
[-C--:B-1----:R-:W-:Y:S01]  /*08c0*/  IADD3 R10, P1, PT, R108, R7.reuse, RZ ;  /* 0x000000076c0a7210 */ /* 0x082fe20007f3e0ff */
[----:B------:R-:W-:Y:S01]  /*08d0*/  IMAD R86, R8, 0xb8, RZ ;  /* 0x000000b808567824 */ /* 0x000fe200078e02ff */
[----:B------:R-:W-:Y:S01]  /*08e0*/  IADD3 R192, P0, PT, R16, R7, RZ ;  /* 0x0000000710c07210 */ /* 0x000fe20007f1e0ff */
[C---:B------:R-:W-:Y:S01]  /*08f0*/  IMAD R220, R8.reuse, 0x5c, RZ ;  /* 0x0000005c08dc7824 */ /* 0x040fe200078e02ff */
[----:B------:R-:W-:Y:S01]  /*0900*/  LEA.HI.X.SX32 R11, R197, R5, 0x1, P1 ;  /* 0x00000005c50b7211 */ /* 0x000fe200008f0eff */
[----:B------:R-:W-:Y:S01]  /*0910*/  IMAD R28, R8, 0xc, RZ ;  /* 0x0000000c081c7824 */ /* 0x000fe200078e02ff */
[-C--:B------:R-:W-:Y:S01]  /*0920*/  IADD3 R132, P2, PT, R22, R7.reuse, RZ ;  /* 0x0000000716847210 */ /* 0x080fe20007f5e0ff */
[----:B------:R-:W-:Y:S01]  /*0930*/  IMAD R30, R8, 0x18, RZ ;  /* 0x00000018081e7824 */ /* 0x000fe200078e02ff */
[----:B------:R-:W-:Y:S01]  /*0940*/  IADD3 R184, P1, PT, R18, R7, RZ ;  /* 0x0000000712b87210 */ /* 0x000fe20007f3e0ff */
[----:B------:R1:W5:Y:S01]  /*0950*/  LDG.E.U16 R0, desc[UR10][R10.64] ;  /* 0x0000000a0a007981 */ /* 0x000362000c1e1500 */
[----:B------:R-:W-:Y:S01]  /*0960*/  LEA.HI.X.SX32 R193, R14, R5, 0x1, P0 ;  /* 0x000000050ec17211 */ /* 0x000fe200000f0eff */
[----:B------:R-:W-:Y:S01]  /*0970*/  IMAD R32, R8, 0x30, RZ ;  /* 0x0000003008207824 */ /* 0x000fe200078e02ff */
[----:B------:R-:W-:Y:S01]  /*0980*/  IADD3 R166, P0, PT, R20, R7, RZ ;  /* 0x0000000714a67210 */ /* 0x000fe20007f1e0ff */
[----:B------:R-:W-:Y:S01]  /*0990*/  IMAD R102, R8, 0xc0, RZ ;  /* 0x000000c008667824 */ /* 0x000fe200078e02ff */
[-C--:B------:R-:W-:Y:S01]  /*09a0*/  LEA.HI.X.SX32 R133, R20, R5.reuse, 0x1, P2 ;  /* 0x0000000514857211 */ /* 0x080fe200010f0eff */
[----:B------:R-:W-:Y:S01]  /*09b0*/  IMAD R20, R8, 0x2a, RZ ;  /* 0x0000002a08147824 */ /* 0x000fe200078e02ff */
[----:B------:R-:W-:Y:S01]  /*09c0*/  LEA.HI.X.SX32 R185, R16, R5, 0x1, P1 ;  /* 0x0000000510b97211 */ /* 0x000fe200008f0eff */
[----:B------:R-:W-:Y:S01]  /*09d0*/  IMAD R100, R8, 0xd0, RZ ;  /* 0x000000d008647824 */ /* 0x000fe200078e02ff */
[----:B------:R-:W2:Y:S01]  /*09e0*/  LDG.E.U16 R172, desc[UR10][R172.64] ;  /* 0x0000000aacac7981 */ /* 0x000ea2000c1e1500 */
[----:B-1----:R-:W-:Y:S01]  /*09f0*/  IADD3 R10, P1, PT, R84, R7, RZ ;  /* 0x00000007540a7210 */ /* 0x002fe20007f3e0ff */
[----:B------:R-:W-:Y:S01]  /*0a00*/  IMAD R16, R8, 0x15, RZ ;  /* 0x0000001508107824 */ /* 0x000fe200078e02ff */
[-C--:B------:R-:W-:Y:S01]  /*0a10*/  LEA.HI.X.SX32 R167, R18, R5.reuse, 0x1, P0 ;  /* 0x0000000512a77211 */ /* 0x080fe200000f0eff */
[----:B------:R-:W-:Y:S01]  /*0a20*/  IMAD R18, R8, 0x16, RZ ;  /* 0x0000001608127824 */ /* 0x000fe200078e02ff */
[----:B------:R-:W-:Y:S01]  /*0a30*/  LEA.HI.X.SX32 R11, R22, R5, 0x1, P1 ;  /* 0x00000005160b7211 */ /* 0x000fe200008f0eff */
[----:B------:R-:W-:Y:S01]  /*0a40*/  IMAD R22, R8, 0x54, RZ ;  /* 0x0000005408167824 */ /* 0x000fe200078e02ff */
[-C--:B------:R-:W-:Y:S01]  /*0a50*/  IADD3 R164, P0, PT, R20, R7.reuse, RZ ;  /* 0x0000000714a47210 */ /* 0x080fe20007f1e0ff */
[----:B------:R-:W-:Y:S01]  /*0a60*/  IMAD R88, R8, 0xc8, RZ ;  /* 0x000000c808587824 */ /* 0x000fe200078e02ff */
[----:B------:R-:W-:Y:S01]  /*0a70*/  IADD3 R12, P2, PT, R106, R7, RZ ;  /* 0x000000076a0c7210 */ /* 0x000fe20007f5e0ff */
[----:B------:R-:W2:Y:S01]  /*0a80*/  LDG.E.U16 R10, desc[UR10][R10.64] ;  /* 0x0000000a0a0a7981 */ /* 0x000ea2000c1e1500 */
[----:B------:R-:W-:Y:S01]  /*0a90*/  LEA.HI.X.SX32 R165, R16, R5, 0x1, P0 ;  /* 0x0000000510a57211 */ /* 0x000fe200000f0eff */
[----:B------:R-:W-:Y:S01]  /*0aa0*/  IMAD R16, R8, 0xb, RZ ;  /* 0x0000000b08107824 */ /* 0x000fe200078e02ff */
[-C--:B------:R-:W-:Y:S01]  /*0ab0*/  IADD3 R14, P1, PT, R22, R7.reuse, RZ ;  /* 0x00000007160e7210 */ /* 0x080fe20007f3e0ff */
[----:B------:R-:W-:Y:S01]  /*0ac0*/  IMAD R34, R8, 0x64, RZ ;  /* 0x0000006408227824 */ /* 0x000fe200078e02ff */
[----:B------:R-:W-:Y:S01]  /*0ad0*/  IADD3 R182, P0, PT, R18, R7, RZ ;  /* 0x0000000712b67210 */ /* 0x000fe20007f1e0ff */
[----:B------:R-:W-:Y:S01]  /*0ae0*/  IMAD R226, R8, 0xe, RZ ;  /* 0x0000000e08e27824 */ /* 0x000fe200078e02ff */
[-C--:B------:R-:W-:Y:S01]  /*0af0*/  LEA.HI.X.SX32 R15, R20, R5.reuse, 0x1, P1 ;  /* 0x00000005140f7211 */ /* 0x080fe200008f0eff */
[----:B------:R-:W-:Y:S01]  /*0b00*/  IMAD R36, R8, 0x3c, RZ ;  /* 0x0000003c08247824 */ /* 0x000fe200078e02ff */
[-C--:B------:R-:W-:Y:S01]  /*0b10*/  LEA.HI.X.SX32 R13, R22, R5.reuse, 0x1, P2 ;  /* 0x00000005160d7211 */ /* 0x080fe200010f0eff */
[----:B------:R-:W-:Y:S01]  /*0b20*/  IMAD R98, R8, 0xe0, RZ ;  /* 0x000000e008627824 */ /* 0x000fe200078e02ff */
[----:B------:R-:W-:Y:S01]  /*0b30*/  LEA.HI.X.SX32 R183, R16, R5, 0x1, P0 ;  /* 0x0000000510b77211 */ /* 0x000fe200000f0eff */
[----:B------:R-:W2:Y:S01]  /*0b40*/  LDG.E.U16 R11, desc[UR10][R14.64] ;  /* 0x0000000a0e0b7981 */ /* 0x000ea2000c1e1500 */
[-C--:B------:R-:W-:Y:S01]  /*0b50*/  IADD3 R162, P0, PT, R24, R7.reuse, RZ ;  /* 0x0000000718a27210 */ /* 0x080fe20007f1e0ff */
[----:B------:R-:W-:Y:S01]  /*0b60*/  IMAD R227, R8, 0x1e, RZ ;  /* 0x0000001e08e37824 */ /* 0x000fe200078e02ff */
[-C--:B------:R-:W-:Y:S01]  /*0b70*/  IADD3 R20, P2, PT, R104, R7.reuse, RZ ;  /* 0x0000000768147210 */ /* 0x080fe20007f5e0ff */
[----:B------:R-:W2:Y:S01]  /*0b80*/  LDG.E.U16 R12, desc[UR10][R12.64] ;  /* 0x0000000a0c0c7981 */ /* 0x000ea2000c1e1500 */
        /* <DEDUP_REMOVED lines=8> */
[-C--:B------:R-:W-:Y:S01]  /*0c10*/  LEA.HI.X.SX32 R17, R24, R5.reuse, 0x1, P1 ;  /* 0x0000000518117211 */ /* 0x080fe200008f0eff */
[----:B------:R-:W2:Y:S01]  /*0c20*/  LDG.E.U16 R14, desc[UR10][R20.64] ;  /* 0x0000000a140e7981 */ /* 0x000ea2000c1e1500 */
[----:B------:R-:W-:Y:S01]  /*0c30*/  LEA.HI.X.SX32 R23, R220, R5, 0x1, P0 ;  /* 0x00000005dc177211 */ /* 0x000fe200000f0eff */
[C---:B------:R-:W-:Y:S01]  /*0c40*/  IMAD R90, R8.reuse, 0xf0, RZ ;  /* 0x000000f0085a7824 */ /* 0x040fe200078e02ff */
[-C--:B------:R-:W-:Y:S01]  /*0c50*/  LEA R24, R8, R8.reuse, 0x1 ;  /* 0x0000000808187211 */ /* 0x080fe200078e08ff */
[----:B------:R1:W2:Y:S01]  /*0c60*/  LDG.E.U16 R13, desc[UR10][R16.64] ;  /* 0x0000000a100d7981 */ /* 0x0002a2000c1e1500 */
[-C--:B------:R-:W-:Y:S01]  /*0c70*/  IADD3 R18, P0, PT, R26, R7.reuse, RZ ;  /* 0x000000071a127210 */ /* 0x080fe20007f1e0ff */
[----:B------:R-:W-:Y:S01]  /*0c80*/  IMAD R40, R8, 0x3a, RZ ;  /* 0x0000003a08287824 */ /* 0x000fe200078e02ff */
[----:B------:R-:W-:Y:S01]  /*0c90*/  IADD3 R190, P1, PT, R28, R7, RZ ;  /* 0x000000071cbe7210 */ /* 0x000fe20007f3e0ff */
[----:B------:R0:W2:Y:S01]  /*0ca0*/  LDG.E.U16 R15, desc[UR10][R22.64] ;  /* 0x0000000a160f7981 */ /* 0x0000a2000c1e1500 */
[-C--:B------:R-:W-:Y:S01]  /*0cb0*/  LEA.HI.X.SX32 R19, R24, R5.reuse, 0x1, P0 ;  /* 0x0000000518137211 */ /* 0x080fe200000f0eff */
[----:B------:R-:W-:Y:S01]  /*0cc0*/  IMAD R24, R8, 0x60, RZ ;  /* 0x0000006008187824 */ /* 0x000fe200078e02ff */
[----:B------:R-:W-:Y:S01]  /*0cd0*/  LEA.HI.X.SX32 R191, R26, R5, 0x1, P1 ;  /* 0x000000051abf7211 */ /* 0x000fe200008f0eff */
[----:B------:R-:W-:Y:S01]  /*0ce0*/  IMAD R26, R8, 0x1a, RZ ;  /* 0x0000001a081a7824 */ /* 0x000fe200078e02ff */
[-C--:B------:R-:W-:Y:S01]  /*0cf0*/  IADD3 R180, P0, PT, R30, R7.reuse, RZ ;  /* 0x000000071eb47210 */ /* 0x080fe20007f1e0ff */
[----:B------:R0:W2:Y:S01]  /*0d00*/  LDG.E.U16 R196, desc[UR10][R18.64] ;  /* 0x0000000a12c47981 */ /* 0x0000a2000c1e1500 */
[-C--:B-1----:R-:W-:Y:S01]  /*0d10*/  IADD3 R16, P1, PT, R24, R7.reuse, RZ ;  /* 0x0000000718107210 */ /* 0x082fe20007f3e0ff */
[----:B------:R-:W-:Y:S01]  /*0d20*/  IMAD R222, R8, 0x6c, RZ ;  /* 0x0000006c08de7824 */ /* 0x000fe200078e02ff */
[----:B------:R-:W-:Y:S01]  /*0d30*/  IADD3 R160, P2, PT, R32, R7, RZ ;  /* 0x0000000720a07210 */ /* 0x000fe20007f5e0ff */
[----:B------:R-:W-:Y:S01]  /*0d40*/  IMAD R42, R8, 0x74, RZ ;  /* 0x00000074082a7824 */ /* 0x000fe200078e02ff */
[-C--:B------:R-:W-:Y:S01]  /*0d50*/  LEA.HI.X.SX32 R181, R28, R5.reuse, 0x1, P0 ;  /* 0x000000051cb57211 */ /* 0x080fe200000f0eff */
[----:B------:R-:W-:Y:S01]  /*0d60*/  IMAD R92, R8, 0xe8, RZ ;  /* 0x000000e8085c7824 */ /* 0x000fe200078e02ff */
[----:B------:R-:W-:Y:S01]  /*0d70*/  LEA.HI.X.SX32 R17, R32, R5, 0x1, P1 ;  /* 0x0000000520117211 */ /* 0x000fe200008f0eff */
[----:B------:R-:W-:Y:S01]  /*0d80*/  IMAD R94, R8, 0xf8, RZ ;  /* 0x000000f8085e7824 */ /* 0x000fe200078e02ff */
[-C--:B0-----:R-:W-:Y:S01]  /*0d90*/  IADD3 R22, P1, PT, R102, R7.reuse, RZ ;  /* 0x0000000766167210 */ /* 0x081fe20007f3e0ff */
        /* <DEDUP_REMOVED lines=8> */
[----:B------:R-:W-:Y:S01]  /*0e20*/  IMAD R32, R8, 0x1c, RZ ;  /* 0x0000001c08207824 */ /* 0x000fe200078e02ff */
[-C--:B------:R-:W-:Y:S01]  /*0e30*/  IADD3 R24, P0, PT, R100, R7.reuse, RZ ;  /* 0x0000000764187210 */ /* 0x080fe20007f1e0ff */
[----:B------:R-:W2:Y:S01]  /*0e40*/  LDG.E.U16 R16, desc[UR10][R16.64] ;  /* 0x0000000a10107981 */ /* 0x000ea2000c1e1500 */
[----:B------:R-:W-:Y:S01]  /*0e50*/  IADD3 R20, P2, PT, R30, R7, RZ ;  /* 0x000000071e147210 */ /* 0x000fe20007f5e0ff */
[----:B------:R-:W-:Y:S01]  /*0e60*/  IMAD R60, R8, 0x42, RZ ;  /* 0x00000042083c7824 */ /* 0x000fe200078e02ff */
[----:B------:R-:W-:Y:S01]  /*0e70*/  LEA.HI.X.SX32 R25, R30, R5, 0x1, P0 ;  /* 0x000000051e197211 */ /* 0x000fe200000f0eff */
[----:B------:R-:W-:Y:S01]  /*0e80*/  IMAD R30, R8, 0x32, RZ ;  /* 0x00000032081e7824 */ /* 0x000fe200078e02ff */
[----:B------:R-:W-:Y:S01]  /*0e90*/  IADD3 R156, P1, PT, R28, R7, RZ ;  /* 0x000000071c9c7210 */ /* 0x000fe20007f3e0ff */
[----:B------:R-:W-:Y:S01]  /*0ea0*/  IMAD R64, R8, 0x52, RZ ;  /* 0x0000005208407824 */ /* 0x000fe200078e02ff */
[----:B------:R-:W-:Y:S01]  /*0eb0*/  LEA.HI.X.SX32 R21, R28, R5, 0x1, P2 ;  /* 0x000000051c157211 */ /* 0x000fe200010f0eff */
[----:B------:R-:W-:Y:S01]  /*0ec0*/  IMAD R28, R8, 0x19, RZ ;  /* 0x00000019081c7824 */ /* 0x000fe200078e02ff */
[----:B------:R-:W-:Y:S01]  /*0ed0*/  IADD3 R158, P0, PT, R30, R7, RZ ;  /* 0x000000071e9e7210 */ /* 0x000fe20007f1e0ff */
[----:B------:R0:W2:Y:S01]  /*0ee0*/  LDG.E.U16 R17, desc[UR10][R22.64] ;  /* 0x0000000a16117981 */ /* 0x0000a2000c1e1500 */
[----:B------:R-:W-:Y:S01]  /*0ef0*/  LEA.HI.X.SX32 R157, R26, R5, 0x1, P1 ;  /* 0x000000051a9d7211 */ /* 0x000fe200008f0eff */
[----:B------:R-:W-:Y:S01]  /*0f00*/  IMAD R70, R8, 0x62, RZ ;  /* 0x0000006208467824 */ /* 0x000fe200078e02ff */
[----:B------:R-:W-:Y:S01]  /*0f10*/  IADD3 R26, P2, PT, R88, R7, RZ ;  /* 0x00000007581a7210 */ /* 0x000fe20007f5e0ff */
[----:B------:R1:W2:Y:S01]  /*0f20*/  LDG.E.U16 R19, desc[UR10][R24.64] ;  /* 0x0000000a18137981 */ /* 0x0002a2000c1e1500 */
[----:B------:R-:W-:Y:S01]  /*0f30*/  LEA.HI.X.SX32 R159, R28, R5, 0x1, P0 ;  /* 0x000000051c9f7211 */ /* 0x000fe200000f0eff */
[----:B------:R-:W-:Y:S01]  /*0f40*/  IMAD R28, R8, 0x38, RZ ;  /* 0x00000038081c7824 */ /* 0x000fe200078e02ff */
[----:B------:R-:W-:Y:S01]  /*0f50*/  IADD3 R176, P0, PT, R32, R7, RZ ;  /* 0x0000000720b07210 */ /* 0x000fe20007f1e0ff */
[----:B------:R-:W2:Y:S01]  /*0f60*/  LDG.E.U16 R18, desc[UR10][R20.64] ;  /* 0x0000000a14127981 */ /* 0x000ea2000c1e1500 */
[----:B------:R-:W-:Y:S01]  /*0f70*/  LEA.HI.X.SX32 R27, R34, R5, 0x1, P2 ;  /* 0x00000005221b7211 */ /* 0x000fe200010f0eff */
[----:B------:R-:W-:Y:S01]  /*0f80*/  IMAD R72, R8, 0x72, RZ ;  /* 0x0000007208487824 */ /* 0x000fe200078e02ff */
[----:B0-----:R-:W-:Y:S01]  /*0f90*/  IADD3 R22, P1, PT, R34, R7, RZ ;  /* 0x0000000722167210 */ /* 0x001fe20007f3e0ff */
[----:B------:R-:W-:Y:S01]  /*0fa0*/  IMAD R34, R8, 0x70, RZ ;  /* 0x0000007008227824 */ /* 0x000fe200078e02ff */
[----:B------:R-:W-:Y:S01]  /*0fb0*/  LEA.HI.X.SX32 R177, R226, R5, 0x1, P0 ;  /* 0x00000005e2b17211 */ /* 0x000fe200000f0eff */
[----:B------:R-:W-:Y:S01]  /*0fc0*/  IMAD R44, R8, 0x31, RZ ;  /* 0x00000031082c7824 */ /* 0x000fe200078e02ff */
[----:B------:R-:W-:Y:S01]  /*0fd0*/  IADD3 R152, P0, PT, R28, R7, RZ ;  /* 0x000000071c987210 */ /* 0x000fe20007f1e0ff */
[----:B------:R-:W-:Y:S01]  /*0fe0*/  IMAD R112, R8, 0x82, RZ ;  /* 0x0000008208707824 */ /* 0x000fe200078e02ff */
[----:B------:R-:W-:Y:S01]  /*0ff0*/  LEA.HI.X.SX32 R23, R30, R5, 0x1, P1 ;  /* 0x000000051e177211 */ /* 0x000fe200008f0eff */
[----:B------:R0:W2:Y:S01]  /*1000*/  LDG.E.U16 R21, desc[UR10][R26.64] ;  /* 0x0000000a1a157981 */ /* 0x0000a2000c1e1500 */
[----:B-1----:R-:W-:Y:S01]  /*1010*/  IADD3 R24, P1, PT, R34, R7, RZ ;  /* 0x0000000722187210 */ /* 0x002fe20007f3e0ff */
[----:B------:R-:W-:Y:S01]  /*1020*/  IMAD R118, R8, 0xa2, RZ ;  /* 0x000000a208767824 */ /* 0x000fe200078e02ff */
[----:B------:R-:W-:Y:S01]  /*1030*/  LEA.HI.X.SX32 R153, R32, R5, 0x1, P0 ;  /* 0x0000000520997211 */ /* 0x000fe200000f0eff */
[----:B------:R-:W2:Y:S01]  /*1040*/  LDG.E.U16 R20, desc[UR10][R22.64] ;  /* 0x0000000a16147981 */ /* 0x000ea2000c1e1500 */
[----:B------:R-:W-:Y:S01]  /*1050*/  IADD3 R148, P0, PT, R36, R7, RZ ;  /* 0x0000000724947210 */ /* 0x000fe20007f1e0ff */
[----:B------:R-:W-:Y:S01]  /*1060*/  IMAD R32, R8, 0x1b, RZ ;  /* 0x0000001b08207824 */ /* 0x000fe200078e02ff */
[----:B------:R-:W-:Y:S01]  /*1070*/  LEA.HI.X.SX32 R25, R28, R5, 0x1, P1 ;  /* 0x000000051c197211 */ /* 0x000fe200008f0eff */
[----:B------:R-:W-:Y:S01]  /*1080*/  IMAD R107, R8, 0x92, RZ ;  /* 0x00000092086b7824 */ /* 0x000fe200078e02ff */
[----:B------:R-:W-:Y:S01]  /*1090*/  IADD3 R30, P2, PT, R98, R7, RZ ;  /* 0x00000007621e7210 */ /* 0x000fe20007f5e0ff */
[C---:B------:R-:W-:Y:S01]  /*10a0*/  IMAD R48, R8.reuse, 0x51, RZ ;  /* 0x0000005108307824 */ /* 0x040fe200078e02ff */
[----:B------:R-:W-:Y:S01]  /*10b0*/  LEA.HI.X.SX32 R149, R227, R5, 0x1, P0 ;  /* 0x00000005e3957211 */ /* 0x000fe200000f0eff */
        /* <DEDUP_REMOVED lines=9> */
[----:B0-----:R-:W-:Y:S01]  /*1150*/  IADD3 R26, P1, PT, R96, R7, RZ ;  /* 0x00000007601a7210 */ /* 0x001fe20007f3e0ff */
[----:B------:R0:W2:Y:S01]  /*1160*/  LDG.E.U16 R23, desc[UR10][R30.64] ;  /* 0x0000000a1e177981 */ /* 0x0000a2000c1e1500 */
        /* <DEDUP_REMOVED lines=11> */
[----:B------:R-:W2:Y:S01]  /*1220*/  LDG.E.U16 R26, desc[UR10][R26.64] ;  /* 0x0000000a1a1a7981 */ /* 0x000ea2000c1e1500 */
[----:B------:R-:W-:Y:S01]  /*1230*/  LEA.HI.X.SX32 R151, R36, R5, 0x1, P0 ;  /* 0x0000000524977211 */ /* 0x000fe200000f0eff */
[----:B------:R-:W-:Y:S01]  /*1240*/  IMAD R109, R8, 0x8a, RZ ;  /* 0x0000008a086d7824 */ /* 0x000fe200078e02ff */
[-C--:B------:R-:W-:Y:S01]  /*1250*/  IADD3 R32, P2, PT, R92, R7.reuse, RZ ;  /* 0x000000075c207210 */ /* 0x080fe20007f5e0ff */
[----:B------:R0:W2:Y:S01]  /*1260*/  LDG.E.U16 R25, desc[UR10][R34.64] ;  /* 0x0000000a22197981 */ /* 0x0000a2000c1e1500 */
[----:B------:R-:W-:Y:S01]  /*1270*/  IADD3 R38, P0, PT, R94, R7, RZ ;  /* 0x000000075e267210 */ /* 0x000fe20007f1e0ff */
[----:B------:R-:W-:Y:S01]  /*1280*/  IMAD R115, R8, 0x9a, RZ ;  /* 0x0000009a08737824 */ /* 0x000fe200078e02ff */
[-C--:B------:R-:W-:Y:S01]  /*1290*/  LEA.HI.X.SX32 R31, R40, R5.reuse, 0x1, P1 ;  /* 0x00000005281f7211 */ /* 0x080fe200008f0eff */
[----:B------:R-:W-:Y:S01]  /*12a0*/  IMAD R54, R8, 0x45, RZ ;  /* 0x0000004508367824 */ /* 0x000fe200078e02ff */
[-C--:B------:R-:W-:Y:S01]  /*12b0*/  LEA.HI.X.SX32 R33, R42, R5.reuse, 0x1, P2 ;  /* 0x000000052a217211 */ /* 0x080fe200010f0eff */
[C---:B------:R-:W-:Y:S01]  /*12c0*/  IMAD R113, R8.reuse, 0xaa, RZ ;  /* 0x000000aa08717824 */ /* 0x040fe200078e02ff */
[----:B------:R-:W-:Y:S01]  /*12d0*/  LEA.HI.X.SX32 R39, R223, R5, 0x1, P0 ;  /* 0x00000005df277211 */ /* 0x000fe200000f0eff */
[----:B------:R1:W2:Y:S01]  /*12e0*/  LDG.E.U16 R27, desc[UR10][R30.64] ;  /* 0x0000000a1e1b7981 */ /* 0x0002a2000c1e1500 */
[CC--:B------:R-:W-:Y:S01]  /*12f0*/  LEA R40, R8.reuse, R8.reuse, 0x5 ;  /* 0x0000000808287211 */ /* 0x0c0fe200078e28ff */
[----:B------:R-:W-:Y:S01]  /*1300*/  IMAD R117, R8, 0xba, RZ ;  /* 0x000000ba08757824 */ /* 0x000fe200078e02ff */
[-C--:B------:R-:W-:Y:S01]  /*1310*/  IADD3 R142, P0, PT, R60, R7.reuse, RZ ;  /* 0x000000073c8e7210 */ /* 0x080fe20007f1e0ff */
[----:B------:R-:W-:Y:S01]  /*1320*/  IMAD R42, R8, 0x29, RZ ;  /* 0x00000029082a7824 */ /* 0x000fe200078e02ff */
[----:B------:R1:W2:Y:S01]  /*1330*/  LDG.E.U16 R28, desc[UR10][R32.64] ;  /* 0x0000000a201c7981 */ /* 0x0002a2000c1e1500 */
[----:B0-----:R-:W-:Y:S01]  /*1340*/  IADD3 R34, P1, PT, R64, R7, RZ ;  /* 0x0000000740227210 */ /* 0x001fe20007f3e0ff */
[----:B------:R-:W-:Y:S01]  /*1350*/  IMAD R122, R8, 0xda, RZ ;  /* 0x000000da087a7824 */ /* 0x000fe200078e02ff */
[----:B------:R-:W-:Y:S01]  /*1360*/  LEA.HI.X.SX32 R143, R40, R5, 0x1, P0 ;  /* 0x00000005288f7211 */ /* 0x000fe200000f0eff */
[----:B------:R0:W2:Y:S01]  /*1370*/  LDG.E.U16 R29, desc[UR10][R38.64] ;  /* 0x0000000a261d7981 */ /* 0x0000a2000c1e1500 */
[----:B-1----:R-:W-:Y:S01]  /*1380*/  IMAD R30, R8, 0x39, RZ ;  /* 0x00000039081e7824 */ /* 0x002fe200078e02ff */
[----:B------:R-:W-:Y:S01]  /*1390*/  IADD3 R36, P2, PT, R70, R7, RZ ;  /* 0x0000000746247210 */ /* 0x000fe20007f5e0ff */
[----:B------:R-:W-:Y:S01]  /*13a0*/  IMAD R56, R8, 0x5d, RZ ;  /* 0x0000005d08387824 */ /* 0x000fe200078e02ff */
[----:B------:R-:W-:Y:S01]  /*13b0*/  LEA.HI.X.SX32 R35, R42, R5, 0x1, P1 ;  /* 0x000000052a237211 */ /* 0x000fe200008f0eff */
[----:B------:R-:W-:Y:S01]  /*13c0*/  IMAD R119, R8, 0xca, RZ ;  /* 0x000000ca08777824 */ /* 0x000fe200078e02ff */
[----:B------:R-:W-:Y:S01]  /*13d0*/  IADD3 R32, P0, PT, R72, R7, RZ ;  /* 0x0000000748207210 */ /* 0x000fe20007f1e0ff */
[----:B------:R-:W-:Y:S01]  /*13e0*/  IMAD R123, R8, 0xea, RZ ;  /* 0x000000ea087b7824 */ /* 0x000fe200078e02ff */
[-C--:B------:R-:W-:Y:S01]  /*13f0*/  LEA.HI.X.SX32 R37, R44, R5.reuse, 0x1, P2 ;  /* 0x000000052c257211 */ /* 0x080fe200010f0eff */
[----:B------:R-:W-:Y:S01]  /*1400*/  IMAD R3, R8, 0x84, RZ ;  /* 0x0000008408037824 */ /* 0x000fe200078e02ff */
[----:B------:R-:W-:Y:S01]  /*1410*/  LEA.HI.X.SX32 R33, R30, R5, 0x1, P0 ;  /* 0x000000051e217211 */ /* 0x000fe200000f0eff */
[C---:B------:R-:W-:Y:S01]  /*1420*/  IMAD R58, R8.reuse, 0x65, RZ ;  /* 0x00000065083a7824 */ /* 0x040fe200078e02ff */
[----:B------:R-:W-:Y:S01]  /*1430*/  LEA R44, R8, R8, 0x6 ;  /* 0x00000008082c7211 */ /* 0x000fe200078e30ff */
[----:B------:R1:W2:Y:S01]  /*1440*/  LDG.E.U16 R30, desc[UR10][R34.64] ;  /* 0x0000000a221e7981 */ /* 0x0002a2000c1e1500 */
[-C--:B0-----:R-:W-:Y:S01]  /*1450*/  IADD3 R38, P0, PT, R112, R7.reuse, RZ ;  /* 0x0000000770267210 */ /* 0x081fe20007f1e0ff */
        /* <DEDUP_REMOVED lines=8> */
[C---:B-1----:R-:W-:Y:S01]  /*14e0*/  IMAD R34, R8.reuse, 0x59, RZ ;  /* 0x0000005908227824 */ /* 0x042fe200078e02ff */
[----:B------:R-:W1:Y:S01]  /*14f0*/  LDC R128, c[0x0][0x3b8] ;  /* 0x0000ee00ff807b82 */ /* 0x000e620000000800 */
[----:B------:R-:W2:Y:S01]  /*1500*/  LDG.E.U16 R164, desc[UR10][R164.64] ;  /* 0x0000000aa4a47981 */ /* 0x000ea2000c1e1500 */
[----:B------:R-:W-:Y:S01]  /*1510*/  IMAD R68, R8, 0x5a, RZ ;  /* 0x0000005a08447824 */ /* 0x000fe200078e02ff */
[----:B0-----:R-:W-:Y:S01]  /*1520*/  IADD3 R36, P0, PT, R116, R7, RZ ;  /* 0x0000000774247210 */ /* 0x001fe20007f1e0ff */
[----:B------:R-:W-:Y:S01]  /*1530*/  IMAD R44, R8, 0x61, RZ ;  /* 0x00000061082c7824 */ /* 0x000fe200078e02ff */
[-C--:B------:R-:W-:Y:S01]  /*1540*/  LEA.HI.X.SX32 R41, R46, R5.reuse, 0x1, P1 ;  /* 0x000000052e297211 */ /* 0x080fe200008f0eff */
[----:B------:R0:W2:Y:S01]  /*1550*/  LDG.E.U16 R35, desc[UR10][R42.64] ;  /* 0x0000000a2a237981 */ /* 0x0000a2000c1e1500 */
[----:B------:R-:W-:Y:S01]  /*1560*/  LEA.HI.X.SX32 R37, R34, R5, 0x1, P0 ;  /* 0x0000000522257211 */ /* 0x000fe200000f0eff */
[----:B------:R-:W-:Y:S01]  /*1570*/  IMAD R175, R8, 0xd4, RZ ;  /* 0x000000d408af7824 */ /* 0x000fe200078e02ff */
[-C--:B------:R-:W-:Y:S01]  /*1580*/  IADD3 R48, P0, PT, R126, R7.reuse, RZ ;  /* 0x000000077e307210 */ /* 0x080fe20007f1e0ff */
[----:B------:R0:W2:Y:S01]  /*1590*/  LDG.E.U16 R33, desc[UR10][R38.64] ;  /* 0x0000000a26217981 */ /* 0x0000a2000c1e1500 */
[C---:B------:R-:W-:Y:S01]  /*15a0*/  IMAD R46, R8.reuse, 0x69, RZ ;  /* 0x00000069082e7824 */ /* 0x040fe200078e02ff */
[-C--:B------:R-:W-:Y:S01]  /*15b0*/  IADD3 R50, P1, PT, R125, R7.reuse, RZ ;  /* 0x000000077d327210 */ /* 0x080fe20007f3e0ff */
[C---:B------:R-:W-:Y:S01]  /*15c0*/  IMAD R121, R8.reuse, 0xfa, RZ ;  /* 0x000000fa08797824 */ /* 0x040fe200078e02ff */
[----:B------:R0:W2:Y:S01]  /*15d0*/  LDG.E.U16 R34, desc[UR10][R40.64] ;  /* 0x0000000a28227981 */ /* 0x0000a2000c1e1500 */
[----:B------:R-:W-:Y:S01]  /*15e0*/  IMAD R228, R8, 0x46, RZ ;  /* 0x0000004608e47824 */ /* 0x000fe200078e02ff */
[----:B0-----:R-:W-:Y:S01]  /*15f0*/  IADD3 R42, P2, PT, R120, R7, RZ ;  /* 0x00000007782a7210 */ /* 0x001fe20007f5e0ff */
[----:B------:R-:W-:Y:S01]  /*1600*/  IMAD R233, R8, 0x56, RZ ;  /* 0x0000005608e97824 */ /* 0x000fe200078e02ff */
[-C--:B------:R-:W-:Y:S01]  /*1610*/  LEA.HI.X.SX32 R49, R44, R5.reuse, 0x1, P0 ;  /* 0x000000052c317211 */ /* 0x080fe200000f0eff */
[----:B------:R-:W2:Y:S01]  /*1620*/  LDG.E.U16 R36, desc[UR10][R36.64] ;  /* 0x0000000a24247981 */ /* 0x000ea2000c1e1500 */
[----:B------:R-:W-:Y:S01]  /*1630*/  IMAD R38, R8, 0x79, RZ ;  /* 0x0000007908267824 */ /* 0x000fe200078e02ff */
[----:B------:R-:W-:Y:S01]  /*1640*/  LEA.HI.X.SX32 R43, R52, R5, 0x1, P2 ;  /* 0x00000005342b7211 */ /* 0x000fe200010f0eff */
[C---:B------:R-:W-:Y:S01]  /*1650*/  IMAD R239, R8.reuse, 0x76, RZ ;  /* 0x0000007608ef7824 */ /* 0x040fe200078e02ff */
[----:B------:R-:W-:Y:S01]  /*1660*/  SHF.L.U32 R52, R8, 0x1, RZ ;  /* 0x0000000108347819 */ /* 0x000fe200000006ff */
[----:B------:R-:W2:Y:S01]  /*1670*/  LDG.E.U16 R156, desc[UR10][R156.64] ;  /* 0x0000000a9c9c7981 */ /* 0x000ea2000c1e1500 */
[----:B------:R-:W-:Y:S01]  /*1680*/  IADD3 R40, P0, PT, R124, R7, RZ ;  /* 0x000000077c287210 */ /* 0x000fe20007f1e0ff */
[----:B------:R-:W-:Y:S01]  /*1690*/  IMAD R234, R8, 0x66, RZ ;  /* 0x0000006608ea7824 */ /* 0x000fe200078e02ff */
[-C--:B------:R-:W-:Y:S01]  /*16a0*/  LEA.HI.X.SX32 R51, R46, R5.reuse, 0x1, P1 ;  /* 0x000000052e337211 */ /* 0x080fe200008f0eff */
[----:B------:R0:W2:Y:S01]  /*16b0*/  LDG.E.U16 R39, desc[UR10][R42.64] ;  /* 0x0000000a2a277981 */ /* 0x0000a2000c1e1500 */
[----:B------:R-:W-:Y:S01]  /*16c0*/  LEA.HI.X.SX32 R41, R38, R5, 0x1, P0 ;  /* 0x0000000526297211 */ /* 0x000fe200000f0eff */
[----:B------:R-:W-:Y:S01]  /*16d0*/  IMAD R238, R8, 0x86, RZ ;  /* 0x0000008608ee7824 */ /* 0x000fe200078e02ff */
[-C--:B------:R-:W-:Y:S01]  /*16e0*/  IADD3 R44, P0, PT, R52, R7.reuse, RZ ;  /* 0x00000007342c7210 */ /* 0x080fe20007f1e0ff */
[----:B------:R0:W2:Y:S01]  /*16f0*/  LDG.E.U16 R37, desc[UR10][R48.64] ;  /* 0x0000000a30257981 */ /* 0x0000a2000c1e1500 */
[C---:B------:R-:W-:Y:S01]  /*1700*/  LEA R46, P1, R8.reuse, R7, 0x2 ;  /* 0x00000007082e7211 */ /* 0x040fe200078210ff */
[C---:B------:R-:W-:Y:S01]  /*1710*/  IMAD R237, R8.reuse, 0x96, RZ ;  /* 0x0000009608ed7824 */ /* 0x040fe200078e02ff */
[C---:B------:R-:W-:Y:S01]  /*1720*/  LEA.HI.X.SX32 R45, R8.reuse, R5, 0x1, P0 ;  /* 0x00000005082d7211 */ /* 0x040fe200000f0eff */
[----:B------:R1:W2:Y:S01]  /*1730*/  LDG.E.U16 R38, desc[UR10][R50.64] ;  /* 0x0000000a32267981 */ /* 0x0002a2000c1e1500 */
[C---:B------:R-:W-:Y:S01]  /*1740*/  IMAD R235, R8.reuse, 0xb6, RZ ;  /* 0x000000b608eb7824 */ /* 0x040fe200078e02ff */
[-C--:B0-----:R-:W-:Y:S01]  /*1750*/  IADD3 R42, P0, PT, R115, R7.reuse, RZ ;  /* 0x00000007732a7210 */ /* 0x081fe20007f1e0ff */
[C---:B------:R-:W-:Y:S01]  /*1760*/  IMAD R236, R8.reuse, 0xa6, RZ ;  /* 0x000000a608ec7824 */ /* 0x040fe200078e02ff */
[----:B------:R-:W2:Y:S01]  /*1770*/  LDG.E.U16 R40, desc[UR10][R40.64] ;  /* 0x0000000a28287981 */ /* 0x000ea2000c1e1500 */
[C---:B------:R-:W-:Y:S01]  /*1780*/  IMAD R78, R8.reuse, 0x5b, RZ ;  /* 0x0000005b084e7824 */ /* 0x040fe200078e02ff */
[----:B------:R-:W-:Y:S01]  /*1790*/  IADD3 R48, P2, PT, R109, R7, RZ ;  /* 0x000000076d307210 */ /* 0x000fe20007f5e0ff */
[----:B------:R-:W-:Y:S01]  /*17a0*/  IMAD R74, R8, 0x53, RZ ;  /* 0x00000053084a7824 */ /* 0x000fe200078e02ff */
[-C--:B------:R-:W-:Y:S01]  /*17b0*/  LEA.HI.X.SX32 R47, R52, R5.reuse, 0x1, P1 ;  /* 0x00000005342f7211 */ /* 0x080fe200008f0eff */
[----:B------:R0:W2:Y:S01]  /*17c0*/  LDG.E.U16 R201, desc[UR10][R44.64] ;  /* 0x0000000a2cc97981 */ /* 0x0000a2000c1e1500 */
[----:B-1----:R-:W-:Y:S01]  /*17d0*/  IMAD R50, R8, 0x4d, RZ ;  /* 0x0000004d08327824 */ /* 0x002fe200078e02ff */
[-C--:B------:R-:W-:Y:S01]  /*17e0*/  LEA.HI.X.SX32 R49, R54, R5.reuse, 0x1, P2 ;  /* 0x0000000536317211 */ /* 0x080fe200010f0eff */
[C---:B------:R-:W-:Y:S01]  /*17f0*/  IMAD R54, R8.reuse, 0x55, RZ ;  /* 0x0000005508367824 */ /* 0x040fe200078e02ff */
[----:B------:R1:W2:Y:S01]  /*1800*/  LDG.E.U16 R199, desc[UR10][R46.64] ;  /* 0x0000000a2ec77981 */ /* 0x0002a2000c1e1500 */
[----:B------:R-:W-:Y:S01]  /*1810*/  IMAD R232, R8, 0xc6, RZ ;  /* 0x000000c608e87824 */ /* 0x000fe200078e02ff */
[----:B------:R-:W-:Y:S01]  /*1820*/  LEA.HI.X.SX32 R43, R50, R5, 0x1, P0 ;  /* 0x00000005322b7211 */ /* 0x000fe200000f0eff */
[----:B------:R-:W3:Y:S01]  /*1830*/  LDC R114, c[0x0][0x3b8] ;  /* 0x0000ee00ff727b82 */ /* 0x000ee20000000800 */
[-C--:B------:R-:W-:Y:S01]  /*1840*/  IADD3 R50, P0, PT, R113, R7.reuse, RZ ;  /* 0x0000000771327210 */ /* 0x080fe20007f1e0ff */
[----:B------:R1:W2:Y:S01]  /*1850*/  LDG.E.U16 R41, desc[UR10][R48.64] ;  /* 0x0000000a30297981 */ /* 0x0002a2000c1e1500 */
[C---:B0-----:R-:W-:Y:S01]  /*1860*/  IMAD R44, R8.reuse, 0x6d, RZ ;  /* 0x0000006d082c7824 */ /* 0x041fe200078e02ff */
[----:B------:R-:W-:Y:S01]  /*1870*/  IADD3 R52, P1, PT, R117, R7, RZ ;  /* 0x0000000775347210 */ /* 0x000fe20007f3e0ff */
[----:B------:R-:W-:Y:S01]  /*1880*/  IMAD R231, R8, 0xd6, RZ ;  /* 0x000000d608e77824 */ /* 0x000fe200078e02ff */
[----:B------:R-:W-:Y:S01]  /*1890*/  LEA.HI.X.SX32 R51, R54, R5, 0x1, P0 ;  /* 0x0000000536337211 */ /* 0x000fe200000f0eff */
[----:B------:R-:W-:Y:S01]  /*18a0*/  IMAD R165, R8, 0xa4, RZ ;  /* 0x000000a408a57824 */ /* 0x000fe200078e02ff */
[----:B-1----:R-:W-:Y:S01]  /*18b0*/  IADD3 R46, P0, PT, R122, R7, RZ ;  /* 0x000000077a2e7210 */ /* 0x002fe20007f1e0ff */
[----:B------:R-:W2:Y:S01]  /*18c0*/  LDG.E.U16 R42, desc[UR10][R42.64] ;  /* 0x0000000a2a2a7981 */ /* 0x000ea2000c1e1500 */
[----:B------:R-:W-:Y:S01]  /*18d0*/  LEA.HI.X.SX32 R53, R56, R5, 0x1, P1 ;  /* 0x0000000538357211 */ /* 0x000fe200008f0eff */
[----:B------:R-:W0:Y:S01]  /*18e0*/  LDC R146, c[0x0][0x3b8] ;  /* 0x0000ee00ff927b82 */ /* 0x000e220000000800 */
[----:B------:R-:W-:Y:S01]  /*18f0*/  IADD3 R48, P2, PT, R119, R7, RZ ;  /* 0x0000000777307210 */ /* 0x000fe20007f5e0ff */
[----:B------:R1:W2:Y:S01]  /*1900*/  LDG.E.U16 R166, desc[UR10][R166.64] ;  /* 0x0000000aa6a67981 */ /* 0x0002a2000c1e1500 */
[----:B------:R-:W-:Y:S01]  /*1910*/  LEA.HI.X.SX32 R47, R44, R5, 0x1, P0 ;  /* 0x000000052c2f7211 */ /* 0x000fe200000f0eff */
[C---:B------:R-:W-:Y:S01]  /*1920*/  IMAD R230, R8.reuse, 0xe6, RZ ;  /* 0x000000e608e67824 */ /* 0x040fe200078e02ff */
[-C--:B------:R-:W-:Y:S01]  /*1930*/  IADD3 R56, P0, PT, R123, R7.reuse, RZ ;  /* 0x000000077b387210 */ /* 0x080fe20007f1e0ff */
[----:B------:R-:W-:Y:S01]  /*1940*/  IMAD R157, R8, 0x94, RZ ;  /* 0x00000094089d7824 */ /* 0x000fe200078e02ff */
[----:B------:R-:W-:Y:S01]  /*1950*/  IADD3 R54, P1, PT, R3, R7, RZ ;  /* 0x0000000703367210 */ /* 0x000fe20007f3e0ff */
[----:B------:R1:W2:Y:S01]  /*1960*/  LDG.E.U16 R43, desc[UR10][R50.64] ;  /* 0x0000000a322b7981 */ /* 0x0002a2000c1e1500 */
[-C--:B------:R-:W-:Y:S01]  /*1970*/  LEA.HI.X.SX32 R49, R58, R5.reuse, 0x1, P2 ;  /* 0x000000053a317211 */ /* 0x080fe200010f0eff */
[----:B------:R-:W-:Y:S01]  /*1980*/  IMAD R58, R8, 0x25, RZ ;  /* 0x00000025083a7824 */ /* 0x000fe200078e02ff */
[----:B------:R-:W-:Y:S01]  /*1990*/  LEA.HI.X.SX32 R57, R66, R5, 0x1, P0 ;  /* 0x0000000542397211 */ /* 0x000fe200000f0eff */
[----:B-1----:R-:W-:Y:S01]  /*19a0*/  IMAD R167, R8, 0xb4, RZ ;  /* 0x000000b408a77824 */ /* 0x002fe200078e02ff */
[----:B------:R-:W-:Y:S01]  /*19b0*/  IADD3 R134, P0, PT, R62, R7, RZ ;  /* 0x000000073e867210 */ /* 0x000fe20007f1e0ff */
[----:B------:R-:W2:Y:S01]  /*19c0*/  LDG.E.U16 R45, desc[UR10][R48.64] ;  /* 0x0000000a302d7981 */ /* 0x000ea2000c1e1500 */
[----:B------:R-:W-:Y:S01]  /*19d0*/  LEA.HI.X.SX32 R55, R60, R5, 0x1, P1 ;  /* 0x000000053c377211 */ /* 0x000fe200008f0eff */
[----:B------:R-:W-:Y:S01]  /*19e0*/  IMAD R229, R8, 0xf6, RZ ;  /* 0x000000f608e57824 */ /* 0x000fe200078e02ff */
[----:B------:R-:W1:Y:S01]  /*19f0*/  LDC R130, c[0x0][0x3b8] ;  /* 0x0000ee00ff827b82 */ /* 0x000e620000000800 */
[----:B------:R-:W-:Y:S01]  /*1a00*/  IADD3 R50, P1, PT, R165, R7, RZ ;  /* 0x00000007a5327210 */ /* 0x000fe20007f3e0ff */
[----:B------:R3:W2:Y:S01]  /*1a10*/  LDG.E.U16 R44, desc[UR10][R52.64] ;  /* 0x0000000a342c7981 */ /* 0x0006a2000c1e1500 */
[-C--:B------:R-:W-:Y:S01]  /*1a20*/  LEA.HI.X.SX32 R135, R58, R5.reuse, 0x1, P0 ;  /* 0x000000053a877211 */ /* 0x080fe200000f0eff */
[----:B------:R-:W-:Y:S01]  /*1a30*/  IMAD R58, R8, 0x2d, RZ ;  /* 0x0000002d083a7824 */ /* 0x000fe200078e02ff */
[----:B------:R-:W-:Y:S01]  /*1a40*/  LEA.HI.X.SX32 R51, R64, R5, 0x1, P1 ;  /* 0x0000000540337211 */ /* 0x000fe200008f0eff */
[----:B------:R-:W-:Y:S01]  /*1a50*/  IMAD R173, R8, 0xc4, RZ ;  /* 0x000000c408ad7824 */ /* 0x000fe200078e02ff */
[----:B------:R3:W2:Y:S01]  /*1a60*/  LDG.E.U16 R48, desc[UR10][R54.64] ;  /* 0x0000000a36307981 */ /* 0x0006a2000c1e1500 */
[-C--:B------:R-:W-:Y:S01]  /*1a70*/  IADD3 R64, P0, PT, R68, R7.reuse, RZ ;  /* 0x0000000744407210 */ /* 0x080fe20007f1e0ff */
[----:B------:R-:W0:Y:S01]  /*1a80*/  LDC R79, c[0x0][0x3b8] ;  /* 0x0000ee00ff4f7b82 */ /* 0x000e220000000800 */
[-C--:B------:R-:W-:Y:S01]  /*1a90*/  IADD3 R60, P1, PT, R167, R7.reuse, RZ ;  /* 0x00000007a73c7210 */ /* 0x080fe20007f3e0ff */
[----:B------:R-:W2:Y:S01]  /*1aa0*/  LDG.E.U16 R46, desc[UR10][R46.64] ;  /* 0x0000000a2e2e7981 */ /* 0x000ea2000c1e1500 */
[----:B---3--:R-:W-:Y:S01]  /*1ab0*/  IADD3 R52, P2, PT, R157, R7, RZ ;  /* 0x000000079d347210 */ /* 0x008fe20007f5e0ff */
[C---:B------:R-:W-:Y:S01]  /*1ac0*/  IMAD R66, R8.reuse, 0x35, RZ ;  /* 0x0000003508427824 */ /* 0x040fe200078e02ff */
[----:B------:R-:W3:Y:S01]  /*1ad0*/  LDCU UR4, c[0x0][0x3c0] ;  /* 0x00007800ff0477ac */ /* 0x000ee20008000800 */
[----:B------:R4:W2:Y:S01]  /*1ae0*/  LDG.E.U16 R180, desc[UR10][R180.64] ;  /* 0x0000000ab4b47981 */ /* 0x0008a2000c1e1500 */
[----:B------:R-:W-:Y:S01]  /*1af0*/  IMAD R54, R8, 0x6a, RZ ;  /* 0x0000006a08367824 */ /* 0x000fe200078e02ff */
[----:B------:R-:W-:-:S02]  /*1b00*/  LEA.HI.X.SX32 R53, R62, R5, 0x1, P2 ;  /* 0x000000053e357211 */ /* 0x000fc400010f0eff */
[----:B------:R-:W2:Y:S01]  /*1b10*/  LDG.E.U16 R182, desc[UR10][R182.64] ;  /* 0x0000000ab6b67981 */ /* 0x000ea2000c1e1500 */
[----:B------:R-:W-:Y:S01]  /*1b20*/  LEA.HI.X.SX32 R65, R58, R5, 0x1, P0 ;  /* 0x000000053a417211 */ /* 0x000fe200000f0eff */
[----:B------:R-:W-:Y:S01]  /*1b30*/  IMAD R80, R8, 0x6b, RZ ;  /* 0x0000006b08507824 */ /* 0x000fe200078e02ff */
[-C--:B------:R-:W-:Y:S01]  /*1b40*/  IADD3 R62, P2, PT, R173, R7.reuse, RZ ;  /* 0x00000007ad3e7210 */ /* 0x080fe20007f5e0ff */
[----:B------:R3:W2:Y:S01]  /*1b50*/  LDG.E.U16 R47, desc[UR10][R56.64] ;  /* 0x0000000a382f7981 */ /* 0x0006a2000c1e1500 */
[----:B------:R-:W-:Y:S01]  /*1b60*/  IADD3 R58, P0, PT, R54, R7, RZ ;  /* 0x00000007363a7210 */ /* 0x000fe20007f1e0ff */
[----:B----4-:R-:W-:Y:S01]  /*1b70*/  IMAD R181, R8, 0xe4, RZ ;  /* 0x000000e408b57824 */ /* 0x010fe200078e02ff */
[-C--:B------:R-:W-:Y:S01]  /*1b80*/  LEA.HI.X.SX32 R61, R68, R5.reuse, 0x1, P1 ;  /* 0x00000005443d7211 */ /* 0x080fe200008f0eff */
[----:B------:R-:W4:Y:S01]  /*1b90*/  LDG.E.U16 R49, desc[UR10][R52.64] ;  /* 0x0000000a34317981 */ /* 0x000f22000c1e1500 */
[-C--:B------:R-:W-:Y:S01]  /*1ba0*/  LEA.HI.X.SX32 R63, R70, R5.reuse, 0x1, P2 ;  /* 0x00000005463f7211 */ /* 0x080fe200010f0eff */
[----:B------:R-:W-:Y:S01]  /*1bb0*/  IMAD R70, R8, 0x7a, RZ ;  /* 0x0000007a08467824 */ /* 0x000fe200078e02ff */
[----:B------:R-:W-:Y:S01]  /*1bc0*/  LEA.HI.X.SX32 R59, R66, R5, 0x1, P0 ;  /* 0x00000005423b7211 */ /* 0x000fe200000f0eff */
[----:B------:R-:W2:Y:S01]  /*1bd0*/  LDG.E.U16 R50, desc[UR10][R50.64] ;  /* 0x0000000a32327981 */ /* 0x000ea2000c1e1500 */
[----:B------:R-:W0:Y:S01]  /*1be0*/  LDC R77, c[0x0][0x3b8] ;  /* 0x0000ee00ff4d7b82 */ /* 0x000e220000000800 */
[----:B---3--:R-:W-:Y:S01]  /*1bf0*/  IADD3 R56, P1, PT, R175, R7, RZ ;  /* 0x00000007af387210 */ /* 0x008fe20007f3e0ff */
[C---:B------:R-:W-:Y:S01]  /*1c00*/  IMAD R183, R8.reuse, 0xf4, RZ ;  /* 0x000000f408b77824 */ /* 0x040fe200078e02ff */
[----:B------:R-:W3:Y:S01]  /*1c10*/  LDG.E.U16 R132, desc[UR10][R132.64] ;  /* 0x0000000a84847981 */ /* 0x000ee2000c1e1500 */
[----:B------:R-:W-:Y:S01]  /*1c20*/  IMAD R110, R8, 0x73, RZ ;  /* 0x00000073086e7824 */ /* 0x000fe200078e02ff */
[----:B------:R-:W-:-:S02]  /*1c30*/  LEA.HI.X.SX32 R57, R54, R5, 0x1, P1 ;  /* 0x0000000536397211 */ /* 0x000fc400008f0eff */
[----:B------:R-:W2:Y:S01]  /*1c40*/  LDG.E.U16 R188, desc[UR10][R188.64] ;  /* 0x0000000abcbc7981 */ /* 0x000ea2000c1e1500 */
[----:B------:R-:W-:Y:S01]  /*1c50*/  IADD3 R66, P1, PT, R181, R7, RZ ;  /* 0x00000007b5427210 */ /* 0x000fe20007f3e0ff */
[----:B------:R-:W-:Y:S01]  /*1c60*/  IMAD R68, R8, 0x3d, RZ ;  /* 0x0000003d08447824 */ /* 0x000fe200078e02ff */
[----:B------:R-:W0:Y:S01]  /*1c70*/  LDC R81, c[0x0][0x3b8] ;  /* 0x0000ee00ff517b82 */ /* 0x000e220000000800 */
[----:B------:R1:W2:Y:S01]  /*1c80*/  LDG.E.U16 R52, desc[UR10][R60.64] ;  /* 0x0000000a3c347981 */ /* 0x0002a2000c1e1500 */
[----:B------:R-:W-:-:S06]  /*1c90*/  LEA.HI.X.SX32 R67, R72, R5, 0x1, P1 ;  /* 0x0000000548437211 */ /* 0x000fcc00008f0eff */
[----:B------:R-:W0:Y:S01]  /*1ca0*/  LDC R83, c[0x0][0x3b8] ;  /* 0x0000ee00ff537b82 */ /* 0x000e220000000800 */
[----:B------:R5:W2:Y:S07]  /*1cb0*/  LDG.E.U16 R54, desc[UR10][R58.64] ;  /* 0x0000000a3a367981 */ /* 0x000aae000c1e1500 */
[----:B------:R-:W0:Y:S01]  /*1cc0*/  LDC R87, c[0x0][0x3b8] ;  /* 0x0000ee00ff577b82 */ /* 0x000e220000000800 */
[----:B------:R5:W2:Y:S01]  /*1cd0*/  LDG.E.U16 R53, desc[UR10][R62.64] ;  /* 0x0000000a3e357981 */ /* 0x000aa2000c1e1500 */
[----:B-1----:R-:W-:Y:S01]  /*1ce0*/  IADD3 R60, P0, PT, R70, R7, RZ ;  /* 0x00000007463c7210 */ /* 0x002fe20007f1e0ff */
[----:B-----5:R-:W-:-:S05]  /*1cf0*/  IMAD R58, R8, 0x7d, RZ ;  /* 0x0000007d083a7824 */ /* 0x020fca00078e02ff */
[----:B------:R-:W1:Y:S01]  /*1d00*/  LDC R89, c[0x0][0x3b8] ;  /* 0x0000ee00ff597b82 */ /* 0x000e620000000800 */
[----:B------:R5:W2:Y:S07]  /*1d10*/  LDG.E.U16 R51, desc[UR10][R64.64] ;  /* 0x0000000a40337981 */ /* 0x000aae000c1e1500 */
[----:B------:R-:W0:Y:S01]  /*1d20*/  LDC R85, c[0x0][0x3b8] ;  /* 0x0000ee00ff557b82 */ /* 0x000e220000000800 */
[-C--:B------:R-:W-:Y:S01]  /*1d30*/  IADD3 R62, P1, PT, R121, R7.reuse, RZ ;  /* 0x00000007793e7210 */ /* 0x080fe20007f3e0ff */
[----:B------:R-:W2:Y:S01]  /*1d40*/  LDG.E.U16 R55, desc[UR10][R56.64] ;  /* 0x0000000a38377981 */ /* 0x000ea2000c1e1500 */
[----:B-----5:R-:W-:-:S05]  /*1d50*/  IADD3 R64, P2, PT, R183, R7, RZ ;  /* 0x00000007b7407210 */ /* 0x020fca0007f5e0ff */
[----:B------:R-:W5:Y:S01]  /*1d60*/  LDC R91, c[0x0][0x3b8] ;  /* 0x0000ee00ff5b7b82 */ /* 0x000f620000000800 */
[-C--:B------:R-:W-:Y:S01]  /*1d70*/  LEA.HI.X.SX32 R61, R68, R5.reuse, 0x1, P0 ;  /* 0x00000005443d7211 */ /* 0x080fe200000f0eff */
[----:B------:R-:W-:Y:S01]  /*1d80*/  IMAD R68, R8, 0x23, RZ ;  /* 0x0000002308447824 */ /* 0x000fe200078e02ff */
[-C--:B------:R-:W-:Y:S01]  /*1d90*/  LEA.HI.X.SX32 R63, R58, R5.reuse, 0x1, P1 ;  /* 0x000000053a3f7211 */ /* 0x080fe200008f0eff */
[----:B------:R1:W2:Y:S01]  /*1da0*/  LDG.E.U16 R56, desc[UR10][R66.64] ;  /* 0x0000000a42387981 */ /* 0x0002a2000c1e1500 */
[----:B------:R-:W-:-:S03]  /*1db0*/  LEA.HI.X.SX32 R65, R70, R5, 0x1, P2 ;  /* 0x0000000546417211 */ /* 0x000fc600010f0eff */
[----:B------:R-:W0:Y:S01]  /*1dc0*/  LDC R93, c[0x0][0x3b8] ;  /* 0x0000ee00ff5d7b82 */ /* 0x000e220000000800 */
[----:B------:R-:W-:Y:S01]  /*1dd0*/  IADD3 R138, P0, PT, R228, R7, RZ ;  /* 0x00000007e48a7210 */ /* 0x000fe20007f1e0ff */
[----:B------:R1:W2:Y:S01]  /*1de0*/  LDG.E.U16 R57, desc[UR10][R60.64] ;  /* 0x0000000a3c397981 */ /* 0x0002a2000c1e1500 */
[----:B------:R-:W-:-:S05]  /*1df0*/  IMAD R70, R8, 0x2b, RZ ;  /* 0x0000002b08467824 */ /* 0x000fca00078e02ff */
[----:B------:R-:W0:Y:S01]  /*1e00*/  LDC R95, c[0x0][0x3b8] ;  /* 0x0000ee00ff5f7b82 */ /* 0x000e220000000800 */
[----:B------:R1:W2:Y:S01]  /*1e10*/  LDG.E.U16 R59, desc[UR10][R62.64] ;  /* 0x0000000a3e3b7981 */ /* 0x0002a2000c1e1500 */
[----:B------:R-:W-:Y:S01]  /*1e20*/  LEA.HI.X.SX32 R139, R68, R5, 0x1, P0 ;  /* 0x00000005448b7211 */ /* 0x000fe200000f0eff */
[C---:B-1----:R-:W-:Y:S01]  /*1e30*/  IMAD R66, R8.reuse, 0x3b, RZ ;  /* 0x0000003b08427824 */ /* 0x042fe200078e02ff */
[-C--:B------:R-:W-:Y:S01]  /*1e40*/  IADD3 R60, P1, PT, R233, R7.reuse, RZ ;  /* 0x00000007e93c7210 */ /* 0x080fe20007f3e0ff */
[----:B------:R1:W2:Y:S01]  /*1e50*/  LDG.E.U16 R58, desc[UR10][R64.64] ;  /* 0x0000000a403a7981 */ /* 0x0002a2000c1e1500 */
[----:B------:R-:W-:Y:S02]  /*1e60*/  IMAD R72, R8, 0x33, RZ ;  /* 0x0000003308487824 */ /* 0x000fe400078e02ff */
[----:B------:R-:W0:Y:S01]  /*1e70*/  LDC R97, c[0x0][0x3b8] ;  /* 0x0000ee00ff617b82 */ /* 0x000e220000000800 */
[----:B------:R-:W2:Y:S07]  /*1e80*/  LDG.E.U16 R134, desc[UR10][R134.64] ;  /* 0x0000000a86867981 */ /* 0x000eae000c1e1500 */
[----:B------:R-:W0:Y:S01]  /*1e90*/  LDC R101, c[0x0][0x3b8] ;  /* 0x0000ee00ff657b82 */ /* 0x000e220000000800 */
[-C--:B------:R-:W-:Y:S01]  /*1ea0*/  IADD3 R62, P0, PT, R239, R7.reuse, RZ ;  /* 0x00000007ef3e7210 */ /* 0x080fe20007f1e0ff */
[----:B------:R-:W2:Y:S01]  /*1eb0*/  LDG.E.U16 R136, desc[UR10][R136.64] ;  /* 0x0000000a88887981 */ /* 0x000ea2000c1e1500 */
[----:B-1----:R-:W-:-:S05]  /*1ec0*/  IADD3 R64, P2, PT, R234, R7, RZ ;  /* 0x00000007ea407210 */ /* 0x002fca0007f5e0ff */
[----:B------:R-:W1:Y:S01]  /*1ed0*/  LDC R99, c[0x0][0x3b8] ;  /* 0x0000ee00ff637b82 */ /* 0x000e620000000800 */
[-C--:B------:R-:W-:Y:S01]  /*1ee0*/  LEA.HI.X.SX32 R61, R70, R5.reuse, 0x1, P1 ;  /* 0x00000005463d7211 */ /* 0x080fe200008f0eff */
[----:B------:R-:W2:Y:S01]  /*1ef0*/  LDG.E.U16 R138, desc[UR10][R138.64] ;  /* 0x0000000a8a8a7981 */ /* 0x000ea2000c1e1500 */
[-C--:B------:R-:W-:Y:S01]  /*1f00*/  LEA.HI.X.SX32 R63, R66, R5.reuse, 0x1, P0 ;  /* 0x00000005423f7211 */ /* 0x080fe200000f0eff */
[----:B------:R-:W-:Y:S01]  /*1f10*/  IMAD R66, R8, 0x43, RZ ;  /* 0x0000004308427824 */ /* 0x000fe200078e02ff */
[----:B------:R-:W-:Y:S01]  /*1f20*/  LEA.HI.X.SX32 R65, R72, R5, 0x1, P2 ;  /* 0x0000000548417211 */ /* 0x000fe200010f0eff */
[----:B------:R-:W2:Y:S01]  /*1f30*/  LDG.E.U16 R60, desc[UR10][R60.64] ;  /* 0x0000000a3c3c7981 */ /* 0x000ea2000c1e1500 */
[-C--:B------:R-:W-:Y:S01]  /*1f40*/  IADD3 R70, P0, PT, R238, R7.reuse, RZ ;  /* 0x00000007ee467210 */ /* 0x080fe20007f1e0ff */
[----:B------:R-:W-:Y:S01]  /*1f50*/  IMAD R72, R8, 0x4b, RZ ;  /* 0x0000004b08487824 */ /* 0x000fe200078e02ff */
[----:B------:R-:W-:Y:S01]  /*1f60*/  IADD3 R68, P2, PT, R236, R7, RZ ;  /* 0x00000007ec447210 */ /* 0x000fe20007f5e0ff */
[----:B------:R-:W2:Y:S01]  /*1f70*/  LDG.E.U16 R62, desc[UR10][R62.64] ;  /* 0x0000000a3e3e7981 */ /* 0x000ea2000c1e1500 */
[----:B------:R-:W-:Y:S01]  /*1f80*/  LEA.HI.X.SX32 R71, R66, R5, 0x1, P0 ;  /* 0x0000000542477211 */ /* 0x000fe200000f0eff */
[----:B------:R-:W0:Y:S01]  /*1f90*/  LDC R103, c[0x0][0x3b8] ;  /* 0x0000ee00ff677b82 */ /* 0x000e220000000800 */
[----:B------:R-:W-:Y:S01]  /*1fa0*/  IADD3 R66, P0, PT, R235, R7, RZ ;  /* 0x00000007eb427210 */ /* 0x000fe20007f1e0ff */
[----:B------:R-:W2:Y:S06]  /*1fb0*/  LDG.E.U16 R140, desc[UR10][R140.64] ;  /* 0x0000000a8c8c7981 */ /* 0x000eac000c1e1500 */
[----:B------:R-:W0:Y:S01]  /*1fc0*/  LDC R105, c[0x0][0x3b8] ;  /* 0x0000ee00ff697b82 */ /* 0x000e220000000800 */
[----:B------:R5:W2:Y:S01]  /*1fd0*/  LDG.E.U16 R61, desc[UR10][R64.64] ;  /* 0x0000000a403d7981 */ /* 0x000aa2000c1e1500 */
[-C--:B------:R-:W-:Y:S01]  /*1fe0*/  LEA.HI.X.SX32 R67, R78, R5.reuse, 0x1, P0 ;  /* 0x000000054e437211 */ /* 0x080fe200000f0eff */
[----:B------:R-:W-:Y:S01]  /*1ff0*/  IMAD R78, R8, 0x63, RZ ;  /* 0x00000063084e7824 */ /* 0x000fe200078e02ff */
[----:B------:R-:W-:Y:S01]  /*2000*/  LEA.HI.X.SX32 R69, R74, R5, 0x1, P2 ;  /* 0x000000054a457211 */ /* 0x000fe200010f0eff */
[----:B------:R1:W2:Y:S03]  /*2010*/  LDG.E.U16 R63, desc[UR10][R70.64] ;  /* 0x0000000a463f7981 */ /* 0x0002a6000c1e1500 */
[----:B------:R-:W0:Y:S01]  /*2020*/  LDC R129, c[0x0][0x3b8] ;  /* 0x0000ee00ff817b82 */ /* 0x000e220000000800 */
[----:B------:R-:W2:Y:S07]  /*2030*/  LDG.E.U16 R148, desc[UR10][R148.64] ;  /* 0x0000000a94947981 */ /* 0x000eae000c1e1500 */
[----:B------:R-:W0:Y:S01]  /*2040*/  LDC R111, c[0x0][0x3b8] ;  /* 0x0000ee00ff6f7b82 */ /* 0x000e220000000800 */
[-C--:B-----5:R-:W-:Y:S01]  /*2050*/  IADD3 R64, P1, PT, R237, R7.reuse, RZ ;  /* 0x00000007ed407210 */ /* 0x0a0fe20007f3e0ff */
[----:B------:R-:W5:Y:S01]  /*2060*/  LDG.E.U16 R66, desc[UR10][R66.64] ;  /* 0x0000000a42427981 */ /* 0x000f62000c1e1500 */
[----:B------:R-:W-:-:S05]  /*2070*/  IADD3 R74, P0, PT, R232, R7, RZ ;  /* 0x00000007e84a7210 */ /* 0x000fca0007f1e0ff */
[----:B------:R-:W0:Y:S01]  /*2080*/  LDC R127, c[0x0][0x3b8] ;  /* 0x0000ee00ff7f7b82 */ /* 0x000e220000000800 */
[-C--:B------:R-:W-:Y:S01]  /*2090*/  LEA.HI.X.SX32 R65, R72, R5.reuse, 0x1, P1 ;  /* 0x0000000548417211 */ /* 0x080fe200008f0eff */
[----:B------:R-:W2:Y:S01]  /*20a0*/  LDG.E.U16 R142, desc[UR10][R142.64] ;  /* 0x0000000a8e8e7981 */ /* 0x000ea2000c1e1500 */
[----:B------:R-:W-:Y:S01]  /*20b0*/  LEA.HI.X.SX32 R75, R78, R5, 0x1, P0 ;  /* 0x000000054e4b7211 */ /* 0x000fe200000f0eff */
[----:B------:R-:W-:-:S04]  /*20c0*/  IMAD R78, R8, 0x7b, RZ ;  /* 0x0000007b084e7824 */ /* 0x000fc800078e02ff */
[----:B------:R-:W0:Y:S01]  /*20d0*/  LDC R131, c[0x0][0x3b8] ;  /* 0x0000ee00ff837b82 */ /* 0x000e220000000800 */
[----:B------:R-:W2:Y:S01]  /*20e0*/  LDG.E.U16 R64, desc[UR10][R64.64] ;  /* 0x0000000a40407981 */ /* 0x000ea2000c1e1500 */
[-C--:B------:R-:W-:Y:S01]  /*20f0*/  IADD3 R72, P2, PT, R230, R7.reuse, RZ ;  /* 0x00000007e6487210 */ /* 0x080fe20007f5e0ff */
[C---:B------:R-:W-:Y:S01]  /*2100*/  IMAD R221, R8.reuse, 0x9c, RZ ;  /* 0x0000009c08dd7824 */ /* 0x040fe200078e02ff */
[----:B-1----:R-:W-:Y:S01]  /*2110*/  IADD3 R70, P0, PT, R229, R7, RZ ;  /* 0x00000007e5467210 */ /* 0x002fe20007f1e0ff */
[----:B------:R-:W2:Y:S01]  /*2120*/  LDG.E.U16 R67, desc[UR10][R74.64] ;  /* 0x0000000a4a437981 */ /* 0x000ea2000c1e1500 */
[C---:B------:R-:W-:Y:S02]  /*2130*/  IMAD R219, R8.reuse, 0x8c, RZ ;  /* 0x0000008c08db7824 */ /* 0x040fe400078e02ff */
[C---:B------:R-:W-:Y:S01]  /*2140*/  IMAD R213, R8.reuse, 0xac, RZ ;  /* 0x000000ac08d57824 */ /* 0x040fe200078e02ff */
[----:B------:R-:W1:Y:S01]  /*2150*/  LDC R133, c[0x0][0x3b8] ;  /* 0x0000ee00ff857b82 */ /* 0x000e620000000800 */
[----:B------:R-:W2:Y:S01]  /*2160*/  LDG.E.U16 R150, desc[UR10][R150.64] ;  /* 0x0000000a96967981 */ /* 0x000ea2000c1e1500 */
[----:B------:R-:W-:-:S02]  /*2170*/  IMAD R217, R8, 0xbc, RZ ;  /* 0x000000bc08d97824 */ /* 0x000fc400078e02ff */
[----:B------:R-:W-:Y:S01]  /*2180*/  IMAD R209, R8, 0xcc, RZ ;  /* 0x000000cc08d17824 */ /* 0x000fe200078e02ff */
[----:B------:R0:W2:Y:S01]  /*2190*/  LDG.E.U16 R65, desc[UR10][R68.64] ;  /* 0x0000000a44417981 */ /* 0x0000a2000c1e1500 */
[-C--:B------:R-:W-:Y:S01]  /*21a0*/  LEA.HI.X.SX32 R73, R110, R5.reuse, 0x1, P2 ;  /* 0x000000056e497211 */ /* 0x080fe200010f0eff */
[----:B------:R-:W-:Y:S01]  /*21b0*/  IMAD R215, R8, 0xdc, RZ ;  /* 0x000000dc08d77824 */ /* 0x000fe200078e02ff */
[----:B------:R-:W-:Y:S01]  /*21c0*/  LEA.HI.X.SX32 R71, R78, R5, 0x1, P0 ;  /* 0x000000054e477211 */ /* 0x000fe200000f0eff */
[----:B------:R-:W1:Y:S01]  /*21d0*/  LDC R135, c[0x0][0x3b8] ;  /* 0x0000ee00ff877b82 */ /* 0x000e620000000800 */
[----:B------:R-:W2:Y:S01]  /*21e0*/  LDG.E.U16 R170, desc[UR10][R170.64] ;  /* 0x0000000aaaaa7981 */ /* 0x000ea2000c1e1500 */
[C---:B------:R-:W-:Y:S02]  /*21f0*/  IMAD R207, R8.reuse, 0xec, RZ ;  /* 0x000000ec08cf7824 */ /* 0x040fe400078e02ff */
[----:B------:R-:W-:Y:S01]  /*2200*/  IMAD R211, R8, 0xfc, RZ ;  /* 0x000000fc08d37824 */ /* 0x000fe200078e02ff */
[----:B------:R-:W2:Y:S01]  /*2210*/  LDG.E.U16 R154, desc[UR10][R154.64] ;  /* 0x0000000a9a9a7981 */ /* 0x000ea2000c1e1500 */
[----:B0-----:R-:W-:-:S02]  /*2220*/  IADD3 R68, P1, PT, R231, R7, RZ ;  /* 0x00000007e7447210 */ /* 0x001fc40007f3e0ff */
[----:B------:R-:W0:Y:S01]  /*2230*/  LDC R203, c[0x0][0x3b8] ;  /* 0x0000ee00ffcb7b82 */ /* 0x000e220000000800 */
[----:B------:R-:W-:Y:S01]  /*2240*/  SHF.L.U32 R78, R8, 0x2, RZ ;  /* 0x00000002084e7819 */ /* 0x000fe200000006ff */
[----:B------:R-:W2:Y:S01]  /*2250*/  LDG.E.U16 R70, desc[UR10][R70.64] ;  /* 0x0000000a46467981 */ /* 0x000ea2000c1e1500 */
[----:B------:R-:W-:-:S05]  /*2260*/  LEA.HI.X.SX32 R69, R80, R5, 0x1, P1 ;  /* 0x0000000550457211 */ /* 0x000fca00008f0eff */
[----:B------:R-:W0:Y:S01]  /*2270*/  LDC R212, c[0x0][0x3b8] ;  /* 0x0000ee00ffd47b82 */ /* 0x000e220000000800 */
[----:B------:R-:W-:Y:S01]  /*2280*/  LEA R194, P0, R8, R7, 0x3 ;  /* 0x0000000708c27211 */ /* 0x000fe200078018ff */
[----:B------:R-:W2:Y:S06]  /*2290*/  LDG.E.U16 R68, desc[UR10][R68.64] ;  /* 0x0000000a44447981 */ /* 0x000eac000c1e1500 */
[----:B------:R-:W0:Y:S01]  /*22a0*/  LDC R205, c[0x0][0x3b8] ;  /* 0x0000ee00ffcd7b82 */ /* 0x000e220000000800 */
[----:B------:R-:W-:Y:S01]  /*22b0*/  LEA.HI.X.SX32 R195, R78, R5, 0x1, P0 ;  /* 0x000000054ec37211 */ /* 0x000fe200000f0eff */
[----:B------:R-:W2:Y:S01]  /*22c0*/  LDG.E.U16 R158, desc[UR10][R158.64] ;  /* 0x0000000a9e9e7981 */ /* 0x000ea2000c1e1500 */
[C---:B------:R-:W-:Y:S01]  /*22d0*/  SHF.L.U32 R78, R8.reuse, 0x6, RZ ;  /* 0x00000006084e7819 */ /* 0x040fe200000006ff */
[----:B------:R-:W-:-:S02]  /*22e0*/  IMAD R218, R8, 0xc5, RZ ;  /* 0x000000c508da7824 */ /* 0x000fc400078e02ff */
[C---:B------:R-:W-:Y:S01]  /*22f0*/  IMAD R241, R8.reuse, 0x3e, RZ ;  /* 0x0000003e08f17824 */ /* 0x040fe200078e02ff */
[----:B------:R1:W2:Y:S01]  /*2300*/  LDG.E.U16 R69, desc[UR10][R72.64] ;  /* 0x0000000a48457981 */ /* 0x0002a2000c1e1500 */
[C---:B------:R-:W-:Y:S01]  /*2310*/  SHF.L.U32 R80, R8.reuse, 0x4, RZ ;  /* 0x0000000408507819 */ /* 0x040fe200000006ff */
[----:B------:R-:W-:Y:S01]  /*2320*/  IMAD R144, R131, 0x154, RZ ;  /* 0x0000015483907824 */ /* 0x000fe200078e02ff */
[----:B------:R-:W-:Y:S01]  /*2330*/  SHF.L.U32 R110, R8, 0x5, RZ ;  /* 0x00000005086e7819 */ /* 0x000fe200000006ff */
[----:B------:R-:W0:Y:S01]  /*2340*/  LDC R131, c[0x0][0x3b8] ;  /* 0x0000ee00ff837b82 */ /* 0x000e220000000800 */
[-C--:B------:R-:W-:Y:S01]  /*2350*/  LEA R74, P1, R114, R7.reuse, 0x5 ;  /* 0x00000007724a7211 */ /* 0x080fe200078228ff */
[----:B------:R-:W2:Y:S01]  /*2360*/  LDG.E.U16 R168, desc[UR10][R168.64] ;  /* 0x0000000aa8a87981 */ /* 0x000ea2000c1e1500 */
[C---:B------:R-:W-:Y:S02]  /*2370*/  IMAD R244, R8.reuse, 0x17, RZ ;  /* 0x0000001708f47824 */ /* 0x040fe400078e02ff */
[----:B------:R-:W-:Y:S01]  /*2380*/  IMAD R246, R8, 0x7e, RZ ;  /* 0x0000007e08f67824 */ /* 0x000fe200078e02ff */
[-C--:B-1----:R-:W-:Y:S01]  /*2390*/  LEA R72, P0, R128, R7.reuse, 0x7 ;  /* 0x0000000780487211 */ /* 0x082fe200078038ff */
[----:B------:R-:W2:Y:S01]  /*23a0*/  LDG.E.U16 R162, desc[UR10][R162.64] ;  /* 0x0000000aa2a27981 */ /* 0x000ea2000c1e1500 */
[----:B------:R-:W-:Y:S01]  /*23b0*/  LEA R146, P2, R146, R7, 0x6 ;  /* 0x0000000792927211 */ /* 0x000fe200078430ff */
[----:B------:R-:W1:Y:S01]  /*23c0*/  LDC R137, c[0x0][0x3b8] ;  /* 0x0000ee00ff897b82 */ /* 0x000e620000000800 */
[-C--:B------:R-:W-:Y:S01]  /*23d0*/  LEA.HI.X.SX32 R73, R78, R5.reuse, 0x1, P0 ;  /* 0x000000054e497211 */ /* 0x080fe200000f0eff */
[----:B------:R-:W2:Y:S01]  /*23e0*/  LDG.E.U16 R152, desc[UR10][R152.64] ;  /* 0x0000000a98987981 */ /* 0x000ea2000c1e1500 */
[-C--:B------:R-:W-:Y:S01]  /*23f0*/  LEA.HI.X.SX32 R75, R80, R5.reuse, 0x1, P1 ;  /* 0x00000005504b7211 */ /* 0x080fe200008f0eff */
[----:B------:R-:W0:Y:S01]  /*2400*/  LDCU UR5, c[0x0][0x3c8] ;  /* 0x00007900ff0577ac */ /* 0x000e220008000800 */
[----:B------:R-:W-:Y:S01]  /*2410*/  LEA.HI.X.SX32 R147, R110, R5, 0x1, P2 ;  /* 0x000000056e937211 */ /* 0x000fe200010f0eff */
[----:B------:R0:W2:Y:S01]  /*2420*/  LDG.E.U16 R71, desc[UR10][R72.64] ;  /* 0x0000000a48477981 */ /* 0x0000a2000c1e1500 */
[----:B------:R-:W-:Y:S01]  /*2430*/  SHF.L.U32 R78, R8, 0x7, RZ ;  /* 0x00000007084e7819 */ /* 0x000fe200000006ff */
[----:B------:R-:W-:Y:S01]  /*2440*/  IMAD R110, R79, 0x120, RZ ;  /* 0x000001204f6e7824 */ /* 0x000fe200078e02ff */
[----:B------:R-:W1:Y:S01]  /*2450*/  LDC R139, c[0x0][0x3b8] ;  /* 0x0000ee00ff8b7b82 */ /* 0x000e620000000800 */
[----:B------:R-:W-:Y:S01]  /*2460*/  IMAD R80, R77, 0x110, RZ ;  /* 0x000001104d507824 */ /* 0x000fe200078e02ff */
[----:B------:R0:W2:Y:S01]  /*2470*/  LDG.E.U16 R174, desc[UR10][R74.64] ;  /* 0x0000000a4aae7981 */ /* 0x0000a2000c1e1500 */
[----:B------:R-:W-:Y:S01]  /*2480*/  IMAD R114, R81, 0x130, RZ ;  /* 0x0000013051727824 */ /* 0x000fe200078e02ff */
[----:B------:R-:W-:Y:S01]  /*2490*/  R2UR UR7, R6 ;  /* 0x00000000060772ca */ /* 0x000fe200000e0000 */
[----:B------:R-:W-:Y:S01]  /*24a0*/  IMAD R128, R83, 0x140, RZ ;  /* 0x0000014053807824 */ /* 0x000fe200078e02ff */
[----:B------:R-:W2:Y:S01]  /*24b0*/  LDG.E.U16 R146, desc[UR10][R146.64] ;  /* 0x0000000a92927981 */ /* 0x000ea2000c1e1500 */
[----:B0-----:R-:W-:Y:S01]  /*24c0*/  LEA R72, P0, R130, R7, 0x8 ;  /* 0x0000000782487211 */ /* 0x001fe200078040ff */
[----:B------:R-:W0:Y:S01]  /*24d0*/  LDC R141, c[0x0][0x3b8] ;  /* 0x0000ee00ff8d7b82 */ /* 0x000e220000000800 */
[----:B------:R-:W-:Y:S01]  /*24e0*/  UMOV UR12, 0x1 ;  /* 0x00000001000c7882 */ /* 0x000fe20000000000 */
[----:B------:R-:W2:Y:S01]  /*24f0*/  LDG.E.U16 R184, desc[UR10][R184.64] ;  /* 0x0000000ab8b87981 */ /* 0x000ea2000c1e1500 */
[----:B------:R-:W-:Y:S01]  /*2500*/  LEA.HI.X.SX32 R73, R78, R5, 0x1, P0 ;  /* 0x000000054e497211 */ /* 0x000fe200000f0eff */
[----:B------:R-:W0:Y:S01]  /*2510*/  LDCU UR9, c[0x0][0x3d0] ;  /* 0x00007a00ff0977ac */ /* 0x000e220008000800 */
[-C--:B------:R-:W-:Y:S01]  /*2520*/  IADD3 R74, P0, PT, R110, R7.reuse, RZ ;  /* 0x000000076e4a7210 */ /* 0x080fe20007f1e0ff */
[----:B------:R-:W2:Y:S01]  /*2530*/  LDG.E.U16 R160, desc[UR10][R160.64] ;  /* 0x0000000aa0a07981 */ /* 0x000ea2000c1e1500 */
[-C--:B------:R-:W-:Y:S01]  /*2540*/  IADD3 R80, P1, PT, R80, R7.reuse, RZ ;  /* 0x0000000750507210 */ /* 0x080fe20007f3e0ff */
[----:B------:R-:W0:Y:S01]  /*2550*/  LDC R110, c[0x0][0x3b8] ;  /* 0x0000ee00ff6e7b82 */ /* 0x000e220000000800 */
[----:B------:R-:W-:Y:S01]  /*2560*/  IADD3 R78, P2, PT, R114, R7, RZ ;  /* 0x00000007724e7210 */ /* 0x000fe20007f5e0ff */
[----:B------:R-:W2:Y:S01]  /*2570*/  LDG.E.U16 R72, desc[UR10][R72.64] ;  /* 0x0000000a48487981 */ /* 0x000ea2000c1e1500 */
[-C--:B------:R-:W-:Y:S01]  /*2580*/  LEA.HI.X.SX32 R75, R82, R5.reuse, 0x1, P0 ;  /* 0x00000005524b7211 */ /* 0x080fe200000f0eff */
[----:B------:R-:W-:Y:S01]  /*2590*/  IMAD R82, R87, 0x160, RZ ;  /* 0x0000016057527824 */ /* 0x000fe200078e02ff */
[-C--:B------:R-:W-:Y:S01]  /*25a0*/  LEA.HI.X.SX32 R81, R76, R5.reuse, 0x1, P1 ;  /* 0x000000054c517211 */ /* 0x080fe200008f0eff */
[----:B------:R-:W2:Y:S01]  /*25b0*/  LDG.E.U16 R178, desc[UR10][R178.64] ;  /* 0x0000000ab2b27981 */ /* 0x000ea2000c1e1500 */
[----:B------:R-:W-:Y:S01]  /*25c0*/  LEA.HI.X.SX32 R79, R108, R5, 0x1, P2 ;  /* 0x000000056c4f7211 */ /* 0x000fe200010f0eff */
[----:B------:R-:W0:Y:S01]  /*25d0*/  LDC R87, c[0x0][0x3b8] ;  /* 0x0000ee00ff577b82 */ /* 0x000e220000000800 */
[----:B------:R-:W-:Y:S01]  /*25e0*/  IADD3 R76, P1, PT, R128, R7, RZ ;  /* 0x00000007804c7210 */ /* 0x000fe20007f3e0ff */
[----:B------:R-:W-:Y:S01]  /*25f0*/  IMAD R108, R89, 0x170, RZ ;  /* 0x00000170596c7824 */ /* 0x000fe200078e02ff */
[----:B------:R-:W2:Y:S02]  /*2600*/  LDG.E.U16 R74, desc[UR10][R74.64] ;  /* 0x0000000a4a4a7981 */ /* 0x000ea4000c1e1500 */
[----:B------:R-:W-:-:S02]  /*2610*/  LEA.HI.X.SX32 R77, R84, R5, 0x1, P1 ;  /* 0x00000005544d7211 */ /* 0x000fc400008f0eff */
[----:B------:R1:W2:Y:S01]  /*2620*/  LDG.E.U16 R73, desc[UR10][R80.64] ;  /* 0x0000000a50497981 */ /* 0x0002a2000c1e1500 */
[----:B------:R-:W3:Y:S01]  /*2630*/  LDC R89, c[0x0][0x3b8] ;  /* 0x0000ee00ff597b82 */ /* 0x000ee20000000800 */
[----:B------:R-:W-:Y:S02]  /*2640*/  IMAD R84, R85, 0x150, RZ ;  /* 0x0000015055547824 */ /* 0x000fe400078e02ff */
[----:B------:R-:W2:Y:S04]  /*2650*/  LDG.E.U16 R76, desc[UR10][R76.64] ;  /* 0x0000000a4c4c7981 */ /* 0x000ea8000c1e1500 */
[----:B------:R1:W2:Y:S01]  /*2660*/  LDG.E.U16 R75, desc[UR10][R78.64] ;  /* 0x0000000a4e4b7981 */ /* 0x0002a2000c1e1500 */
[----:B------:R-:W-:Y:S01]  /*2670*/  IADD3 R84, P0, PT, R84, R7, RZ ;  /* 0x0000000754547210 */ /* 0x000fe20007f1e0ff */
[----:B-1----:R-:W-:Y:S01]  /*2680*/  IMAD R80, R91, 0x180, RZ ;  /* 0x000001805b507824 */ /* 0x002fe200078e02ff */
[----:B------:R-:W1:Y:S01]  /*2690*/  LDC R114, c[0x0][0x3b8] ;  /* 0x0000ee00ff727b82 */ /* 0x000e620000000800 */
[----:B------:R-:W2:Y:S01]  /*26a0*/  LDG.E.U16 R176, desc[UR10][R176.64] ;  /* 0x0000000ab0b07981 */ /* 0x000ea2000c1e1500 */
[----:B------:R-:W-:-:S03]  /*26b0*/  LEA.HI.X.SX32 R85, R106, R5, 0x1, P0 ;  /* 0x000000056a557211 */ /* 0x000fc600000f0eff */
[----:B------:R-:W2:Y:S01]  /*26c0*/  LDG.E.U16 R186, desc[UR10][R186.64] ;  /* 0x0000000ababa7981 */ /* 0x000ea2000c1e1500 */
[-C--:B------:R-:W-:Y:S02]  /*26d0*/  IADD3 R78, P1, PT, R82, R7.reuse, RZ ;  /* 0x00000007524e7210 */ /* 0x080fe40007f3e0ff */
[----:B------:R-:W1:Y:S01]  /*26e0*/  LDC R91, c[0x0][0x3b8] ;  /* 0x0000ee00ff5b7b82 */ /* 0x000e620000000800 */
[-C--:B------:R-:W-:Y:S01]  /*26f0*/  IADD3 R82, P2, PT, R108, R7.reuse, RZ ;  /* 0x000000076c527210 */ /* 0x080fe20007f5e0ff */
[----:B0-----:R-:W-:Y:S01]  /*2700*/  IMAD R106, R87, 0x1c0, RZ ;  /* 0x000001c0576a7824 */ /* 0x001fe200078e02ff */
[----:B------:R-:W-:Y:S01]  /*2710*/  IADD3 R80, P0, PT, R80, R7, RZ ;  /* 0x0000000750507210 */ /* 0x000fe20007f1e0ff */
[----:B------:R0:W2:Y:S01]  /*2720*/  LDG.E.U16 R77, desc[UR10][R84.64] ;  /* 0x0000000a544d7981 */ /* 0x0000a2000c1e1500 */
[-C--:B------:R-:W-:Y:S01]  /*2730*/  LEA.HI.X.SX32 R83, R86, R5.reuse, 0x1, P2 ;  /* 0x0000000556537211 */ /* 0x080fe200010f0eff */
[----:B------:R-:W-:Y:S01]  /*2740*/  IMAD R86, R93, 0x190, RZ ;  /* 0x000001905d567824 */ /* 0x000fe200078e02ff */
[-C--:B------:R-:W-:Y:S01]  /*2750*/  LEA.HI.X.SX32 R79, R104, R5.reuse, 0x1, P1 ;  /* 0x00000005684f7211 */ /* 0x080fe200008f0eff */
[----:B------:R-:W-:Y:S01]  /*2760*/  IMAD R104, R95, 0x1a0, RZ ;  /* 0x000001a05f687824 */ /* 0x000fe200078e02ff */
[----:B------:R-:W-:Y:S01]  /*2770*/  LEA.HI.X.SX32 R81, R102, R5, 0x1, P0 ;  /* 0x0000000566517211 */ /* 0x000fe200000f0eff */
[----:B------:R-:W1:Y:S01]  /*2780*/  LDC R93, c[0x0][0x3b8] ;  /* 0x0000ee00ff5d7b82 */ /* 0x000e620000000800 */
[----:B------:R-:W-:Y:S01]  /*2790*/  IADD3 R86, P0, PT, R86, R7, RZ ;  /* 0x0000000756567210 */ /* 0x000fe20007f1e0ff */
[----:B------:R-:W2:Y:S03]  /*27a0*/  LDG.E.U16 R78, desc[UR10][R78.64] ;  /* 0x0000000a4e4e7981 */ /* 0x000ea6000c1e1500 */
[----:B------:R-:W-:Y:S01]  /*27b0*/  LEA.HI.X.SX32 R87, R88, R5, 0x1, P0 ;  /* 0x0000000558577211 */ /* 0x000fe200000f0eff */
[----:B------:R-:W2:Y:S02]  /*27c0*/  LDG.E.U16 R80, desc[UR10][R80.64] ;  /* 0x0000000a50507981 */ /* 0x000ea4000c1e1500 */
[----:B------:R-:W4:Y:S02]  /*27d0*/  LDC R102, c[0x0][0x3b8] ;  /* 0x0000ee00ff667b82 */ /* 0x000f240000000800 */
[----:B------:R-:W2:Y:S04]  /*27e0*/  LDG.E.U16 R190, desc[UR10][R190.64] ;  /* 0x0000000abebe7981 */ /* 0x000ea8000c1e1500 */
[----:B------:R3:W2:Y:S01]  /*27f0*/  LDG.E.U16 R79, desc[UR10][R82.64] ;  /* 0x0000000a524f7981 */ /* 0x0006a2000c1e1500 */
[----:B0-----:R-:W-:Y:S01]  /*2800*/  IMAD R84, R97, 0x1b0, RZ ;  /* 0x000001b061547824 */ /* 0x001fe200078e02ff */
[----:B------:R-:W0:Y:S02]  /*2810*/  LDC R95, c[0x0][0x3b8] ;  /* 0x0000ee00ff5f7b82 */ /* 0x000e240000000800 */
[----:B------:R3:W2:Y:S04]  /*2820*/  LDG.E.U16 R81, desc[UR10][R86.64] ;  /* 0x0000000a56517981 */ /* 0x0006a8000c1e1500 */
[----:B------:R-:W2:Y:S01]  /*2830*/  LDG.E.U16 R192, desc[UR10][R192.64] ;  /* 0x0000000ac0c07981 */ /* 0x000ea2000c1e1500 */
[----:B---3--:R-:W-:Y:S01]  /*2840*/  IADD3 R82, P1, PT, R104, R7, RZ ;  /* 0x0000000768527210 */ /* 0x008fe20007f3e0ff */
[----:B------:R-:W-:Y:S01]  /*2850*/  IMAD R104, R89, 0x1d0, RZ ;  /* 0x000001d059687824 */ /* 0x000fe200078e02ff */
[----:B------:R-:W3:Y:S01]  /*2860*/  LDC R97, c[0x0][0x3b8] ;  /* 0x0000ee00ff617b82 */ /* 0x000ee20000000800 */
[----:B------:R-:W2:Y:S01]  /*2870*/  LDG.E.U16 R194, desc[UR10][R194.64] ;  /* 0x0000000ac2c27981 */ /* 0x000ea2000c1e1500 */
[----:B------:R-:W-:-:S02]  /*2880*/  LEA.HI.X.SX32 R83, R100, R5, 0x1, P1 ;  /* 0x0000000564537211 */ /* 0x000fc400008f0eff */
[-C--:B------:R-:W-:Y:S02]  /*2890*/  IADD3 R86, P1, PT, R104, R7.reuse, RZ ;  /* 0x0000000768567210 */ /* 0x080fe40007f3e0ff */
[-C--:B------:R-:W-:Y:S01]  /*28a0*/  IADD3 R88, P0, PT, R84, R7.reuse, RZ ;  /* 0x0000000754587210 */ /* 0x080fe20007f1e0ff */
[----:B-1----:R-:W-:Y:S01]  /*28b0*/  IMAD R100, R93, 0x112, RZ ;  /* 0x000001125d647824 */ /* 0x002fe200078e02ff */
[----:B------:R-:W-:Y:S01]  /*28c0*/  IADD3 R84, P2, PT, R106, R7, RZ ;  /* 0x000000076a547210 */ /* 0x000fe20007f5e0ff */
[----:B------:R-:W2:Y:S01]  /*28d0*/  LDG.E.U16 R82, desc[UR10][R82.64] ;  /* 0x0000000a52527981 */ /* 0x000ea2000c1e1500 */
[-C--:B------:R-:W-:Y:S01]  /*28e0*/  LEA.HI.X.SX32 R87, R92, R5.reuse, 0x1, P1 ;  /* 0x000000055c577211 */ /* 0x080fe200008f0eff */
[----:B------:R-:W-:Y:S01]  /*28f0*/  IMAD R92, R101, 0x1e0, RZ ;  /* 0x000001e0655c7824 */ /* 0x000fe200078e02ff */
[-C--:B------:R-:W-:Y:S01]  /*2900*/  LEA.HI.X.SX32 R89, R96, R5.reuse, 0x1, P0 ;  /* 0x0000000560597211 */ /* 0x080fe200000f0eff */
[----:B------:R-:W1:Y:S01]  /*2910*/  LDC R101, c[0x0][0x3b8] ;  /* 0x0000ee00ff657b82 */ /* 0x000e620000000800 */
[----:B------:R-:W-:Y:S01]  /*2920*/  LEA.HI.X.SX32 R85, R98, R5, 0x1, P2 ;  /* 0x0000000562557211 */ /* 0x000fe200010f0eff */
[----:B------:R-:W-:-:S04]  /*2930*/  IMAD R98, R91, 0x102, RZ ;  /* 0x000001025b627824 */ /* 0x000fc800078e02ff */
[----:B------:R-:W2:Y:S01]  /*2940*/  LDG.E.U16 R84, desc[UR10][R84.64] ;  /* 0x0000000a54547981 */ /* 0x000ea2000c1e1500 */
[----:B----4-:R-:W-:Y:S01]  /*2950*/  IMAD R102, R102, 0x1f0, RZ ;  /* 0x000001f066667824 */ /* 0x010fe200078e02ff */
[----:B------:R-:W-:Y:S01]  /*2960*/  LEA R96, R8, R8, 0x7 ;  /* 0x0000000808607211 */ /* 0x000fe200078e38ff */
[----:B------:R-:W4:Y:S01]  /*2970*/  LDC R106, c[0x0][0x3b8] ;  /* 0x0000ee00ff6a7b82 */ /* 0x000f220000000800 */
[----:B------:R0:W2:Y:S04]  /*2980*/  LDG.E.U16 R83, desc[UR10][R88.64] ;  /* 0x0000000a58537981 */ /* 0x0000a8000c1e1500 */
[----:B------:R3:W2:Y:S03]  /*2990*/  LDG.E.U16 R85, desc[UR10][R86.64] ;  /* 0x0000000a56557981 */ /* 0x0006a6000c1e1500 */
[----:B------:R-:W4:Y:S01]  /*29a0*/  LDC R104, c[0x0][0x3b8] ;  /* 0x0000ee00ff687b82 */ /* 0x000f220000000800 */
[----:B0-----:R-:W-:Y:S01]  /*29b0*/  IADD3 R88, P0, PT, R98, R7, RZ ;  /* 0x0000000762587210 */ /* 0x001fe20007f1e0ff */
[----:B------:R-:W-:-:S02]  /*29c0*/  IMAD R98, R8, 0x89, RZ ;  /* 0x0000008908627824 */ /* 0x000fc400078e02ff */
[----:B------:R-:W-:Y:S02]  /*29d0*/  IMAD R110, R110, 0x1b2, RZ ;  /* 0x000001b26e6e7824 */ /* 0x000fe400078e02ff */
[----:B------:R-:W-:Y:S01]  /*29e0*/  IMAD R114, R114, 0x1c2, RZ ;  /* 0x000001c272727824 */ /* 0x000fe200078e02ff */
[----:B---3--:R-:W-:Y:S01]  /*29f0*/  IADD3 R86, P1, PT, R92, R7, RZ ;  /* 0x000000075c567210 */ /* 0x008fe20007f3e0ff */
[----:B------:R-:W0:Y:S03]  /*2a00*/  LDC R149, c[0x0][0x3b8] ;  /* 0x0000ee00ff957b82 */ /* 0x000e260000000800 */
[----:B------:R-:W-:Y:S02]  /*2a10*/  LEA.HI.X.SX32 R87, R90, R5, 0x1, P1 ;  /* 0x000000055a577211 */ /* 0x000fe400008f0eff */
[----:B------:R-:W-:Y:S02]  /*2a20*/  IADD3 R90, P1, PT, R100, R7, RZ ;  /* 0x00000007645a7210 */ /* 0x000fe40007f3e0ff */
[----:B------:R-:W-:Y:S01]  /*2a30*/  LEA.HI.X.SX32 R89, R96, R5, 0x1, P0 ;  /* 0x0000000560597211 */ /* 0x000fe200000f0eff */
[----:B------:R-:W-:Y:S01]  /*2a40*/  IMAD R96, R95, 0x122, RZ ;  /* 0x000001225f607824 */ /* 0x000fe200078e02ff */
[----:B------:R-:W-:Y:S01]  /*2a50*/  IADD3 R92, P2, PT, R102, R7, RZ ;  /* 0x00000007665c7210 */ /* 0x000fe20007f5e0ff */
[----:B-1----:R-:W-:Y:S01]  /*2a60*/  IMAD R108, R101, 0x152, RZ ;  /* 0x00000152656c7824 */ /* 0x002fe200078e02ff */
[-C--:B------:R-:W-:Y:S01]  /*2a70*/  LEA.HI.X.SX32 R91, R98, R5.reuse, 0x1, P1 ;  /* 0x00000005625b7211 */ /* 0x080fe200008f0eff */
[----:B------:R-:W3:Y:S01]  /*2a80*/  LDG.E.U16 R88, desc[UR10][R88.64] ;  /* 0x0000000a58587981 */ /* 0x000ee2000c1e1500 */
[----:B------:R-:W-:Y:S01]  /*2a90*/  LEA.HI.X.SX32 R93, R94, R5, 0x1, P2 ;  /* 0x000000055e5d7211 */ /* 0x000fe200010f0eff */
[----:B------:R-:W-:Y:S01]  /*2aa0*/  IMAD R94, R8, 0x91, RZ ;  /* 0x00000091085e7824 */ /* 0x000fe200078e02ff */
[----:B------:R-:W1:Y:S01]  /*2ab0*/  LDC R143, c[0x0][0x3b8] ;  /* 0x0000ee00ff8f7b82 */ /* 0x000e620000000800 */
[----:B------:R-:W2:Y:S01]  /*2ac0*/  LDG.E.U16 R86, desc[UR10][R86.64] ;  /* 0x0000000a56567981 */ /* 0x000ea2000c1e1500 */
[----:B------:R-:W-:-:S03]  /*2ad0*/  IMAD R102, R97, 0x132, RZ ;  /* 0x0000013261667824 */ /* 0x000fc600078e02ff */
[----:B------:R4:W2:Y:S01]  /*2ae0*/  LDG.E.U16 R89, desc[UR10][R90.64] ;  /* 0x0000000a5a597981 */ /* 0x0008a2000c1e1500 */
[----:B------:R-:W-:Y:S02]  /*2af0*/  IMAD R206, R139, 0x176, RZ ;  /* 0x000001768bce7824 */ /* 0x000fe400078e02ff */
[----:B------:R-:W0:Y:S01]  /*2b00*/  LDC R151, c[0x0][0x3b8] ;  /* 0x0000ee00ff977b82 */ /* 0x000e220000000800 */
[----:B------:R4:W2:Y:S02]  /*2b10*/  LDG.E.U16 R87, desc[UR10][R92.64] ;  /* 0x0000000a5c577981 */ /* 0x0008a4000c1e1500 */
[----:B----4-:R-:W-:-:S05]  /*2b20*/  IADD3 R90, P0, PT, R96, R7, RZ ;  /* 0x00000007605a7210 */ /* 0x010fca0007f1e0ff */
[----:B------:R-:W4:Y:S01]  /*2b30*/  LDC R147, c[0x0][0x3b8] ;  /* 0x0000ee00ff937b82 */ /* 0x000f220000000800 */
[----:B------:R-:W-:Y:S01]  /*2b40*/  IMAD R92, R99, 0x142, RZ ;  /* 0x00000142635c7824 */ /* 0x000fe200078e02ff */
[----:B------:R-:W-:Y:S02]  /*2b50*/  LEA.HI.X.SX32 R91, R94, R5, 0x1, P0 ;  /* 0x000000055e5b7211 */ /* 0x000fe400000f0eff */
[----:B------:R-:W-:-:S04]  /*2b60*/  IADD3 R94, P0, PT, R108, R7, RZ ;  /* 0x000000076c5e7210 */ /* 0x000fc80007f1e0ff */
[----:B------:R-:W0:Y:S01]  /*2b70*/  LDC R108, c[0x0][0x3b8] ;  /* 0x0000ee00ff6c7b82 */ /* 0x000e220000000800 */
[----:B------:R-:W-:Y:S01]  /*2b80*/  IMAD R98, R8, 0x99, RZ ;  /* 0x0000009908627824 */ /* 0x000fe200078e02ff */
[-C--:B------:R-:W-:Y:S01]  /*2b90*/  IADD3 R96, P1, PT, R102, R7.reuse, RZ ;  /* 0x0000000766607210 */ /* 0x080fe20007f3e0ff */
[----:B------:R-:W-:Y:S01]  /*2ba0*/  IMAD R100, R8, 0xa1, RZ ;  /* 0x000000a108647824 */ /* 0x000fe200078e02ff */
[----:B------:R-:W-:Y:S01]  /*2bb0*/  IADD3 R92, P2, PT, R92, R7, RZ ;  /* 0x000000075c5c7210 */ /* 0x000fe20007f5e0ff */
[----:B------:R-:W-:Y:S01]  /*2bc0*/  IMAD R102, R8, 0xa9, RZ ;  /* 0x000000a908667824 */ /* 0x000fe200078e02ff */
[-C--:B------:R-:W-:Y:S01]  /*2bd0*/  LEA.HI.X.SX32 R97, R98, R5.reuse, 0x1, P1 ;  /* 0x0000000562617211 */ /* 0x080fe200008f0eff */
[----:B------:R-:W2:Y:S01]  /*2be0*/  LDG.E.U16 R90, desc[UR10][R90.64] ;  /* 0x0000000a5a5a7981 */ /* 0x000ea2000c1e1500 */
[-C--:B------:R-:W-:Y:S01]  /*2bf0*/  LEA.HI.X.SX32 R93, R100, R5.reuse, 0x1, P2 ;  /* 0x00000005645d7211 */ /* 0x080fe200010f0eff */
[----:B------:R-:W-:Y:S01]  /*2c00*/  IMAD R100, R103, 0x162, RZ ;  /* 0x0000016267647824 */ /* 0x000fe200078e02ff */
[----:B------:R-:W-:Y:S01]  /*2c10*/  LEA.HI.X.SX32 R95, R102, R5, 0x1, P0 ;  /* 0x00000005665f7211 */ /* 0x000fe200000f0eff */
[----:B------:R-:W-:Y:S01]  /*2c20*/  IMAD R98, R8, 0xb1, RZ ;  /* 0x000000b108627824 */ /* 0x000fe200078e02ff */
[----:B------:R-:W1:Y:S01]  /*2c30*/  LDC R171, c[0x0][0x3b8] ;  /* 0x0000ee00ffab7b82 */ /* 0x000e620000000800 */
[----:B------:R-:W2:Y:S01]  /*2c40*/  LDG.E.U16 R92, desc[UR10][R92.64] ;  /* 0x0000000a5c5c7981 */ /* 0x000ea2000c1e1500 */
[----:B------:R-:W-:-:S03]  /*2c50*/  IMAD R130, R106, 0x192, RZ ;  /* 0x000001926a827824 */ /* 0x000fc600078e02ff */
[----:B------:R5:W2:Y:S01]  /*2c60*/  LDG.E.U16 R91, desc[UR10][R96.64] ;  /* 0x0000000a605b7981 */ /* 0x000aa2000c1e1500 */
[----:B------:R-:W-:Y:S02]  /*2c70*/  IMAD R128, R104, 0x172, RZ ;  /* 0x0000017268807824 */ /* 0x000fe400078e02ff */
[----:B------:R-:W1:Y:S01]  /*2c80*/  LDC R155, c[0x0][0x3b8] ;  /* 0x0000ee00ff9b7b82 */ /* 0x000e620000000800 */
[----:B------:R4:W2:Y:S01]  /*2c90*/  LDG.E.U16 R93, desc[UR10][R94.64] ;  /* 0x0000000a5e5d7981 */ /* 0x0008a2000c1e1500 */
[----:B-----5:R-:W-:-:S06]  /*2ca0*/  IMAD R96, R105, 0x182, RZ ;  /* 0x0000018269607824 */ /* 0x020fcc00078e02ff */
[----:B------:R-:W5:Y:S01]  /*2cb0*/  LDC R159, c[0x0][0x3b8] ;  /* 0x0000ee00ff9f7b82 */ /* 0x000f620000000800 */
[----:B------:R-:W-:Y:S01]  /*2cc0*/  IMAD R104, R8, 0xc1, RZ ;  /* 0x000000c108687824 */ /* 0x000fe200078e02ff */
[-C--:B----4-:R-:W-:Y:S01]  /*2cd0*/  IADD3 R94, P0, PT, R100, R7.reuse, RZ ;  /* 0x00000007645e7210 */ /* 0x090fe20007f1e0ff */
[----:B------:R-:W-:Y:S01]  /*2ce0*/  IMAD R106, R8, 0xc9, RZ ;  /* 0x000000c9086a7824 */ /* 0x000fe200078e02ff */
[----:B------:R-:W-:-:S04]  /*2cf0*/  IADD3 R96, P2, PT, R96, R7, RZ ;  /* 0x0000000760607210 */ /* 0x000fc80007f5e0ff */
[----:B------:R-:W4:Y:S01]  /*2d00*/  LDC R163, c[0x0][0x3b8] ;  /* 0x0000ee00ffa37b82 */ /* 0x000f220000000800 */
[----:B------:R-:W-:Y:S02]  /*2d10*/  LEA.HI.X.SX32 R95, R98, R5, 0x1, P0 ;  /* 0x00000005625f7211 */ /* 0x000fe400000f0eff */
[----:B------:R-:W-:Y:S01]  /*2d20*/  IADD3 R98, P0, PT, R130, R7, RZ ;  /* 0x0000000782627210 */ /* 0x000fe20007f1e0ff */
[----:B------:R-:W-:Y:S01]  /*2d30*/  IMAD R102, R8, 0xb9, RZ ;  /* 0x000000b908667824 */ /* 0x000fe200078e02ff */
[----:B------:R-:W-:Y:S01]  /*2d40*/  LEA.HI.X.SX32 R97, R104, R5, 0x1, P2 ;  /* 0x0000000568617211 */ /* 0x000fe200010f0eff */
[----:B0-----:R-:W-:Y:S01]  /*2d50*/  IMAD R104, R108, 0x1a2, RZ ;  /* 0x000001a26c687824 */ /* 0x001fe200078e02ff */
[----:B------:R-:W-:Y:S01]  /*2d60*/  IADD3 R100, P1, PT, R128, R7, RZ ;  /* 0x0000000780647210 */ /* 0x000fe20007f3e0ff */
[----:B------:R-:W2:Y:S01]  /*2d70*/  LDG.E.U16 R94, desc[UR10][R94.64] ;  /* 0x0000000a5e5e7981 */ /* 0x000ea2000c1e1500 */
[-C--:B------:R-:W-:Y:S01]  /*2d80*/  LEA.HI.X.SX32 R99, R106, R5.reuse, 0x1, P0 ;  /* 0x000000056a637211 */ /* 0x080fe200000f0eff */
[----:B------:R-:W0:Y:S01]  /*2d90*/  LDC R128, c[0x0][0x3b8] ;  /* 0x0000ee00ff807b82 */ /* 0x000e220000000800 */
[----:B------:R-:W-:Y:S01]  /*2da0*/  LEA.HI.X.SX32 R101, R102, R5, 0x1, P1 ;  /* 0x0000000566657211 */ /* 0x000fe200008f0eff */
[----:B------:R-:W2:Y:S01]  /*2db0*/  LDG.E.U16 R96, desc[UR10][R96.64] ;  /* 0x0000000a60607981 */ /* 0x000ea2000c1e1500 */
[----:B------:R-:W-:-:S02]  /*2dc0*/  IMAD R102, R8, 0xd1, RZ ;  /* 0x000000d108667824 */ /* 0x000fc400078e02ff */
[----:B------:R-:W-:-:S03]  /*2dd0*/  IMAD R130, R129, 0x1d2, RZ ;  /* 0x000001d281827824 */ /* 0x000fc600078e02ff */
[----:B------:R-:W0:Y:S01]  /*2de0*/  LDC R129, c[0x0][0x3b8] ;  /* 0x0000ee00ff817b82 */ /* 0x000e220000000800 */
[----:B------:R-:W2:Y:S04]  /*2df0*/  LDG.E.U16 R95, desc[UR10][R100.64] ;  /* 0x0000000a645f7981 */ /* 0x000ea8000c1e1500 */
[----:B------:R1:W2:Y:S01]  /*2e00*/  LDG.E.U16 R97, desc[UR10][R98.64] ;  /* 0x0000000a62617981 */ /* 0x0002a2000c1e1500 */
[----:B------:R-:W-:Y:S02]  /*2e10*/  IMAD R108, R8, 0xe1, RZ ;  /* 0x000000e1086c7824 */ /* 0x000fe400078e02ff */
[----:B------:R-:W2:Y:S01]  /*2e20*/  LDC R169, c[0x0][0x3b8] ;  /* 0x0000ee00ffa97b82 */ /* 0x000ea20000000800 */
[----:B-1----:R-:W-:-:S07]  /*2e30*/  IADD3 R98, P0, PT, R104, R7, RZ ;  /* 0x0000000768627210 */ /* 0x002fce0007f1e0ff */
[----:B------:R-:W1:Y:S01]  /*2e40*/  LDC R153, c[0x0][0x3b8] ;  /* 0x0000ee00ff997b82 */ /* 0x000e620000000800 */
[----:B------:R-:W-:Y:S02]  /*2e50*/  LEA.HI.X.SX32 R99, R102, R5, 0x1, P0 ;  /* 0x0000000566637211 */ /* 0x000fe400000f0eff */
[----:B------:R-:W-:-:S05]  /*2e60*/  IADD3 R102, P0, PT, R130, R7, RZ ;  /* 0x0000000782667210 */ /* 0x000fca0007f1e0ff */
[----:B------:R-:W1:Y:S01]  /*2e70*/  LDC R130, c[0x0][0x3b8] ;  /* 0x0000ee00ff827b82 */ /* 0x000e620000000800 */
[-C--:B------:R-:W-:Y:S01]  /*2e80*/  IADD3 R104, P1, PT, R110, R7.reuse, RZ ;  /* 0x000000076e687210 */ /* 0x080fe20007f3e0ff */
[----:B------:R-:W-:Y:S01]  /*2e90*/  IMAD R106, R8, 0xd9, RZ ;  /* 0x000000d9086a7824 */ /* 0x000fe200078e02ff */
[----:B------:R-:W-:Y:S01]  /*2ea0*/  IADD3 R100, P2, PT, R114, R7, RZ ;  /* 0x0000000772647210 */ /* 0x000fe20007f5e0ff */
[----:B------:R-:W-:Y:S01]  /*2eb0*/  IMAD R110, R8, 0xe9, RZ ;  /* 0x000000e9086e7824 */ /* 0x000fe200078e02ff */
[----:B------:R-:W2:Y:S02]  /*2ec0*/  LDG.E.U16 R98, desc[UR10][R98.64] ;  /* 0x0000000a62627981 */ /* 0x000ea4000c1e1500 */
[-C--:B------:R-:W-:Y:S01]  /*2ed0*/  LEA.HI.X.SX32 R101, R108, R5.reuse, 0x1, P2 ;  /* 0x000000056c657211 */ /* 0x080fe200010f0eff */
[----:B------:R-:W-:Y:S01]  /*2ee0*/  IMAD R108, R133, 0x1e2, RZ ;  /* 0x000001e2856c7824 */ /* 0x000fe200078e02ff */
[-C--:B------:R-:W-:Y:S01]  /*2ef0*/  LEA.HI.X.SX32 R105, R106, R5.reuse, 0x1, P1 ;  /* 0x000000056a697211 */ /* 0x080fe200008f0eff */
[----:B------:R-:W4:Y:S01]  /*2f00*/  LDC R133, c[0x0][0x3b8] ;  /* 0x0000ee00ff857b82 */ /* 0x000f220000000800 */
[----:B------:R-:W-:Y:S01]  /*2f10*/  LEA.HI.X.SX32 R103, R110, R5, 0x1, P0 ;  /* 0x000000056e677211 */ /* 0x000fe200000f0eff */
[----:B------:R-:W2:Y:S01]  /*2f20*/  LDG.E.U16 R100, desc[UR10][R100.64] ;  /* 0x0000000a64647981 */ /* 0x000ea2000c1e1500 */
[----:B------:R-:W-:-:S02]  /*2f30*/  IMAD R110, R135, 0x1f2, RZ ;  /* 0x000001f2876e7824 */ /* 0x000fc400078e02ff */
[C---:B------:R-:W-:Y:S01]  /*2f40*/  IMAD R106, R8.reuse, 0xf1, RZ ;  /* 0x000000f1086a7824 */ /* 0x040fe200078e02ff */
[----:B------:R5:W2:Y:S01]  /*2f50*/  LDG.E.U16 R99, desc[UR10][R104.64] ;  /* 0x0000000a68637981 */ /* 0x000aa2000c1e1500 */
[----:B------:R-:W-:Y:S01]  /*2f60*/  IMAD R114, R8, 0xf9, RZ ;  /* 0x000000f908727824 */ /* 0x000fe200078e02ff */
[----:B------:R-:W-:Y:S01]  /*2f70*/  IADD3 R110, P2, PT, R110, R7, RZ ;  /* 0x000000076e6e7210 */ /* 0x000fe20007f5e0ff */
[----:B0-----:R-:W-:Y:S01]  /*2f80*/  IMAD R128, R128, 0x124, RZ ;  /* 0x0000012480807824 */ /* 0x001fe200078e02ff */
[----:B------:R-:W0:Y:S01]  /*2f90*/  LDC R135, c[0x0][0x3b8] ;  /* 0x0000ee00ff877b82 */ /* 0x000e220000000800 */
[----:B------:R5:W2:Y:S02]  /*2fa0*/  LDG.E.U16 R101, desc[UR10][R102.64] ;  /* 0x0000000a66657981 */ /* 0x000aa4000c1e1500 */
[----:B-----5:R-:W-:-:S05]  /*2fb0*/  IMAD R104, R111, 0x104, RZ ;  /* 0x000001046f687824 */ /* 0x020fca00078e02ff */
[----:B------:R-:W5:Y:S01]  /*2fc0*/  LDC R161, c[0x0][0x3b8] ;  /* 0x0000ee00ffa17b82 */ /* 0x000f620000000800 */
[----:B------:R-:W-:Y:S01]  /*2fd0*/  IADD3 R102, P0, PT, R108, R7, RZ ;  /* 0x000000076c667210 */ /* 0x000fe20007f1e0ff */
[----:B------:R-:W-:-:S03]  /*2fe0*/  IMAD R108, R127, 0x114, RZ ;  /* 0x000001147f6c7824 */ /* 0x000fc600078e02ff */
[----:B------:R-:W-:-:S03]  /*2ff0*/  LEA.HI.X.SX32 R103, R106, R5, 0x1, P0 ;  /* 0x000000056a677211 */ /* 0x000fc600000f0eff */
[----:B------:R-:W0:Y:S01]  /*3000*/  LDC R127, c[0x0][0x3b8] ;  /* 0x0000ee00ff7f7b82 */ /* 0x000e220000000800 */
[----:B------:R-:W-:Y:S02]  /*3010*/  IADD3 R104, P0, PT, R104, R7, RZ ;  /* 0x0000000768687210 */ /* 0x000fe40007f1e0ff */
[----:B------:R-:W-:Y:S01]  /*3020*/  LEA.HI.X.SX32 R111, R114, R5, 0x1, P2 ;  /* 0x00000005726f7211 */ /* 0x000fe200010f0eff */
[----:B------:R-:W-:Y:S01]  /*3030*/  IMAD R114, R129, 0x134, RZ ;  /* 0x0000013481727824 */ /* 0x000fe200078e02ff */
[----:B------:R-:W-:Y:S01]  /*3040*/  IADD3 R106, P2, PT, R128, R7, RZ ;  /* 0x00000007806a7210 */ /* 0x000fe20007f5e0ff */
[----:B------:R-:W3:Y:S01]  /*3050*/  LDG.E.U16 R102, desc[UR10][R102.64] ;  /* 0x0000000a66667981 */ /* 0x000ee2000c1e1500 */
[----:B------:R-:W-:Y:S01]  /*3060*/  LEA.HI.X.SX32 R105, R112, R5, 0x1, P0 ;  /* 0x0000000570697211 */ /* 0x000fe200000f0eff */
[----:B------:R-:W5:Y:S01]  /*3070*/  LDC R128, c[0x0][0x3b8] ;  /* 0x0000ee00ff807b82 */ /* 0x000f620000000800 */
[----:B-1----:R-:W-:-:S07]  /*3080*/  IMAD R112, R130, 0x144, RZ ;  /* 0x0000014482707824 */ /* 0x002fce00078e02ff */
[----:B------:R-:W1:Y:S01]  /*3090*/  LDC R129, c[0x0][0x3b8] ;  /* 0x0000ee00ff817b82 */ /* 0x000e620000000800 */
[-C--:B------:R-:W-:Y:S01]  /*30a0*/  IADD3 R108, P1, PT, R108, R7.reuse, RZ ;  /* 0x000000076c6c7210 */ /* 0x080fe20007f3e0ff */
[----:B------:R4:W3:Y:S01]  /*30b0*/  LDG.E.U16 R103, desc[UR10][R110.64] ;  /* 0x0000000a6e677981 */ /* 0x0008e2000c1e1500 */
[----:B------:R-:W-:-:S03]  /*30c0*/  IADD3 R114, P0, PT, R114, R7, RZ ;  /* 0x0000000772727210 */ /* 0x000fc60007f1e0ff */
[----:B------:R-:W3:Y:S02]  /*30d0*/  LDG.E.U16 R104, desc[UR10][R104.64] ;  /* 0x0000000a68687981 */ /* 0x000ee4000c1e1500 */
[----:B------:R-:W1:Y:S01]  /*30e0*/  LDC R130, c[0x0][0x3b8] ;  /* 0x0000ee00ff827b82 */ /* 0x000e620000000800 */
[-C--:B------:R-:W-:Y:S01]  /*30f0*/  LEA.HI.X.SX32 R109, R109, R5.reuse, 0x1, P1 ;  /* 0x000000056d6d7211 */ /* 0x080fe200008f0eff */
[----:B----4-:R-:W-:Y:S01]  /*3100*/  IMAD R110, R133, 0x164, RZ ;  /* 0x00000164856e7824 */ /* 0x010fe200078e02ff */
[-C--:B------:R-:W-:Y:S02]  /*3110*/  LEA.HI.X.SX32 R115, R115, R5.reuse, 0x1, P0 ;  /* 0x0000000573737211 */ /* 0x080fe400000f0eff */
[----:B------:R-:W-:Y:S01]  /*3120*/  LEA.HI.X.SX32 R107, R107, R5, 0x1, P2 ;  /* 0x000000056b6b7211 */ /* 0x000fe200010f0eff */
[----:B------:R4:W3:Y:S01]  /*3130*/  LDG.E.U16 R105, desc[UR10][R108.64] ;  /* 0x0000000a6c697981 */ /* 0x0008e2000c1e1500 */
[----:B------:R-:W-:Y:S01]  /*3140*/  IADD3 R110, P0, PT, R110, R7, RZ ;  /* 0x000000076e6e7210 */ /* 0x000fe20007f1e0ff */
[----:B------:R-:W1:Y:S02]  /*3150*/  LDC R133, c[0x0][0x3b8] ;  /* 0x0000ee00ff857b82 */ /* 0x000e640000000800 */
[----:B------:R-:W3:Y:S01]  /*3160*/  LDG.E.U16 R106, desc[UR10][R106.64] ;  /* 0x0000000a6a6a7981 */ /* 0x000ee2000c1e1500 */
[----:B------:R-:W-:Y:S01]  /*3170*/  LEA.HI.X.SX32 R111, R116, R5, 0x1, P0 ;  /* 0x00000005746f7211 */ /* 0x000fe200000f0eff */
[----:B0-----:R-:W-:Y:S01]  /*3180*/  IMAD R116, R127, 0x174, RZ ;  /* 0x000001747f747824 */ /* 0x001fe200078e02ff */
[----:B----4-:R-:W-:-:S03]  /*3190*/  IADD3 R108, P1, PT, R112, R7, RZ ;  /* 0x00000007706c7210 */ /* 0x010fc60007f3e0ff */
[----:B------:R-:W4:Y:S01]  /*31a0*/  LDG.E.U16 R110, desc[UR10][R110.64] ;  /* 0x0000000a6e6e7981 */ /* 0x000f22000c1e1500 */
[----:B------:R-:W-:Y:S01]  /*31b0*/  IADD3 R112, P2, PT, R144, R7, RZ ;  /* 0x0000000790707210 */ /* 0x000fe20007f5e0ff */
[----:B------:R-:W0:Y:S01]  /*31c0*/  LDC R127, c[0x0][0x3b8] ;  /* 0x0000ee00ff7f7b82 */ /* 0x000e220000000800 */
[-C--:B------:R-:W-:Y:S01]  /*31d0*/  LEA.HI.X.SX32 R109, R118, R5.reuse, 0x1, P1 ;  /* 0x00000005766d7211 */ /* 0x080fe200008f0eff */
[----:B------:R1:W3:Y:S01]  /*31e0*/  LDG.E.U16 R107, desc[UR10][R114.64] ;  /* 0x0000000a726b7981 */ /* 0x0002e2000c1e1500 */
[----:B------:R-:W-:Y:S01]  /*31f0*/  LEA.HI.X.SX32 R113, R113, R5, 0x1, P2 ;  /* 0x0000000571717211 */ /* 0x000fe200010f0eff */
[----:B-----5:R-:W-:Y:S01]  /*3200*/  IMAD R118, R128, 0x184, RZ ;  /* 0x0000018480767824 */ /* 0x020fe200078e02ff */
[----:B------:R-:W-:Y:S01]  /*3210*/  IADD3 R116, P0, PT, R116, R7, RZ ;  /* 0x0000000774747210 */ /* 0x000fe20007f1e0ff */
[----:B-1----:R-:W-:Y:S01]  /*3220*/  IMAD R130, R130, 0x1a4, RZ ;  /* 0x000001a482827824 */ /* 0x002fe200078e02ff */
[----:B------:R-:W5:Y:S01]  /*3230*/  LDG.E.U16 R108, desc[UR10][R108.64] ;  /* 0x0000000a6c6c7981 */ /* 0x000f62000c1e1500 */
[----:B------:R-:W1:Y:S01]  /*3240*/  LDC R128, c[0x0][0x3b8] ;  /* 0x0000ee00ff807b82 */ /* 0x000e620000000800 */
[----:B------:R-:W-:Y:S01]  /*3250*/  IMAD R114, R129, 0x194, RZ ;  /* 0x0000019481727824 */ /* 0x000fe200078e02ff */
[----:B------:R-:W-:Y:S01]  /*3260*/  LEA.HI.X.SX32 R117, R117, R5, 0x1, P0 ;  /* 0x0000000575757211 */ /* 0x000fe200000f0eff */
[----:B------:R-:W-:-:S05]  /*3270*/  IMAD R144, R131, 0x1b4, RZ ;  /* 0x000001b483907824 */ /* 0x000fca00078e02ff */
[----:B------:R-:W0:Y:S01]  /*3280*/  LDC R129, c[0x0][0x3b8] ;  /* 0x0000ee00ff817b82 */ /* 0x000e220000000800 */
[----:B------:R1:W3:Y:S04]  /*3290*/  LDG.E.U16 R109, desc[UR10][R112.64] ;  /* 0x0000000a706d7981 */ /* 0x0002e8000c1e1500 */
[----:B------:R1:W3:Y:S03]  /*32a0*/  LDG.E.U16 R111, desc[UR10][R116.64] ;  /* 0x0000000a746f7981 */ /* 0x0002e6000c1e1500 */
[----:B------:R-:W0:Y:S01]  /*32b0*/  LDC R185, c[0x0][0x3b8] ;  /* 0x0000ee00ffb97b82 */ /* 0x000e220000000800 */
[-C--:B-1----:R-:W-:Y:S02]  /*32c0*/  IADD3 R112, P1, PT, R118, R7.reuse, RZ ;  /* 0x0000000776707210 */ /* 0x082fe40007f3e0ff */
[----:B------:R-:W-:-:S02]  /*32d0*/  IADD3 R118, P0, PT, R114, R7, RZ ;  /* 0x0000000772767210 */ /* 0x000fc40007f1e0ff */
[----:B------:R-:W-:-:S03]  /*32e0*/  IADD3 R114, P2, PT, R130, R7, RZ ;  /* 0x0000000782727210 */ /* 0x000fc60007f5e0ff */
[----:B------:R-:W1:Y:S01]  /*32f0*/  LDC R179, c[0x0][0x3b8] ;  /* 0x0000ee00ffb37b82 */ /* 0x000e620000000800 */
[-C--:B------:R-:W-:Y:S01]  /*3300*/  LEA.HI.X.SX32 R113, R126, R5.reuse, 0x1, P1 ;  /* 0x000000057e717211 */ /* 0x080fe200008f0eff */
[----:B------:R-:W-:Y:S01]  /*3310*/  IMAD R130, R137, 0x1e4, RZ ;  /* 0x000001e489827824 */ /* 0x000fe200078e02ff */
[-C--:B------:R-:W-:Y:S02]  /*3320*/  LEA.HI.X.SX32 R119, R119, R5.reuse, 0x1, P0 ;  /* 0x0000000577777211 */ /* 0x080fe400000f0eff */
[----:B------:R-:W-:Y:S01]  /*3330*/  LEA.HI.X.SX32 R115, R125, R5, 0x1, P2 ;  /* 0x000000057d737211 */ /* 0x000fe200010f0eff */
[----:B------:R-:W3:Y:S02]  /*3340*/  LDG.E.U16 R112, desc[UR10][R112.64] ;  /* 0x0000000a70707981 */ /* 0x000ee4000c1e1500 */
[----:B------:R-:W0:Y:S01]  /*3350*/  LDC R125, c[0x0][0x3b8] ;  /* 0x0000ee00ff7d7b82 */ /* 0x000e220000000800 */
[----:B------:R-:W-:Y:S01]  /*3360*/  IADD3 R116, P1, PT, R144, R7, RZ ;  /* 0x0000000790747210 */ /* 0x000fe20007f3e0ff */
[----:B------:R-:W3:Y:S04]  /*3370*/  LDG.E.U16 R114, desc[UR10][R114.64] ;  /* 0x0000000a72727981 */ /* 0x000ee8000c1e1500 */
[----:B------:R1:W3:Y:S01]  /*3380*/  LDG.E.U16 R113, desc[UR10][R118.64] ;  /* 0x0000000a76717981 */ /* 0x0002e2000c1e1500 */
[----:B------:R-:W-:Y:S01]  /*3390*/  LEA.HI.X.SX32 R117, R122, R5, 0x1, P1 ;  /* 0x000000057a757211 */ /* 0x000fe200008f0eff */
[----:B------:R-:W-:Y:S01]  /*33a0*/  IMAD R122, R133, 0x1c4, RZ ;  /* 0x000001c4857a7824 */ /* 0x000fe200078e02ff */
[----:B------:R-:W0:Y:S01]  /*33b0*/  LDC R137, c[0x0][0x3b8] ;  /* 0x0000ee00ff897b82 */ /* 0x000e220000000800 */
[----:B------:R-:W-:-:S02]  /*33c0*/  IMAD R126, R135, 0x1d4, RZ ;  /* 0x000001d4877e7824 */ /* 0x000fc400078e02ff */
[----:B------:R1:W3:Y:S02]  /*33d0*/  LDG.E.U16 R115, desc[UR10][R116.64] ;  /* 0x0000000a74737981 */ /* 0x0002e4000c1e1500 */
[-C--:B-1----:R-:W-:Y:S01]  /*33e0*/  IADD3 R118, P2, PT, R130, R7.reuse, RZ ;  /* 0x0000000782767210 */ /* 0x082fe20007f5e0ff */
[----:B------:R-:W-:Y:S02]  /*33f0*/  IMAD R128, R128, 0x1f4, RZ ;  /* 0x000001f480807824 */ /* 0x000fe400078e02ff */
[----:B------:R-:W1:Y:S01]  /*3400*/  LDC R130, c[0x0][0x3b8] ;  /* 0x0000ee00ff827b82 */ /* 0x000e620000000800 */
[----:B------:R-:W-:-:S07]  /*3410*/  IADD3 R116, P0, PT, R122, R7, RZ ;  /* 0x000000077a747210 */ /* 0x000fce0007f1e0ff */
[----:B------:R-:W1:Y:S01]  /*3420*/  LDC R133, c[0x0][0x3b8] ;  /* 0x0000ee00ff857b82 */ /* 0x000e620000000800 */
[----:B------:R-:W-:Y:S02]  /*3430*/  LEA.HI.X.SX32 R117, R120, R5, 0x1, P0 ;  /* 0x0000000578757211 */ /* 0x000fe400000f0eff */
[-C--:B------:R-:W-:Y:S02]  /*3440*/  IADD3 R122, P1, PT, R126, R7.reuse, RZ ;  /* 0x000000077e7a7210 */ /* 0x080fe40007f3e0ff */
[----:B------:R-:W-:Y:S01]  /*3450*/  IADD3 R120, P0, PT, R128, R7, RZ ;  /* 0x0000000780787210 */ /* 0x000fe20007f1e0ff */
[----:B------:R-:W3:Y:S02]  /*3460*/  LDG.E.U16 R116, desc[UR10][R116.64] ;  /* 0x0000000a74747981 */ /* 0x000ee4000c1e1500 */
[----:B------:R-:W1:Y:S01]  /*3470*/  LDC R135, c[0x0][0x3b8] ;  /* 0x0000ee00ff877b82 */ /* 0x000e620000000800 */
[-C--:B------:R-:W-:Y:S01]  /*3480*/  LEA.HI.X.SX32 R119, R124, R5.reuse, 0x1, P2 ;  /* 0x000000057c777211 */ /* 0x080fe200010f0eff */
[----:B0-----:R-:W-:Y:S01]  /*3490*/  IMAD R124, R125, 0x106, RZ ;  /* 0x000001067d7c7824 */ /* 0x001fe200078e02ff */
[----:B------:R-:W-:-:S02]  /*34a0*/  LEA.HI.X.SX32 R123, R123, R5, 0x1, P1 ;  /* 0x000000057b7b7211 */ /* 0x000fc400008f0eff */
[----:B------:R-:W-:Y:S01]  /*34b0*/  LEA.HI.X.SX32 R121, R121, R5, 0x1, P0 ;  /* 0x0000000579797211 */ /* 0x000fe200000f0eff */
[----:B------:R-:W3:Y:S01]  /*34c0*/  LDG.E.U16 R118, desc[UR10][R118.64] ;  /* 0x0000000a76767981 */ /* 0x000ee2000c1e1500 */
[----:B------:R-:W-:Y:S01]  /*34d0*/  IMAD R126, R8, 0x83, RZ ;  /* 0x00000083087e7824 */ /* 0x000fe200078e02ff */
[----:B------:R-:W0:Y:S02]  /*34e0*/  LDC R177, c[0x0][0x3b8] ;  /* 0x0000ee00ffb17b82 */ /* 0x000e240000000800 */
[----:B------:R1:W3:Y:S02]  /*34f0*/  LDG.E.U16 R117, desc[UR10][R122.64] ;  /* 0x0000000a7a757981 */ /* 0x0002e4000c1e1500 */
[----:B-1----:R-:W-:Y:S02]  /*3500*/  IMAD R200, R130, 0x136, RZ ;  /* 0x0000013682c87824 */ /* 0x002fe400078e02ff */
[----:B------:R1:W3:Y:S02]  /*3510*/  LDG.E.U16 R119, desc[UR10][R120.64] ;  /* 0x0000000a78777981 */ /* 0x0002e4000c1e1500 */
[----:B------:R-:W0:Y:S01]  /*3520*/  LDC R187, c[0x0][0x3b8] ;  /* 0x0000ee00ffbb7b82 */ /* 0x000e220000000800 */
[----:B------:R-:W-:-:S02]  /*3530*/  IMAD R122, R129, 0x126, RZ ;  /* 0x00000126817a7824 */ /* 0x000fc400078e02ff */
[----:B------:R-:W-:-:S05]  /*3540*/  IMAD R198, R127, 0x116, RZ ;  /* 0x000001167fc67824 */ /* 0x000fca00078e02ff */
[----:B------:R-:W0:Y:S01]  /*3550*/  LDC R189, c[0x0][0x3b8] ;  /* 0x0000ee00ffbd7b82 */ /* 0x000e220000000800 */
[-C--:B-1----:R-:W-:Y:S01]  /*3560*/  IADD3 R120, P0, PT, R124, R7.reuse, RZ ;  /* 0x000000077c787210 */ /* 0x082fe20007f1e0ff */
[----:B------:R-:W-:Y:S01]  /*3570*/  IMAD R144, R8, 0x93, RZ ;  /* 0x0000009308907824 */ /* 0x000fe200078e02ff */
[----:B------:R-:W-:Y:S02]  /*3580*/  IADD3 R130, P2, PT, R122, R7, RZ ;  /* 0x000000077a827210 */ /* 0x000fe40007f5e0ff */
[----:B------:R-:W-:Y:S01]  /*3590*/  LEA.HI.X.SX32 R121, R126, R5, 0x1, P0 ;  /* 0x000000057e797211 */ /* 0x000fe200000f0eff */
[----:B------:R-:W-:Y:S01]  /*35a0*/  IMAD R126, R8, 0x9b, RZ ;  /* 0x0000009b087e7824 */ /* 0x000fe200078e02ff */
[-C--:B------:R-:W-:Y:S01]  /*35b0*/  IADD3 R122, P0, PT, R200, R7.reuse, RZ ;  /* 0x00000007c87a7210 */ /* 0x080fe20007f1e0ff */
[----:B------:R-:W-:Y:S01]  /*35c0*/  IMAD R128, R8, 0x8b, RZ ;  /* 0x0000008b08807824 */ /* 0x000fe200078e02ff */
[----:B------:R-:W-:Y:S01]  /*35d0*/  IADD3 R124, P1, PT, R198, R7, RZ ;  /* 0x00000007c67c7210 */ /* 0x000fe20007f3e0ff */
[----:B------:R-:W3:Y:S01]  /*35e0*/  LDG.E.U16 R120, desc[UR10][R120.64] ;  /* 0x0000000a78787981 */ /* 0x000ee2000c1e1500 */
[-C--:B------:R-:W-:Y:S01]  /*35f0*/  LEA.HI.X.SX32 R131, R144, R5.reuse, 0x1, P2 ;  /* 0x0000000590837211 */ /* 0x080fe200010f0eff */
[----:B------:R-:W1:Y:S01]  /*3600*/  LDC R191, c[0x0][0x3b8] ;  /* 0x0000ee00ffbf7b82 */ /* 0x000e620000000800 */
[-C--:B------:R-:W-:Y:S01]  /*3610*/  LEA.HI.X.SX32 R123, R126, R5.reuse, 0x1, P0 ;  /* 0x000000057e7b7211 */ /* 0x080fe200000f0eff */
[----:B------:R-:W-:Y:S01]  /*3620*/  IMAD R126, R133, 0x146, RZ ;  /* 0x00000146857e7824 */ /* 0x000fe200078e02ff */
[----:B------:R-:W-:Y:S01]  /*3630*/  LEA.HI.X.SX32 R125, R128, R5, 0x1, P1 ;  /* 0x00000005807d7211 */ /* 0x000fe200008f0eff */
[----:B------:R-:W3:Y:S01]  /*3640*/  LDG.E.U16 R130, desc[UR10][R130.64] ;  /* 0x0000000a82827981 */ /* 0x000ee2000c1e1500 */
[----:B------:R-:W-:-:S02]  /*3650*/  IMAD R200, R135, 0x156, RZ ;  /* 0x0000015687c87824 */ /* 0x000fc400078e02ff */
[----:B------:R-:W-:Y:S01]  /*3660*/  IMAD R128, R8, 0xa3, RZ ;  /* 0x000000a308807824 */ /* 0x000fe200078e02ff */
[----:B------:R0:W3:Y:S01]  /*3670*/  LDG.E.U16 R121, desc[UR10][R124.64] ;  /* 0x0000000a7c797981 */ /* 0x0000e2000c1e1500 */
[----:B------:R-:W-:Y:S01]  /*3680*/  IMAD R202, R137, 0x166, RZ ;  /* 0x0000016689ca7824 */ /* 0x000fe200078e02ff */
[----:B------:R-:W1:Y:S02]  /*3690*/  LDC R193, c[0x0][0x3b8] ;  /* 0x0000ee00ffc17b82 */ /* 0x000e640000000800 */
[----:B------:R0:W3:Y:S02]  /*36a0*/  LDG.E.U16 R131, desc[UR10][R122.64] ;  /* 0x0000000a7a837981 */ /* 0x0000e4000c1e1500 */
[----:B0-----:R-:W-:Y:S01]  /*36b0*/  IADD3 R124, P1, PT, R200, R7, RZ ;  /* 0x00000007c87c7210 */ /* 0x001fe20007f3e0ff */
[----:B------:R-:W-:-:S03]  /*36c0*/  IMAD R200, R8, 0xbb, RZ ;  /* 0x000000bb08c87824 */ /* 0x000fc600078e02ff */
[----:B------:R-:W0:Y:S01]  /*36d0*/  LDC R195, c[0x0][0x3b8] ;  /* 0x0000ee00ffc37b82 */ /* 0x000e220000000800 */
[----:B------:R-:W-:Y:S01]  /*36e0*/  IADD3 R122, P0, PT, R126, R7, RZ ;  /* 0x000000077e7a7210 */ /* 0x000fe20007f1e0ff */
[----:B------:R-:W-:-:S03]  /*36f0*/  IMAD R144, R8, 0xab, RZ ;  /* 0x000000ab08907824 */ /* 0x000fc600078e02ff */
[----:B------:R-:W-:Y:S02]  /*3700*/  LEA.HI.X.SX32 R123, R128, R5, 0x1, P0 ;  /* 0x00000005807b7211 */ /* 0x000fe400000f0eff */
[-C--:B------:R-:W-:Y:S02]  /*3710*/  IADD3 R128, P0, PT, R206, R7.reuse, RZ ;  /* 0x00000007ce807210 */ /* 0x080fe40007f1e0ff */
[----:B------:R-:W-:Y:S01]  /*3720*/  IADD3 R126, P2, PT, R202, R7, RZ ;  /* 0x00000007ca7e7210 */ /* 0x000fe20007f5e0ff */
[----:B------:R-:W-:Y:S01]  /*3730*/  IMAD R202, R141, 0x186, RZ ;  /* 0x000001868dca7824 */ /* 0x000fe200078e02ff */
[-C--:B------:R-:W-:Y:S01]  /*3740*/  LEA.HI.X.SX32 R129, R200, R5.reuse, 0x1, P0 ;  /* 0x00000005c8817211 */ /* 0x080fe200000f0eff */
[----:B------:R1:W3:Y:S01]  /*3750*/  LDG.E.U16 R133, desc[UR10][R122.64] ;  /* 0x0000000a7a857981 */ /* 0x0002e2000c1e1500 */
[----:B------:R-:W-:Y:S01]  /*3760*/  LEA.HI.X.SX32 R125, R144, R5, 0x1, P1 ;  /* 0x00000005907d7211 */ /* 0x000fe200008f0eff */
[C---:B------:R-:W-:Y:S02]  /*3770*/  IMAD R144, R8.reuse, 0xc3, RZ ;  /* 0x000000c308907824 */ /* 0x040fe400078e02ff */
[----:B------:R1:W3:Y:S01]  /*3780*/  LDG.E.U16 R139, desc[UR10][R128.64] ;  /* 0x0000000a808b7981 */ /* 0x0002e2000c1e1500 */
[----:B------:R-:W-:-:S02]  /*3790*/  IMAD R198, R8, 0xb3, RZ ;  /* 0x000000b308c67824 */ /* 0x000fc400078e02ff */
[----:B------:R-:W-:Y:S01]  /*37a0*/  IMAD R206, R143, 0x196, RZ ;  /* 0x000001968fce7824 */ /* 0x000fe200078e02ff */
[----:B------:R1:W3:Y:S02]  /*37b0*/  LDG.E.U16 R135, desc[UR10][R124.64] ;  /* 0x0000000a7c877981 */ /* 0x0002e4000c1e1500 */
[----:B-1----:R-:W-:Y:S01]  /*37c0*/  IADD3 R122, P0, PT, R202, R7, RZ ;  /* 0x00000007ca7a7210 */ /* 0x002fe20007f1e0ff */
[----:B------:R-:W-:-:S03]  /*37d0*/  IMAD R128, R149, 0x1b6, RZ ;  /* 0x000001b695807824 */ /* 0x000fc600078e02ff */
[----:B------:R-:W-:Y:S01]  /*37e0*/  LEA.HI.X.SX32 R123, R144, R5, 0x1, P0 ;  /* 0x00000005907b7211 */ /* 0x000fe200000f0eff */
[----:B------:R-:W-:Y:S01]  /*37f0*/  IMAD R144, R8, 0xdb, RZ ;  /* 0x000000db08907824 */ /* 0x000fe200078e02ff */
[----:B------:R-:W-:Y:S01]  /*3800*/  IADD3 R128, P0, PT, R128, R7, RZ ;  /* 0x0000000780807210 */ /* 0x000fe20007f1e0ff */
[----:B------:R-:W-:Y:S01]  /*3810*/  IMAD R208, R147, 0x1a6, RZ ;  /* 0x000001a693d07824 */ /* 0x000fe200078e02ff */
[-C--:B------:R-:W-:Y:S01]  /*3820*/  LEA.HI.X.SX32 R127, R198, R5.reuse, 0x1, P2 ;  /* 0x00000005c67f7211 */ /* 0x080fe200010f0eff */
[----:B------:R-:W-:Y:S01]  /*3830*/  IMAD R198, R8, 0xcb, RZ ;  /* 0x000000cb08c67824 */ /* 0x000fe200078e02ff */
[----:B------:R-:W-:Y:S01]  /*3840*/  LEA.HI.X.SX32 R129, R144, R5, 0x1, P0 ;  /* 0x0000000590817211 */ /* 0x000fe200000f0eff */
[----:B------:R1:W3:Y:S01]  /*3850*/  LDG.E.U16 R141, desc[UR10][R122.64] ;  /* 0x0000000a7a8d7981 */ /* 0x0002e2000c1e1500 */
[----:B------:R-:W-:Y:S01]  /*3860*/  IADD3 R124, P1, PT, R206, R7, RZ ;  /* 0x00000007ce7c7210 */ /* 0x000fe20007f3e0ff */
[----:B------:R-:W-:Y:S02]  /*3870*/  IMAD R206, R151, 0x1c6, RZ ;  /* 0x000001c697ce7824 */ /* 0x000fe400078e02ff */
[----:B------:R0:W3:Y:S01]  /*3880*/  LDG.E.U16 R147, desc[UR10][R128.64] ;  /* 0x0000000a80937981 */ /* 0x0000e2000c1e1500 */
[----:B------:R-:W-:Y:S01]  /*3890*/  LEA.HI.X.SX32 R125, R198, R5, 0x1, P1 ;  /* 0x00000005c67d7211 */ /* 0x000fe200008f0eff */
[----:B------:R-:W-:-:S02]  /*38a0*/  IMAD R198, R8, 0xe3, RZ ;  /* 0x000000e308c67824 */ /* 0x000fc400078e02ff */
[----:B------:R2:W3:Y:S01]  /*38b0*/  LDG.E.U16 R137, desc[UR10][R126.64] ;  /* 0x0000000a7e897981 */ /* 0x0004e2000c1e1500 */
[----:B-1----:R-:W-:Y:S01]  /*38c0*/  IADD3 R122, P0, PT, R206, R7, RZ ;  /* 0x00000007ce7a7210 */ /* 0x002fe20007f1e0ff */
[----:B------:R-:W-:Y:S02]  /*38d0*/  IMAD R200, R8, 0xd3, RZ ;  /* 0x000000d308c87824 */ /* 0x000fe400078e02ff */
[----:B------:R-:W3:Y:S01]  /*38e0*/  LDG.E.U16 R143, desc[UR10][R124.64] ;  /* 0x0000000a7c8f7981 */ /* 0x000ee2000c1e1500 */
[----:B0-----:R-:W-:Y:S02]  /*38f0*/  IMAD R128, R171, 0x1f6, RZ ;  /* 0x000001f6ab807824 */ /* 0x001fe400078e02ff */
[----:B------:R-:W0:Y:S01]  /*3900*/  LDC R171, c[0x0][0x3b8] ;  /* 0x0000ee00ffab7b82 */ /* 0x000e220000000800 */
[----:B------:R-:W-:Y:S02]  /*3910*/  LEA.HI.X.SX32 R123, R198, R5, 0x1, P0 ;  /* 0x00000005c67b7211 */ /* 0x000fe400000f0eff */
[-C--:B--2---:R-:W-:Y:S01]  /*3920*/  IADD3 R126, P2, PT, R208, R7.reuse, RZ ;  /* 0x00000007d07e7210 */ /* 0x084fe20007f5e0ff */
[----:B------:R-:W-:Y:S01]  /*3930*/  IMAD R198, R8, 0xfb, RZ ;  /* 0x000000fb08c67824 */ /* 0x000fe200078e02ff */
[----:B------:R-:W-:Y:S01]  /*3940*/  IADD3 R128, P0, PT, R128, R7, RZ ;  /* 0x0000000780807210 */ /* 0x000fe20007f1e0ff */
[----:B------:R-:W-:Y:S01]  /*3950*/  IMAD R210, R155, 0x1e6, RZ ;  /* 0x000001e69bd27824 */ /* 0x000fe200078e02ff */
[-C--:B------:R-:W-:Y:S01]  /*3960*/  LEA.HI.X.SX32 R127, R200, R5.reuse, 0x1, P2 ;  /* 0x00000005c87f7211 */ /* 0x080fe200010f0eff */
[----:B------:R-:W-:Y:S01]  /*3970*/  IMAD R202, R8, 0xf3, RZ ;  /* 0x000000f308ca7824 */ /* 0x000fe200078e02ff */
[----:B------:R-:W-:Y:S01]  /*3980*/  LEA.HI.X.SX32 R129, R198, R5, 0x1, P0 ;  /* 0x00000005c6817211 */ /* 0x000fe200000f0eff */
[----:B------:R-:W-:Y:S01]  /*3990*/  IMAD R198, R159, 0x108, RZ ;  /* 0x000001089fc67824 */ /* 0x000fe200078e02ff */
[----:B------:R1:W2:Y:S04]  /*39a0*/  LDG.E.U16 R149, desc[UR10][R122.64] ;  /* 0x0000000a7a957981 */ /* 0x0002a8000c1e1500 */
[----:B------:R1:W2:Y:S01]  /*39b0*/  LDG.E.U16 R144, desc[UR10][R126.64] ;  /* 0x0000000a7e907981 */ /* 0x0002a2000c1e1500 */
[----:B------:R-:W-:-:S03]  /*39c0*/  IMAD R208, R153, 0x1d6, RZ ;  /* 0x000001d699d07824 */ /* 0x000fc600078e02ff */
[----:B------:R1:W2:Y:S02]  /*39d0*/  LDG.E.U16 R155, desc[UR10][R128.64] ;  /* 0x0000000a809b7981 */ /* 0x0002a4000c1e1500 */
[-C--:B-1----:R-:W-:Y:S02]  /*39e0*/  IADD3 R122, P0, PT, R198, R7.reuse, RZ ;  /* 0x00000007c67a7210 */ /* 0x082fe40007f1e0ff */
[----:B------:R-:W-:Y:S01]  /*39f0*/  IADD3 R126, P2, PT, R210, R7, RZ ;  /* 0x00000007d27e7210 */ /* 0x000fe20007f5e0ff */
[----:B------:R-:W-:-:S03]  /*3a00*/  IMAD R198, R169, 0x138, RZ ;  /* 0x00000138a9c67824 */ /* 0x000fc600078e02ff */
[-C--:B------:R-:W-:Y:S01]  /*3a10*/  LEA.HI.X.SX32 R127, R202, R5.reuse, 0x1, P2 ;  /* 0x00000005ca7f7211 */ /* 0x080fe200010f0eff */
[----:B------:R-:W-:Y:S01]  /*3a20*/  IMAD R202, R163, 0x128, RZ ;  /* 0x00000128a3ca7824 */ /* 0x000fe200078e02ff */
[----:B------:R-:W-:Y:S02]  /*3a30*/  LEA.HI.X.SX32 R123, R3, R5, 0x1, P0 ;  /* 0x00000005037b7211 */ /* 0x000fe400000f0eff */
[----:B------:R-:W1:Y:S01]  /*3a40*/  LDC R3, c[0x0][0x3b8] ;  /* 0x0000ee00ff037b82 */ /* 0x000e620000000800 */
[----:B------:R0:W2:Y:S01]  /*3a50*/  LDG.E.U16 R153, desc[UR10][R126.64] ;  /* 0x0000000a7e997981 */ /* 0x0000a2000c1e1500 */
[-C--:B------:R-:W-:Y:S01]  /*3a60*/  IADD3 R128, P0, PT, R198, R7.reuse, RZ ;  /* 0x00000007c6807210 */ /* 0x080fe20007f1e0ff */
[----:B------:R-:W-:Y:S01]  /*3a70*/  IMAD R200, R8, 0xeb, RZ ;  /* 0x000000eb08c87824 */ /* 0x000fe200078e02ff */
[----:B------:R-:W-:Y:S01]  /*3a80*/  IADD3 R124, P1, PT, R208, R7, RZ ;  /* 0x00000007d07c7210 */ /* 0x000fe20007f3e0ff */
[----:B0-----:R-:W-:Y:S01]  /*3a90*/  IMAD R198, R171, 0x148, RZ ;  /* 0x00000148abc67824 */ /* 0x001fe200078e02ff */
[----:B------:R-:W-:-:S02]  /*3aa0*/  LEA.HI.X.SX32 R129, R221, R5, 0x1, P0 ;  /* 0x00000005dd817211 */ /* 0x000fc400000f0eff */
[----:B------:R-:W-:-:S03]  /*3ab0*/  IADD3 R126, P2, PT, R202, R7, RZ ;  /* 0x00000007ca7e7210 */ /* 0x000fc60007f5e0ff */
[----:B------:R-:W2:Y:S01]  /*3ac0*/  LDG.E.U16 R163, desc[UR10][R128.64] ;  /* 0x0000000a80a37981 */ /* 0x000ea2000c1e1500 */
[-C--:B------:R-:W-:Y:S02]  /*3ad0*/  LEA.HI.X.SX32 R125, R200, R5.reuse, 0x1, P1 ;  /* 0x00000005c87d7211 */ /* 0x080fe400008f0eff */
[----:B------:R-:W-:Y:S02]  /*3ae0*/  LEA.HI.X.SX32 R127, R157, R5, 0x1, P2 ;  /* 0x000000059d7f7211 */ /* 0x000fe400010f0eff */
[----:B------:R0:W2:Y:S01]  /*3af0*/  LDG.E.U16 R157, desc[UR10][R122.64] ;  /* 0x0000000a7a9d7981 */ /* 0x0000a2000c1e1500 */
[----:B------:R-:W-:-:S03]  /*3b00*/  IMAD R200, R161, 0x118, RZ ;  /* 0x00000118a1c87824 */ /* 0x000fc600078e02ff */
[----:B------:R4:W2:Y:S01]  /*3b10*/  LDG.E.U16 R151, desc[UR10][R124.64] ;  /* 0x0000000a7c977981 */ /* 0x0008a2000c1e1500 */
[----:B------:R-:W-:-:S03]  /*3b20*/  IMAD R202, R179, 0x168, RZ ;  /* 0x00000168b3ca7824 */ /* 0x000fc600078e02ff */
[----:B------:R1:W2:Y:S01]  /*3b30*/  LDG.E.U16 R161, desc[UR10][R126.64] ;  /* 0x0000000a7ea17981 */ /* 0x0002a2000c1e1500 */
[----:B0-----:R-:W-:Y:S01]  /*3b40*/  IADD3 R122, P0, PT, R198, R7, RZ ;  /* 0x00000007c67a7210 */ /* 0x001fe20007f1e0ff */
[----:B------:R-:W-:Y:S02]  /*3b50*/  IMAD R198, R185, 0x178, RZ ;  /* 0x00000178b9c67824 */ /* 0x000fe400078e02ff */
[----:B------:R-:W0:Y:S01]  /*3b60*/  LDC R185, c[0x0][0x3b8] ;  /* 0x0000ee00ffb97b82 */ /* 0x000e220000000800 */
[----:B------:R-:W-:Y:S02]  /*3b70*/  LEA.HI.X.SX32 R123, R165, R5, 0x1, P0 ;  /* 0x00000005a57b7211 */ /* 0x000fe400000f0eff */
[-C--:B----4-:R-:W-:Y:S02]  /*3b80*/  IADD3 R124, P1, PT, R200, R7.reuse, RZ ;  /* 0x00000007c87c7210 */ /* 0x090fe40007f3e0ff */
[-C--:B------:R-:W-:Y:S01]  /*3b90*/  IADD3 R128, P0, PT, R198, R7.reuse, RZ ;  /* 0x00000007c6807210 */ /* 0x080fe20007f1e0ff */
[----:B------:R-:W-:Y:S01]  /*3ba0*/  IMAD R206, R187, 0x198, RZ ;  /* 0x00000198bbce7824 */ /* 0x000fe200078e02ff */
[----:B-1----:R-:W-:Y:S01]  /*3bb0*/  IADD3 R126, P2, PT, R202, R7, RZ ;  /* 0x00000007ca7e7210 */ /* 0x002fe20007f5e0ff */
[----:B------:R-:W1:Y:S01]  /*3bc0*/  LDC R198, c[0x0][0x3b8] ;  /* 0x0000ee00ffc67b82 */ /* 0x000e620000000800 */
[----:B------:R-:W-:Y:S01]  /*3bd0*/  LEA.HI.X.SX32 R125, R219, R5, 0x1, P1 ;  /* 0x00000005db7d7211 */ /* 0x000fe200008f0eff */
[----:B------:R-:W-:Y:S01]  /*3be0*/  IMAD R200, R177, 0x158, RZ ;  /* 0x00000158b1c87824 */ /* 0x000fe200078e02ff */
[----:B------:R-:W4:Y:S01]  /*3bf0*/  LDG.E.U16 R165, desc[UR10][R122.64] ;  /* 0x0000000a7aa57981 */ /* 0x000f22000c1e1500 */
[----:B------:R-:W-:-:S03]  /*3c00*/  IMAD R202, R3, 0x188, RZ ;  /* 0x0000018803ca7824 */ /* 0x000fc600078e02ff */
[----:B------:R5:W2:Y:S01]  /*3c10*/  LDG.E.U16 R159, desc[UR10][R124.64] ;  /* 0x0000000a7c9f7981 */ /* 0x000aa2000c1e1500 */
[----:B------:R-:W0:Y:S01]  /*3c20*/  LDC R3, c[0x0][0x3b8] ;  /* 0x0000ee00ff037b82 */ /* 0x000e220000000800 */
[-C--:B------:R-:W-:Y:S01]  /*3c30*/  LEA.HI.X.SX32 R127, R167, R5.reuse, 0x1, P2 ;  /* 0x00000005a77f7211 */ /* 0x080fe200010f0eff */
[----:B------:R-:W-:Y:S01]  /*3c40*/  IMAD R208, R189, 0x1a8, RZ ;  /* 0x000001a8bdd07824 */ /* 0x000fe200078e02ff */
[----:B------:R-:W-:Y:S02]  /*3c50*/  LEA.HI.X.SX32 R129, R217, R5, 0x1, P0 ;  /* 0x00000005d9817211 */ /* 0x000fe400000f0eff */
[----:B-----5:R-:W-:-:S03]  /*3c60*/  IADD3 R124, P1, PT, R200, R7, RZ ;  /* 0x00000007c87c7210 */ /* 0x020fc60007f3e0ff */
[----:B------:R-:W5:Y:S01]  /*3c70*/  LDC R189, c[0x0][0x3b8] ;  /* 0x0000ee00ffbd7b82 */ /* 0x000f620000000800 */
[----:B------:R-:W-:Y:S01]  /*3c80*/  IADD3 R122, P0, PT, R202, R7, RZ ;  /* 0x00000007ca7a7210 */ /* 0x000fe20007f1e0ff */
[----:B------:R1:W2:Y:S01]  /*3c90*/  LDG.E.U16 R169, desc[UR10][R126.64] ;  /* 0x0000000a7ea97981 */ /* 0x0002a2000c1e1500 */
[----:B------:R-:W-:Y:S01]  /*3ca0*/  LEA.HI.X.SX32 R125, R213, R5, 0x1, P1 ;  /* 0x00000005d57d7211 */ /* 0x000fe200008f0eff */
[----:B-1----:R-:W-:Y:S02]  /*3cb0*/  IMAD R198, R198, 0x1d8, RZ ;  /* 0x000001d8c6c67824 */ /* 0x002fe400078e02ff */
[----:B------:R-:W2:Y:S02]  /*3cc0*/  LDG.E.U16 R171, desc[UR10][R128.64] ;  /* 0x0000000a80ab7981 */ /* 0x000ea4000c1e1500 */
[----:B------:R-:W1:Y:S01]  /*3cd0*/  LDC R200, c[0x0][0x3b8] ;  /* 0x0000ee00ffc87b82 */ /* 0x000e620000000800 */
[----:B------:R-:W-:Y:S01]  /*3ce0*/  IMAD R202, R191, 0x1b8, RZ ;  /* 0x000001b8bfca7824 */ /* 0x000fe200078e02ff */
[----:B------:R0:W2:Y:S01]  /*3cf0*/  LDG.E.U16 R167, desc[UR10][R124.64] ;  /* 0x0000000a7ca77981 */ /* 0x0000a2000c1e1500 */
[----:B------:R-:W-:-:S05]  /*3d00*/  IADD3 R126, P2, PT, R208, R7, RZ ;  /* 0x00000007d07e7210 */ /* 0x000fca0007f5e0ff */
[----:B------:R-:W5:Y:S01]  /*3d10*/  LDC R191, c[0x0][0x3b8] ;  /* 0x0000ee00ffbf7b82 */ /* 0x000f620000000800 */
[----:B0-----:R-:W-:-:S04]  /*3d20*/  IADD3 R124, P1, PT, R206, R7, RZ ;  /* 0x00000007ce7c7210 */ /* 0x001fc80007f3e0ff */
[-C--:B------:R-:W-:Y:S02]  /*3d30*/  LEA.HI.X.SX32 R125, R209, R5.reuse, 0x1, P1 ;  /* 0x00000005d17d7211 */ /* 0x080fe400008f0eff */
[----:B------:R-:W-:Y:S02]  /*3d40*/  LEA.HI.X.SX32 R123, R173, R5, 0x1, P0 ;  /* 0x00000005ad7b7211 */ /* 0x000fe400000f0eff */
[----:B------:R-:W-:Y:S01]  /*3d50*/  IADD3 R128, P0, PT, R202, R7, RZ ;  /* 0x00000007ca807210 */ /* 0x000fe20007f1e0ff */
[----:B------:R-:W-:Y:S01]  /*3d60*/  IMAD R202, R185, 0x1c8, RZ ;  /* 0x000001c8b9ca7824 */ /* 0x000fe200078e02ff */
[-C--:B------:R-:W-:Y:S01]  /*3d70*/  LEA.HI.X.SX32 R127, R175, R5.reuse, 0x1, P2 ;  /* 0x00000005af7f7211 */ /* 0x080fe200010f0eff */
[----:B------:R0:W2:Y:S04]  /*3d80*/  LDG.E.U16 R173, desc[UR10][R122.64] ;  /* 0x0000000a7aad7981 */ /* 0x0000a8000c1e1500 */
[----:B------:R0:W2:Y:S01]  /*3d90*/  LDG.E.U16 R175, desc[UR10][R124.64] ;  /* 0x0000000a7caf7981 */ /* 0x0000a2000c1e1500 */
[----:B------:R-:W-:Y:S01]  /*3da0*/  LEA.HI.X.SX32 R129, R215, R5, 0x1, P0 ;  /* 0x00000005d7817211 */ /* 0x000fe200000f0eff */
[----:B-1----:R-:W-:-:S02]  /*3db0*/  IMAD R200, R200, 0x1e8, RZ ;  /* 0x000001e8c8c87824 */ /* 0x002fc400078e02ff */
[----:B------:R1:W2:Y:S01]  /*3dc0*/  LDG.E.U16 R177, desc[UR10][R126.64] ;  /* 0x0000000a7eb17981 */ /* 0x0002a2000c1e1500 */
[-C--:B0-----:R-:W-:Y:S02]  /*3dd0*/  IADD3 R122, P0, PT, R202, R7.reuse, RZ ;  /* 0x00000007ca7a7210 */ /* 0x081fe40007f1e0ff */
[----:B------:R-:W-:Y:S01]  /*3de0*/  IADD3 R124, P1, PT, R198, R7, RZ ;  /* 0x00000007c67c7210 */ /* 0x000fe20007f3e0ff */
[----:B------:R0:W2:Y:S01]  /*3df0*/  LDG.E.U16 R179, desc[UR10][R128.64] ;  /* 0x0000000a80b37981 */ /* 0x0000a2000c1e1500 */
[----:B------:R-:W0:Y:S01]  /*3e00*/  LDC R198, c[0x0][0x3b8] ;  /* 0x0000ee00ffc67b82 */ /* 0x000e220000000800 */
[----:B------:R-:W-:Y:S01]  /*3e10*/  IMAD R202, R3, 0x1f8, RZ ;  /* 0x000001f803ca7824 */ /* 0x000fe200078e02ff */
[----:B------:R-:W-:Y:S02]  /*3e20*/  LEA.HI.X.SX32 R123, R181, R5, 0x1, P0 ;  /* 0x00000005b57b7211 */ /* 0x000fe400000f0eff */
[----:B-1----:R-:W-:Y:S01]  /*3e30*/  IADD3 R126, P2, PT, R200, R7, RZ ;  /* 0x00000007c87e7210 */ /* 0x002fe20007f5e0ff */
[----:B-----5:R-:W-:Y:S01]  /*3e40*/  IMAD R208, R189, 0x10a, RZ ;  /* 0x0000010abdd07824 */ /* 0x020fe200078e02ff */
[----:B------:R-:W-:Y:S01]  /*3e50*/  LEA.HI.X.SX32 R125, R207, R5, 0x1, P1 ;  /* 0x00000005cf7d7211 */ /* 0x000fe200008f0eff */
[----:B------:R-:W-:Y:S01]  /*3e60*/  IMAD R210, R191, 0x11a, RZ ;  /* 0x0000011abfd27824 */ /* 0x000fe200078e02ff */
[----:B------:R-:W1:Y:S01]  /*3e70*/  LDC R3, c[0x0][0x3b8] ;  /* 0x0000ee00ff037b82 */ /* 0x000e620000000800 */
[----:B0-----:R-:W-:Y:S01]  /*3e80*/  IADD3 R128, P0, PT, R202, R7, RZ ;  /* 0x00000007ca807210 */ /* 0x001fe20007f1e0ff */
[----:B------:R-:W-:Y:S01]  /*3e90*/  IMAD R214, R193, 0x12a, RZ ;  /* 0x0000012ac1d67824 */ /* 0x000fe200078e02ff */
[-C--:B------:R-:W-:Y:S01]  /*3ea0*/  LEA.HI.X.SX32 R127, R183, R5.reuse, 0x1, P2 ;  /* 0x00000005b77f7211 */ /* 0x080fe200010f0eff */
[----:B------:R0:W5:Y:S01]  /*3eb0*/  LDG.E.U16 R181, desc[UR10][R122.64] ;  /* 0x0000000a7ab57981 */ /* 0x000162000c1e1500 */
[----:B------:R-:W-:Y:S01]  /*3ec0*/  LEA.HI.X.SX32 R129, R211, R5, 0x1, P0 ;  /* 0x00000005d3817211 */ /* 0x000fe200000f0eff */
[----:B------:R-:W-:-:S02]  /*3ed0*/  IMAD R200, R8, 0x85, RZ ;  /* 0x0000008508c87824 */ /* 0x000fc400078e02ff */
[----:B------:R0:W2:Y:S01]  /*3ee0*/  LDG.E.U16 R183, desc[UR10][R124.64] ;  /* 0x0000000a7cb77981 */ /* 0x0000a2000c1e1500 */
[----:B------:R-:W-:-:S03]  /*3ef0*/  IMAD R206, R8, 0x95, RZ ;  /* 0x0000009508ce7824 */ /* 0x000fc600078e02ff */
[----:B------:R0:W2:Y:S02]  /*3f00*/  LDG.E.U16 R185, desc[UR10][R126.64] ;  /* 0x0000000a7eb97981 */ /* 0x0000a4000c1e1500 */
[-C--:B0-----:R-:W-:Y:S02]  /*3f10*/  IADD3 R122, P0, PT, R208, R7.reuse, RZ ;  /* 0x00000007d07a7210 */ /* 0x081fe40007f1e0ff */
[----:B------:R0:W2:Y:S01]  /*3f20*/  LDG.E.U16 R187, desc[UR10][R128.64] ;  /* 0x0000000a80bb7981 */ /* 0x0000a2000c1e1500 */
[----:B------:R-:W-:Y:S01]  /*3f30*/  IMAD R202, R8, 0x8d, RZ ;  /* 0x0000008d08ca7824 */ /* 0x000fe200078e02ff */
[-C--:B------:R-:W-:Y:S01]  /*3f40*/  IADD3 R124, P1, PT, R210, R7.reuse, RZ ;  /* 0x00000007d27c7210 */ /* 0x080fe20007f3e0ff */
[----:B------:R-:W1:Y:S01]  /*3f50*/  LDC R208, c[0x0][0x3b8] ;  /* 0x0000ee00ffd07b82 */ /* 0x000e620000000800 */
[----:B------:R-:W-:Y:S01]  /*3f60*/  IADD3 R126, P2, PT, R214, R7, RZ ;  /* 0x00000007d67e7210 */ /* 0x000fe20007f5e0ff */
[----:B0-----:R-:W-:-:S06]  /*3f70*/  IMAD R128, R195, 0x13a, RZ ;  /* 0x0000013ac3807824 */ /* 0x001fcc00078e02ff */
[----:B------:R-:W0:Y:S01]  /*3f80*/  LDC R210, c[0x0][0x3b8] ;  /* 0x0000ee00ffd27b82 */ /* 0x000e220000000800 */
[-C--:B------:R-:W-:Y:S01]  /*3f90*/  LEA.HI.X.SX32 R123, R200, R5.reuse, 0x1, P0 ;  /* 0x00000005c87b7211 */ /* 0x080fe200000f0eff */
[----:B------:R-:W-:Y:S01]  /*3fa0*/  IMAD R200, R8, 0x9d, RZ ;  /* 0x0000009d08c87824 */ /* 0x000fe200078e02ff */
[----:B------:R-:W-:Y:S01]  /*3fb0*/  LEA.HI.X.SX32 R127, R206, R5, 0x1, P2 ;  /* 0x00000005ce7f7211 */ /* 0x000fe200010f0eff */
[----:B------:R-:W-:Y:S01]  /*3fc0*/  IMAD R216, R198, 0x16a, RZ ;  /* 0x0000016ac6d87824 */ /* 0x000fe200078e02ff */
[----:B------:R-:W-:Y:S01]  /*3fd0*/  IADD3 R128, P0, PT, R128, R7, RZ ;  /* 0x0000000780807210 */ /* 0x000fe20007f1e0ff */
[----:B------:R-:W-:Y:S01]  /*3fe0*/  IMAD R214, R203, 0x14a, RZ ;  /* 0x0000014acbd67824 */ /* 0x000fe200078e02ff */
[-C--:B------:R-:W-:Y:S01]  /*3ff0*/  LEA.HI.X.SX32 R125, R202, R5.reuse, 0x1, P1 ;  /* 0x00000005ca7d7211 */ /* 0x080fe200008f0eff */
[----:B------:R-:W0:Y:S01]  /*4000*/  LDC R206, c[0x0][0x3b8] ;  /* 0x0000ee00ffce7b82 */ /* 0x000e220000000800 */
[----:B------:R-:W-:Y:S01]  /*4010*/  LEA.HI.X.SX32 R129, R200, R5, 0x1, P0 ;  /* 0x00000005c8817211 */ /* 0x000fe200000f0eff */
[----:B------:R1:W2:Y:S01]  /*4020*/  LDG.E.U16 R193, desc[UR10][R126.64] ;  /* 0x0000000a7ec17981 */ /* 0x0002a2000c1e1500 */
[----:B------:R-:W-:-:S02]  /*4030*/  IMAD R212, R212, 0x15a, RZ ;  /* 0x0000015ad4d47824 */ /* 0x000fc400078e02ff */
[----:B------:R-:W-:Y:S01]  /*4040*/  IMAD R200, R8, 0xa5, RZ ;  /* 0x000000a508c87824 */ /* 0x000fe200078e02ff */
[----:B------:R1:W2:Y:S04]  /*4050*/  LDG.E.U16 R189, desc[UR10][R122.64] ;  /* 0x0000000a7abd7981 */ /* 0x0002a8000c1e1500 */
[----:B------:R1:W2:Y:S02]  /*4060*/  LDG.E.U16 R191, desc[UR10][R124.64] ;  /* 0x0000000a7cbf7981 */ /* 0x0002a4000c1e1500 */
[-C--:B-1----:R-:W-:Y:S02]  /*4070*/  IADD3 R126, P2, PT, R216, R7.reuse, RZ ;  /* 0x00000007d87e7210 */ /* 0x082fe40007f5e0ff */
[----:B------:R-:W1:Y:S01]  /*4080*/  LDC R216, c[0x0][0x3b8] ;  /* 0x0000ee00ffd87b82 */ /* 0x000e620000000800 */
[----:B------:R0:W2:Y:S01]  /*4090*/  LDG.E.U16 R195, desc[UR10][R128.64] ;  /* 0x0000000a80c37981 */ /* 0x0000a2000c1e1500 */
[----:B------:R-:W-:-:S02]  /*40a0*/  IADD3 R122, P0, PT, R214, R7, RZ ;  /* 0x00000007d67a7210 */ /* 0x000fc40007f1e0ff */
[----:B------:R-:W-:-:S04]  /*40b0*/  IADD3 R124, P1, PT, R212, R7, RZ ;  /* 0x00000007d47c7210 */ /* 0x000fc80007f3e0ff */
[----:B------:R-:W3:Y:S01]  /*40c0*/  LDC R214, c[0x0][0x3b8] ;  /* 0x0000ee00ffd67b82 */ /* 0x000ee20000000800 */
[----:B0-----:R-:W-:Y:S01]  /*40d0*/  IMAD R128, R3, 0x17a, RZ ;  /* 0x0000017a03807824 */ /* 0x001fe200078e02ff */
[----:B------:R-:W-:Y:S01]  /*40e0*/  LEA.HI.X.SX32 R123, R200, R5, 0x1, P0 ;  /* 0x00000005c87b7211 */ /* 0x000fe200000f0eff */
[----:B------:R-:W-:-:S05]  /*40f0*/  IMAD R200, R8, 0xbd, RZ ;  /* 0x000000bd08c87824 */ /* 0x000fca00078e02ff */
[----:B------:R-:W0:Y:S01]  /*4100*/  LDC R212, c[0x0][0x3b8] ;  /* 0x0000ee00ffd47b82 */ /* 0x000e220000000800 */
[----:B------:R-:W-:Y:S01]  /*4110*/  IADD3 R128, P0, PT, R128, R7, RZ ;  /* 0x0000000780807210 */ /* 0x000fe20007f1e0ff */
[----:B------:R-:W-:-:S06]  /*4120*/  IMAD R198, R8, 0xb5, RZ ;  /* 0x000000b508c67824 */ /* 0x000fcc00078e02ff */
[----:B------:R-:W0:Y:S01]  /*4130*/  LDC R3, c[0x0][0x3b8] ;  /* 0x0000ee00ff037b82 */ /* 0x000e220000000800 */
[----:B------:R-:W-:Y:S01]  /*4140*/  IMAD R202, R8, 0xad, RZ ;  /* 0x000000ad08ca7824 */ /* 0x000fe200078e02ff */
[-C--:B------:R-:W-:Y:S01]  /*4150*/  LEA.HI.X.SX32 R129, R200, R5.reuse, 0x1, P0 ;  /* 0x00000005c8817211 */ /* 0x080fe200000f0eff */
[----:B------:R-:W-:Y:S01]  /*4160*/  IMAD R240, R210, 0x18a, RZ ;  /* 0x0000018ad2f07824 */ /* 0x000fe200078e02ff */
[-C--:B------:R-:W-:Y:S01]  /*4170*/  LEA.HI.X.SX32 R127, R198, R5.reuse, 0x1, P2 ;  /* 0x00000005c67f7211 */ /* 0x080fe200010f0eff */
[----:B------:R-:W-:Y:S01]  /*4180*/  IMAD R208, R208, 0x1aa, RZ ;  /* 0x000001aad0d07824 */ /* 0x000fe200078e02ff */
[----:B------:R-:W-:Y:S01]  /*4190*/  LEA.HI.X.SX32 R125, R202, R5, 0x1, P1 ;  /* 0x00000005ca7d7211 */ /* 0x000fe200008f0eff */
[----:B------:R1:W2:Y:S01]  /*41a0*/  LDG.E.U16 R198, desc[UR10][R122.64] ;  /* 0x0000000a7ac67981 */ /* 0x0002a2000c1e1500 */
[----:B------:R-:W-:-:S03]  /*41b0*/  IMAD R242, R206, 0x19a, RZ ;  /* 0x0000019acef27824 */ /* 0x000fc600078e02ff */
[----:B------:R1:W2:Y:S01]  /*41c0*/  LDG.E.U16 R203, desc[UR10][R128.64] ;  /* 0x0000000a80cb7981 */ /* 0x0002a2000c1e1500 */
[----:B------:R-:W-:-:S03]  /*41d0*/  IMAD R210, R8, 0xcd, RZ ;  /* 0x000000cd08d27824 */ /* 0x000fc600078e02ff */
[----:B------:R1:W2:Y:S02]  /*41e0*/  LDG.E.U16 R202, desc[UR10][R126.64] ;  /* 0x0000000a7eca7981 */ /* 0x0002a4000c1e1500 */
[----:B-1----:R-:W-:Y:S02]  /*41f0*/  IADD3 R122, P0, PT, R240, R7, RZ ;  /* 0x00000007f07a7210 */ /* 0x002fe40007f1e0ff */
[----:B------:R1:W2:Y:S01]  /*4200*/  LDG.E.U16 R200, desc[UR10][R124.64] ;  /* 0x0000000a7cc87981 */ /* 0x0002a2000c1e1500 */
[----:B------:R-:W-:Y:S01]  /*4210*/  IMAD R128, R205, 0x1ba, RZ ;  /* 0x000001bacd807824 */ /* 0x000fe200078e02ff */
[----:B------:R-:W-:Y:S01]  /*4220*/  LEA.HI.X.SX32 R123, R218, R5, 0x1, P0 ;  /* 0x00000005da7b7211 */ /* 0x000fe200000f0eff */
[----:B------:R-:W-:Y:S01]  /*4230*/  IMAD R206, R8, 0xd5, RZ ;  /* 0x000000d508ce7824 */ /* 0x000fe200078e02ff */
[-C--:B------:R-:W-:Y:S01]  /*4240*/  IADD3 R126, P2, PT, R208, R7.reuse, RZ ;  /* 0x00000007d07e7210 */ /* 0x080fe20007f5e0ff */
[----:B------:R-:W-:Y:S01]  /*4250*/  IMAD R208, R8, 0xdd, RZ ;  /* 0x000000dd08d07824 */ /* 0x000fe200078e02ff */
[-C--:B------:R-:W-:Y:S01]  /*4260*/  IADD3 R128, P0, PT, R128, R7.reuse, RZ ;  /* 0x0000000780807210 */ /* 0x080fe20007f1e0ff */
[----:B------:R-:W-:Y:S01]  /*4270*/  IMAD R240, R216, 0x1ca, RZ ;  /* 0x000001cad8f07824 */ /* 0x000fe200078e02ff */
[----:B-1----:R-:W-:Y:S01]  /*4280*/  IADD3 R124, P1, PT, R242, R7, RZ ;  /* 0x00000007f27c7210 */ /* 0x002fe20007f3e0ff */
[----:B------:R1:W2:Y:S01]  /*4290*/  LDG.E.U16 R205, desc[UR10][R122.64] ;  /* 0x0000000a7acd7981 */ /* 0x0002a2000c1e1500 */
[-C--:B------:R-:W-:Y:S01]  /*42a0*/  LEA.HI.X.SX32 R127, R206, R5.reuse, 0x1, P2 ;  /* 0x00000005ce7f7211 */ /* 0x080fe200010f0eff */
[----:B---3--:R-:W-:Y:S01]  /*42b0*/  IMAD R214, R214, 0x1da, RZ ;  /* 0x000001dad6d67824 */ /* 0x008fe200078e02ff */
[-C--:B------:R-:W-:Y:S01]  /*42c0*/  LEA.HI.X.SX32 R125, R210, R5.reuse, 0x1, P1 ;  /* 0x00000005d27d7211 */ /* 0x080fe200008f0eff */
[----:B------:R-:W-:Y:S01]  /*42d0*/  IMAD R218, R8, 0xe5, RZ ;  /* 0x000000e508da7824 */ /* 0x000fe200078e02ff */
[----:B------:R-:W-:Y:S01]  /*42e0*/  LEA.HI.X.SX32 R129, R208, R5, 0x1, P0 ;  /* 0x00000005d0817211 */ /* 0x000fe200000f0eff */
[----:B0-----:R-:W-:Y:S01]  /*42f0*/  IMAD R242, R212, 0x1ea, RZ ;  /* 0x000001ead4f27824 */ /* 0x001fe200078e02ff */
[----:B------:R0:W3:Y:S01]  /*4300*/  LDG.E.U16 R208, desc[UR10][R126.64] ;  /* 0x0000000a7ed07981 */ /* 0x0000e2000c1e1500 */
[----:B-1----:R-:W-:Y:S01]  /*4310*/  IADD3 R122, P0, PT, R240, R7, RZ ;  /* 0x00000007f07a7210 */ /* 0x002fe20007f1e0ff */
[----:B------:R-:W-:-:S02]  /*4320*/  IMAD R240, R3, 0x1fa, RZ ;  /* 0x000001fa03f07824 */ /* 0x000fc400078e02ff */
[----:B------:R1:W2:Y:S01]  /*4330*/  LDG.E.U16 R206, desc[UR10][R124.64] ;  /* 0x0000000a7cce7981 */ /* 0x0002a2000c1e1500 */
[----:B------:R-:W-:Y:S01]  /*4340*/  IMAD R212, R8, 0xf5, RZ ;  /* 0x000000f508d47824 */ /* 0x000fe200078e02ff */
[----:B------:R-:W-:Y:S01]  /*4350*/  LEA.HI.X.SX32 R123, R218, R5, 0x1, P0 ;  /* 0x00000005da7b7211 */ /* 0x000fe200000f0eff */
[----:B------:R-:W-:Y:S01]  /*4360*/  IMAD R216, R8, 0xed, RZ ;  /* 0x000000ed08d87824 */ /* 0x000fe200078e02ff */
[----:B------:R1:W2:Y:S01]  /*4370*/  LDG.E.U16 R210, desc[UR10][R128.64] ;  /* 0x0000000a80d27981 */ /* 0x0002a2000c1e1500 */
[-C--:B0-----:R-:W-:Y:S02]  /*4380*/  IADD3 R126, P2, PT, R242, R7.reuse, RZ ;  /* 0x00000007f27e7210 */ /* 0x081fe40007f5e0ff */
[-C--:B-1----:R-:W-:Y:S01]  /*4390*/  IADD3 R124, P1, PT, R214, R7.reuse, RZ ;  /* 0x00000007d67c7210 */ /* 0x082fe20007f3e0ff */
[----:B------:R-:W-:Y:S01]  /*43a0*/  IMAD R214, R8, 0xfd, RZ ;  /* 0x000000fd08d67824 */ /* 0x000fe200078e02ff */
[----:B------:R-:W-:Y:S02]  /*43b0*/  IADD3 R128, P0, PT, R240, R7, RZ ;  /* 0x00000007f0807210 */ /* 0x000fe40007f1e0ff */
[----:B------:R-:W-:-:S02]  /*43c0*/  LEA.HI.X.SX32 R127, R212, R5, 0x1, P2 ;  /* 0x00000005d47f7211 */ /* 0x000fc400010f0eff */
[-C--:B------:R-:W-:Y:S01]  /*43d0*/  LEA.HI.X.SX32 R125, R216, R5.reuse, 0x1, P1 ;  /* 0x00000005d87d7211 */ /* 0x080fe200008f0eff */
[----:B------:R0:W2:Y:S01]  /*43e0*/  LDG.E.U16 R212, desc[UR10][R122.64] ;  /* 0x0000000a7ad47981 */ /* 0x0000a2000c1e1500 */
[----:B------:R-:W-:Y:S01]  /*43f0*/  LEA.HI.X.SX32 R129, R214, R5, 0x1, P0 ;  /* 0x00000005d6817211 */ /* 0x000fe200000f0eff */
[----:B------:R-:W-:Y:S02]  /*4400*/  IMAD R242, R8, 0x2e, RZ ;  /* 0x0000002e08f27824 */ /* 0x000fe400078e02ff */
[----:B------:R1:W2:Y:S04]  /*4410*/  LDG.E.U16 R214, desc[UR10][R124.64] ;  /* 0x0000000a7cd67981 */ /* 0x0002a8000c1e1500 */
[----:B------:R1:W2:Y:S01]  /*4420*/  LDG.E.U16 R216, desc[UR10][R126.64] ;  /* 0x0000000a7ed87981 */ /* 0x0002a2000c1e1500 */
[----:B0-----:R-:W-:-:S03]  /*4430*/  IADD3 R122, P0, PT, R197, R7, RZ ;  /* 0x00000007c57a7210 */ /* 0x001fc60007f1e0ff */
[----:B------:R0:W2:Y:S01]  /*4440*/  LDG.E.U16 R218, desc[UR10][R128.64] ;  /* 0x0000000a80da7981 */ /* 0x0000a2000c1e1500 */
[----:B------:R-:W-:Y:S02]  /*4450*/  LEA.HI.X.SX32 R123, R224, R5, 0x1, P0 ;  /* 0x00000005e07b7211 */ /* 0x000fe400000f0eff */
[-C--:B-1----:R-:W-:Y:S02]  /*4460*/  IADD3 R124, P1, PT, R220, R7.reuse, RZ ;  /* 0x00000007dc7c7210 */ /* 0x082fe40007f3e0ff */
[-C--:B------:R-:W-:Y:S01]  /*4470*/  IADD3 R126, P2, PT, R222, R7.reuse, RZ ;  /* 0x00000007de7e7210 */ /* 0x080fe20007f5e0ff */
[----:B------:R-:W2:Y:S01]  /*4480*/  LDG.E.U16 R220, desc[UR10][R122.64] ;  /* 0x0000000a7adc7981 */ /* 0x000ea2000c1e1500 */
[----:B0-----:R-:W-:Y:S02]  /*4490*/  IADD3 R128, P0, PT, R223, R7, RZ ;  /* 0x00000007df807210 */ /* 0x001fe40007f1e0ff */
[-C--:B------:R-:W-:Y:S02]  /*44a0*/  LEA.HI.X.SX32 R125, R242, R5.reuse, 0x1, P1 ;  /* 0x00000005f27d7211 */ /* 0x080fe400008f0eff */
[----:B------:R-:W-:-:S02]  /*44b0*/  LEA.HI.X.SX32 R127, R225, R5, 0x1, P2 ;  /* 0x00000005e17f7211 */ /* 0x000fc400010f0eff */
[----:B------:R-:W-:Y:S01]  /*44c0*/  LEA.HI.X.SX32 R129, R241, R5, 0x1, P0 ;  /* 0x00000005f1817211 */ /* 0x000fe200000f0eff */
[----:B------:R-:W2:Y:S04]  /*44d0*/  LDG.E.U16 R222, desc[UR10][R124.64] ;  /* 0x0000000a7cde7981 */ /* 0x000ea8000c1e1500 */
[----:B------:R0:W2:Y:S04]  /*44e0*/  LDG.E.U16 R223, desc[UR10][R126.64] ;  /* 0x0000000a7edf7981 */ /* 0x0000a8000c1e1500 */
[----:B------:R1:W2:Y:S01]  /*44f0*/  LDG.E.U16 R224, desc[UR10][R128.64] ;  /* 0x0000000a80e07981 */ /* 0x0002a2000c1e1500 */
[----:B------:R-:W-:-:S02]  /*4500*/  LOP3.LUT R240, R245, 0x3f, RZ, 0xc0, !PT ;  /* 0x0000003ff5f07812 */ /* 0x000fc400078ec0ff */
[----:B------:R-:W-:Y:S02]  /*4510*/  LOP3.LUT R3, R245, 0x40, RZ, 0xc0, !PT ;  /* 0x00000040f5037812 */ /* 0x000fe400078ec0ff */
[----:B------:R-:W-:Y:S02]  /*4520*/  SHF.L.U32 R197, R240, 0x1, RZ ;  /* 0x00000001f0c57819 */ /* 0x000fe400000006ff */
[-C--:B0-----:R-:W-:Y:S02]  /*4530*/  IADD3 R126, P1, PT, R242, R7.reuse, RZ ;  /* 0x00000007f27e7210 */ /* 0x081fe40007f3e0ff */
[----:B------:R-:W-:Y:S02]  /*4540*/  LEA R242, R8, -R8, 0x3 ;  /* 0x8000000808f27211 */ /* 0x000fe400078e18ff */
[----:B------:R-:W-:Y:S02]  /*4550*/  IADD3 R122, P0, PT, R226, R7, RZ ;  /* 0x00000007e27a7210 */ /* 0x000fe40007f1e0ff */
[----:B------:R-:W-:-:S02]  /*4560*/  LEA R225, R3, R197, 0x9 ;  /* 0x000000c503e17211 */ /* 0x000fc400078e48ff */
[-C--:B------:R-:W-:Y:S02]  /*4570*/  LEA.HI.X.SX32 R127, R244, R5.reuse, 0x1, P1 ;  /* 0x00000005f47f7211 */ /* 0x080fe400008f0eff */
[----:B------:R-:W-:Y:S01]  /*4580*/  LEA.HI.X.SX32 R123, R242, R5, 0x1, P0 ;  /* 0x00000005f27b7211 */ /* 0x000fe200000f0eff */
[----:B------:R0:W-:Y:S01]  /*4590*/  STS.U16 [R225+UR6], R145 ;  /* 0x00000091e1007988 */ /* 0x0001e20008000406 */
[CC--:B-1----:R-:W-:Y:S02]  /*45a0*/  LEA R128, R8.reuse, -R8.reuse, 0x4 ;  /* 0x8000000808807211 */ /* 0x0c2fe400078e20ff */
[----:B------:R-:W-:Y:S01]  /*45b0*/  IADD3 R124, P1, PT, R227, R7, RZ ;  /* 0x00000007e37c7210 */ /* 0x000fe20007f3e0ff */
[----:B------:R1:W2:Y:S01]  /*45c0*/  LDG.E.U16 R226, desc[UR10][R122.64] ;  /* 0x0000000a7ae27981 */ /* 0x0002a2000c1e1500 */
[----:B------:R-:W-:Y:S02]  /*45d0*/  LEA R242, R8, -R8, 0x5 ;  /* 0x8000000808f27211 */ /* 0x000fe400078e28ff */
[----:B------:R-:W-:Y:S01]  /*45e0*/  LEA.HI.X.SX32 R125, R128, R5, 0x1, P1 ;  /* 0x00000005807d7211 */ /* 0x000fe200008f0eff */
[----:B0-----:R0:W2:Y:S01]  /*45f0*/  LDG.E.U16 R145, desc[UR10][R126.64] ;  /* 0x0000000a7e917981 */ /* 0x0010a2000c1e1500 */
[----:B------:R-:W-:Y:S01]  /*4600*/  IMAD R128, R8, 0x4e, RZ ;  /* 0x0000004e08807824 */ /* 0x000fe200078e02ff */
[----:B-1----:R-:W-:-:S02]  /*4610*/  IADD3 R122, P1, PT, R219, R7, RZ ;  /* 0x00000007db7a7210 */ /* 0x002fc40007f3e0ff */
[----:B------:R1:W2:Y:S01]  /*4620*/  LDG.E.U16 R219, desc[UR10][R124.64] ;  /* 0x0000000a7cdb7981 */ /* 0x0002a2000c1e1500 */
[----:B0-----:R-:W-:Y:S02]  /*4630*/  IADD3 R126, P0, PT, R241, R7, RZ ;  /* 0x00000007f17e7210 */ /* 0x001fe40007f1e0ff */
[-C--:B------:R-:W-:Y:S02]  /*4640*/  LEA.HI.X.SX32 R123, R228, R5.reuse, 0x1, P1 ;  /* 0x00000005e47b7211 */ /* 0x080fe400008f0eff */
[----:B------:R-:W-:Y:S01]  /*4650*/  LEA.HI.X.SX32 R127, R242, R5, 0x1, P0 ;  /* 0x00000005f27f7211 */ /* 0x000fe200000f0eff */
[----:B------:R-:W-:Y:S01]  /*4660*/  IMAD R242, R8, 0x27, RZ ;  /* 0x0000002708f27824 */ /* 0x000fe200078e02ff */
[----:B-1----:R-:W-:-:S03]  /*4670*/  IADD3 R124, P0, PT, R128, R7, RZ ;  /* 0x00000007807c7210 */ /* 0x002fc60007f1e0ff */
[----:B------:R0:W2:Y:S01]  /*4680*/  LDG.E.U16 R227, desc[UR10][R126.64] ;  /* 0x0000000a7ee37981 */ /* 0x0000a2000c1e1500 */
[----:B------:R-:W-:Y:S01]  /*4690*/  LEA.HI.X.SX32 R125, R242, R5, 0x1, P0 ;  /* 0x00000005f27d7211 */ /* 0x000fe200000f0eff */
[----:B------:R-:W-:Y:S01]  /*46a0*/  IMAD R242, R8, 0x5e, RZ ;  /* 0x0000005e08f27824 */ /* 0x000fe200078e02ff */
[----:B0-----:R-:W-:Y:S02]  /*46b0*/  IADD3 R126, P1, PT, R221, R7, RZ ;  /* 0x00000007dd7e7210 */ /* 0x001fe40007f3e0ff */
[----:B------:R0:W2:Y:S02]  /*46c0*/  LDG.E.U16 R221, desc[UR10][R122.64] ;  /* 0x0000000a7add7981 */ /* 0x0000a4000c1e1500 */
[----:B------:R-:W-:Y:S01]  /*46d0*/  LEA.HI.X.SX32 R127, R128, R5, 0x1, P1 ;  /* 0x00000005807f7211 */ /* 0x000fe200008f0eff */
[----:B------:R-:W-:-:S04]  /*46e0*/  IMAD R128, R8, 0x2f, RZ ;  /* 0x0000002f08807824 */ /* 0x000fc800078e02ff */
[----:B------:R1:W2:Y:S01]  /*46f0*/  LDG.E.U16 R228, desc[UR10][R126.64] ;  /* 0x0000000a7ee47981 */ /* 0x0002a2000c1e1500 */
[----:B0-----:R-:W-:-:S03]  /*4700*/  IADD3 R122, P2, PT, R213, R7, RZ ;  /* 0x00000007d57a7210 */ /* 0x001fc60007f5e0ff */
[----:B------:R0:W2:Y:S01]  /*4710*/  LDG.E.U16 R213, desc[UR10][R124.64] ;  /* 0x0000000a7cd57981 */ /* 0x0000a2000c1e1500 */
[----:B------:R-:W-:Y:S01]  /*4720*/  LEA.HI.X.SX32 R123, R233, R5, 0x1, P2 ;  /* 0x00000005e97b7211 */ /* 0x000fe200010f0eff */
[----:B------:R-:W-:Y:S01]  /*4730*/  IMAD R244, R8, 0x6e, RZ ;  /* 0x0000006e08f47824 */ /* 0x000fe200078e02ff */
[----:B-1----:R-:W-:-:S03]  /*4740*/  IADD3 R126, P1, PT, R217, R7, RZ ;  /* 0x00000007d97e7210 */ /* 0x002fc60007f3e0ff */
[----:B------:R1:W2:Y:S01]  /*4750*/  LDG.E.U16 R217, desc[UR10][R122.64] ;  /* 0x0000000a7ad97981 */ /* 0x0002a2000c1e1500 */
[----:B0-----:R-:W-:-:S04]  /*4760*/  IADD3 R124, P0, PT, R242, R7, RZ ;  /* 0x00000007f27c7210 */ /* 0x001fc80007f1e0ff */
[----:B------:R-:W-:Y:S02]  /*4770*/  LEA.HI.X.SX32 R125, R128, R5, 0x1, P0 ;  /* 0x00000005807d7211 */ /* 0x000fe400000f0eff */
[----:B-1----:R-:W-:Y:S02]  /*4780*/  IADD3 R122, P0, PT, R209, R7, RZ ;  /* 0x00000007d17a7210 */ /* 0x002fe40007f1e0ff */
[-C--:B------:R-:W-:Y:S01]  /*4790*/  LEA.HI.X.SX32 R127, R242, R5.reuse, 0x1, P1 ;  /* 0x00000005f27f7211 */ /* 0x080fe200008f0eff */
[----:B------:R-:W-:Y:S01]  /*47a0*/  IMAD R242, R8, 0x37, RZ ;  /* 0x0000003708f27824 */ /* 0x000fe200078e02ff */
[----:B------:R-:W-:Y:S01]  /*47b0*/  LEA.HI.X.SX32 R123, R234, R5, 0x1, P0 ;  /* 0x00000005ea7b7211 */ /* 0x000fe200000f0eff */
[----:B------:R0:W-:Y:S01]  /*47c0*/  STS.U16 [R225+UR6+0x2000], R71 ;  /* 0x00200047e1007988 */ /* 0x0001e20008000406 */
[----:B------:R-:W-:-:S03]  /*47d0*/  IADD3 R128, P0, PT, R244, R7, RZ ;  /* 0x00000007f4807210 */ /* 0x000fc60007f1e0ff */
[----:B------:R1:W2:Y:S01]  /*47e0*/  LDG.E.U16 R233, desc[UR10][R126.64] ;  /* 0x0000000a7ee97981 */ /* 0x0002a2000c1e1500 */
[----:B------:R-:W-:-:S03]  /*47f0*/  LEA.HI.X.SX32 R129, R242, R5, 0x1, P0 ;  /* 0x00000005f2817211 */ /* 0x000fc600000f0eff */
[----:B------:R4:W-:Y:S01]  /*4800*/  STS.U16 [R225+UR6+0x3000], R17 ;  /* 0x00300011e1007988 */ /* 0x0009e20008000406 */
[----:B0-----:R-:W-:-:S03]  /*4810*/  LOP3.LUT R71, R225, 0x10, RZ, 0x3c, !PT ;  /* 0x00000010e1477812 */ /* 0x001fc600078e3cff */
[----:B------:R0:W2:Y:S01]  /*4820*/  LDG.E.U16 R209, desc[UR10][R124.64] ;  /* 0x0000000a7cd17981 */ /* 0x0000a2000c1e1500 */
[----:B-1----:R-:W-:-:S03]  /*4830*/  IADD3 R126, P1, PT, R215, R7, RZ ;  /* 0x00000007d77e7210 */ /* 0x002fc60007f3e0ff */
[----:B------:R1:W-:Y:S01]  /*4840*/  STS.U16 [R225+UR6+0x2400], R4 ;  /* 0x00240004e1007988 */ /* 0x0003e20008000406 */
[----:B----4-:R-:W-:-:S03]  /*4850*/  LOP3.LUT R17, R225, 0x20, RZ, 0x3c, !PT ;  /* 0x00000020e1117812 */ /* 0x010fc600078e3cff */
[----:B------:R4:W-:Y:S01]  /*4860*/  STS.U16 [R225+UR6+0x2800], R10 ;  /* 0x0028000ae1007988 */ /* 0x0009e20008000406 */
[----:B------:R-:W-:Y:S02]  /*4870*/  LEA.HI.X.SX32 R127, R244, R5, 0x1, P1 ;  /* 0x00000005f47f7211 */ /* 0x000fe400008f0eff */
[----:B0-----:R-:W-:Y:S01]  /*4880*/  IADD3 R124, P2, PT, R207, R7, RZ ;  /* 0x00000007cf7c7210 */ /* 0x001fe20007f5e0ff */
[----:B------:R0:W-:Y:S01]  /*4890*/  STS.U16 [R225+UR6+0x1c00], R22 ;  /* 0x001c0016e1007988 */ /* 0x0001e20008000406 */
[----:B-1----:R-:W-:-:S03]  /*48a0*/  LOP3.LUT R4, R225, 0x30, RZ, 0x3c, !PT ;  /* 0x00000030e1047812 */ /* 0x002fc600078e3cff */
[----:B------:R1:W2:Y:S01]  /*48b0*/  LDG.E.U16 R207, desc[UR10][R128.64] ;  /* 0x0000000a80cf7981 */ /* 0x0002a2000c1e1500 */
[----:B----4-:R-:W-:-:S03]  /*48c0*/  LOP3.LUT R10, R225, 0x40, RZ, 0x3c, !PT ;  /* 0x00000040e10a7812 */ /* 0x010fc600078e3cff */
[----:B------:R-:W-:Y:S01]  /*48d0*/  STS.U16 [R225+UR6+0x400], R188 ;  /* 0x000400bce1007988 */ /* 0x000fe20008000406 */
[----:B0-----:R-:W-:-:S03]  /*48e0*/  IMAD R22, R8, 0x9e, RZ ;  /* 0x0000009e08167824 */ /* 0x001fc600078e02ff */
[----:B------:R-:W-:Y:S01]  /*48f0*/  STS.U16 [R225+UR6+0x800], R174 ;  /* 0x000800aee1007988 */ /* 0x000fe20008000406 */
[----:B-1----:R-:W-:-:S03]  /*4900*/  IADD3 R128, P1, PT, R211, R7, RZ ;  /* 0x00000007d3807210 */ /* 0x002fc60007f3e0ff */
[----:B------:R-:W-:Y:S04]  /*4910*/  STS.U16 [R225+UR6+0x1000], R146 ;  /* 0x00100092e1007988 */ /* 0x000fe80008000406 */
        /* <DEDUP_REMOVED lines=14> */
[----:B------:R0:W-:Y:S04]  /*4a00*/  STS.U16 [R225+UR6+0x3400], R19 ;  /* 0x00340013e1007988 */ /* 0x0001e80008000406 */
[----:B------:R-:W-:Y:S04]  /*4a10*/  STS.U16 [R225+UR6+0x6800], R82 ;  /* 0x00680052e1007988 */ /* 0x000fe80008000406 */
[----:B------:R-:W-:Y:S04]  /*4a20*/  STS.U16 [R225+UR6+0x6c00], R83 ;  /* 0x006c0053e1007988 */ /* 0x000fe80008000406 */
[----:B------:R-:W-:Y:S04]  /*4a30*/  STS.U16 [R225+UR6+0x3800], R23 ;  /* 0x00380017e1007988 */ /* 0x000fe80008000406 */
[----:B------:R-:W-:Y:S04]  /*4a40*/  STS.U16 [R225+UR6+0x7000], R84 ;  /* 0x00700054e1007988 */ /* 0x000fe80008000406 */
[----:B------:R-:W-:Y:S04]  /*4a50*/  STS.U16 [R225+UR6+0x7400], R85 ;  /* 0x00740055e1007988 */ /* 0x000fe80008000406 */
[----:B------:R-:W-:Y:S04]  /*4a60*/  STS.U16 [R225+UR6+0x3c00], R25 ;  /* 0x003c0019e1007988 */ /* 0x000fe80008000406 */
[----:B------:R-:W-:Y:S04]  /*4a70*/  STS.U16 [R225+UR6+0x7800], R86 ;  /* 0x00780056e1007988 */ /* 0x000fe80008000406 */
[----:B------:R-:W-:Y:S01]  /*4a80*/  STS.U16 [R225+UR6+0x7c00], R87 ;  /* 0x007c0057e1007988 */ /* 0x000fe20008000406 */
[----:B------:R-:W-:Y:S01]  /*4a90*/  LEA.HI.X.SX32 R129, R246, R5, 0x1, P1 ;  /* 0x00000005f6817211 */ /* 0x000fe200008f0eff */
[----:B0-----:R-:W0:Y:S02]  /*4aa0*/  LDC R19, c[0x0][0x3b8] ;  /* 0x0000ee00ff137b82 */ /* 0x001e240000000800 */
[----:B------:R-:W-:Y:S04]  /*4ab0*/  STS.U16 [R71+UR6+0x480], R186 ;  /* 0x000480ba47007988 */ /* 0x000fe80008000406 */
[----:B------:R1:W-:Y:S01]  /*4ac0*/  STS.U16 [R71+UR6+0x880], R172 ;  /* 0x000880ac47007988 */ /* 0x0003e20008000406 */
[----:B------:R-:W-:Y:S01]  /*4ad0*/  LEA R242, R8, -R8, 0x6 ;  /* 0x8000000808f27211 */ /* 0x000fe200078e30ff */
[----:B------:R-:W-:-:S02]  /*4ae0*/  IMAD R204, R204, UR5, RZ ;  /* 0x00000005cccc7c24 */ /* 0x000fc4000f8e02ff */
[----:B------:R4:W2:Y:S01]  /*4af0*/  LDG.E.U16 R234, desc[UR10][R122.64] ;  /* 0x0000000a7aea7981 */ /* 0x0008a2000c1e1500 */
[----:B------:R-:W-:Y:S01]  /*4b00*/  LEA.HI.X.SX32 R125, R239, R5, 0x1, P2 ;  /* 0x00000005ef7d7211 */ /* 0x000fe200010f0eff */
[----:B------:R-:W0:Y:S02]  /*4b10*/  LDCU UR5, c[0x0][0x3f0] ;  /* 0x00007e00ff0577ac */ /* 0x000e240008000800 */
[----:B------:R-:W2:Y:S01]  /*4b20*/  LDG.E.U16 R126, desc[UR10][R126.64] ;  /* 0x0000000a7e7e7981 */ /* 0x000ea2000c1e1500 */
[----:B------:R-:W-:Y:S01]  /*4b30*/  LOP3.LUT R6, R225, 0x70, RZ, 0x3c, !PT ;  /* 0x00000070e1067812 */ /* 0x000fe200078e3cff */
[----:B-1----:R-:W1:Y:S02]  /*4b40*/  LDC R172, c[0x0][0x3c4] ;  /* 0x0000f100ffac7b82 */ /* 0x002e640000000800 */
[----:B------:R-:W-:Y:S04]  /*4b50*/  STS.U16 [R71+UR6+0xc80], R158 ;  /* 0x000c809e47007988 */ /* 0x000fe80008000406 */
[----:B------:R-:W-:Y:S04]  /*4b60*/  STS.U16 [R71+UR6+0x4080], R88 ;  /* 0x0040805847007988 */ /* 0x000fe80008000406 */
[----:B------:R-:W-:Y:S01]  /*4b70*/  STL.64 [R1+0x888], R2 ;  /* 0x0008880201007387 */ /* 0x000fe20000100a00 */
[----:B------:R-:W-:Y:S01]  /*4b80*/  PRMT R79, RZ, 0x7610, R79 ;  /* 0x00007610ff4f7816 */ /* 0x000fe2000000004f */
[----:B------:R-:W0:Y:S02]  /*4b90*/  LDC R160, c[0x0][0x3c4] ;  /* 0x0000f100ffa07b82 */ /* 0x000e240000000800 */
[----:B------:R-:W-:Y:S04]  /*4ba0*/  STS.U16 [R71+UR6+0x4480], R89 ;  /* 0x0044805947007988 */ /* 0x000fe80008000406 */
[----:B------:R-:W-:Y:S01]  /*4bb0*/  STS.U16 [R71+UR6+0x4880], R90 ;  /* 0x0048805a47007988 */ /* 0x000fe20008000406 */
[----:B------:R-:W-:Y:S01]  /*4bc0*/  PRMT R75, RZ, 0x7610, R75 ;  /* 0x00007610ff4b7816 */ /* 0x000fe2000000004b */
[----:B------:R-:W0:Y:S02]  /*4bd0*/  LDC R132, c[0x0][0x3c4] ;  /* 0x0000f100ff847b82 */ /* 0x000e240000000800 */
[----:B------:R-:W-:Y:S04]  /*4be0*/  STS.U16 [R71+UR6+0x4c80], R91 ;  /* 0x004c805b47007988 */ /* 0x000fe80008000406 */
[----:B------:R-:W-:Y:S02]  /*4bf0*/  STS.U16 [R71+UR6+0x5080], R92 ;  /* 0x0050805c47007988 */ /* 0x000fe40008000406 */
[----:B------:R-:W0:Y:S02]  /*4c00*/  LDC R146, c[0x0][0x3c4] ;  /* 0x0000f100ff927b82 */ /* 0x000e240000000800 */
        /* <DEDUP_REMOVED lines=23> */
[----:B------:R-:W-:Y:S01]  /*4d80*/  STS.U16 [R71+UR6+0x7c80], R103 ;  /* 0x007c806747007988 */ /* 0x000fe20008000406 */
[----:B----4-:R-:W-:Y:S01]  /*4d90*/  IADD3 R122, P0, PT, R246, R7, RZ ;  /* 0x00000007f67a7210 */ /* 0x010fe20007f1e0ff */
[----:B0-----:R-:W0:Y:S02]  /*4da0*/  LDC R33, c[0x0][0x3b8] ;  /* 0x0000ee00ff217b82 */ /* 0x001e240000000800 */
[----:B------:R-:W-:Y:S04]  /*4db0*/  STS.U16 [R17+UR6+0x500], R184 ;  /* 0x000500b811007988 */ /* 0x000fe80008000406 */
[----:B------:R-:W-:Y:S01]  /*4dc0*/  STS.U16 [R17+UR6+0x900], R170 ;  /* 0x000900aa11007988 */ /* 0x000fe20008000406 */
[C---:B------:R-:W-:Y:S01]  /*4dd0*/  IMAD R30, R8.reuse, 0xde, RZ ;  /* 0x000000de081e7824 */ /* 0x040fe200078e02ff */
[----:B------:R-:W4:Y:S02]  /*4de0*/  LDC R40, c[0x0][0x3b8] ;  /* 0x0000ee00ff287b82 */ /* 0x000f240000000800 */
[----:B------:R-:W-:Y:S04]  /*4df0*/  STS.U16 [R17+UR6+0xd00], R156 ;  /* 0x000d009c11007988 */ /* 0x000fe80008000406 */
[----:B------:R-:W-:Y:S01]  /*4e00*/  STS.U16 [R17+UR6+0x1100], R140 ;  /* 0x0011008c11007988 */ /* 0x000fe20008000406 */
[C---:B------:R-:W-:Y:S01]  /*4e10*/  IMAD R32, R8.reuse, 0xee, RZ ;  /* 0x000000ee08207824 */ /* 0x040fe200078e02ff */
[----:B------:R-:W0:Y:S02]  /*4e20*/  LDC R38, c[0x0][0x3b8] ;  /* 0x0000ee00ff267b82 */ /* 0x000e240000000800 */
[----:B------:R-:W-:Y:S04]  /*4e30*/  STS.U16 [R17+UR6+0x1500], R11 ;  /* 0x0015000b11007988 */ /* 0x000fe80008000406 */
[----:B------:R0:W-:Y:S01]  /*4e40*/  STS.U16 [R17+UR6+0x1900], R20 ;  /* 0x0019001411007988 */ /* 0x0001e20008000406 */
[----:B------:R-:W-:Y:S01]  /*4e50*/  IMAD R34, R8, 0xfe, RZ ;  /* 0x000000fe08227824 */ /* 0x000fe200078e02ff */
[----:B------:R-:W0:Y:S02]  /*4e60*/  LDC R39, c[0x0][0x3b8] ;  /* 0x0000ee00ff277b82 */ /* 0x000e240000000800 */
[----:B------:R-:W-:Y:S04]  /*4e70*/  STS.U16 [R17+UR6+0x1d00], R27 ;  /* 0x001d001b11007988 */ /* 0x000fe80008000406 */
[----:B------:R-:W-:Y:S02]  /*4e80*/  STS.U16 [R17+UR6+0x100], R199 ;  /* 0x000100c711007988 */ /* 0x000fe40008000406 */
[----:B------:R-:W0:Y:S02]  /*4e90*/  LDC R2, c[0x0][0x3c4] ;  /* 0x0000f100ff027b82 */ /* 0x000e240000000800 */
[----:B------:R-:W-:Y:S04]  /*4ea0*/  STS.U16 [R17+UR6+0x4100], R104 ;  /* 0x0041006811007988 */ /* 0x000fe80008000406 */
[----:B------:R-:W-:Y:S04]  /*4eb0*/  STS.U16 [R17+UR6+0x4500], R105 ;  /* 0x0045006911007988 */ /* 0x000fe80008000406 */
[----:B------:R-:W3:Y:S04]  /*4ec0*/  LDG.E.U16 R124, desc[UR10][R124.64] ;  /* 0x0000000a7c7c7981 */ /* 0x000ee8000c1e1500 */
[----:B------:R-:W3:Y:S01]  /*4ed0*/  LDG.E.U16 R211, desc[UR10][R128.64] ;  /* 0x0000000a80d37981 */ /* 0x000ee2000c1e1500 */
[----:B------:R-:W-:-:S02]  /*4ee0*/  PRMT R87, RZ, 0x7610, R87 ;  /* 0x00007610ff577816 */ /* 0x000fc40000000057 */
[----:B------:R-:W-:Y:S01]  /*4ef0*/  PRMT R86, RZ, 0x7610, R86 ;  /* 0x00007610ff567816 */ /* 0x000fe20000000056 */
[----:B------:R-:W-:Y:S01]  /*4f00*/  STS.U16 [R17+UR6+0x4900], R106 ;  /* 0x0049006a11007988 */ /* 0x000fe20008000406 */
[----:B------:R-:W-:Y:S02]  /*4f10*/  PRMT R85, RZ, 0x7610, R85 ;  /* 0x00007610ff557816 */ /* 0x000fe40000000055 */
[----:B------:R-:W-:Y:S01]  /*4f20*/  PRMT R84, RZ, 0x7610, R84 ;  /* 0x00007610ff547816 */ /* 0x000fe20000000054 */
[----:B------:R-:W-:Y:S01]  /*4f30*/  STS.U16 [R17+UR6+0x4d00], R107 ;  /* 0x004d006b11007988 */ /* 0x000fe20008000406 */
[----:B------:R-:W-:Y:S02]  /*4f40*/  PRMT R83, RZ, 0x7610, R83 ;  /* 0x00007610ff537816 */ /* 0x000fe40000000053 */
[----:B------:R-:W-:Y:S01]  /*4f50*/  PRMT R82, RZ, 0x7610, R82 ;  /* 0x00007610ff527816 */ /* 0x000fe20000000052 */
[----:B------:R-:W-:Y:S01]  /*4f60*/  STS.U16 [R17+UR6+0x5100], R108 ;  /* 0x0051006c11007988 */ /* 0x000fe20008000406 */
        /* <DEDUP_REMOVED lines=12> */
[----:B-1----:R-:W-:Y:S01]  /*5030*/  IMAD R172, R172, 0x22, RZ ;  /* 0x00000022acac7824 */ /* 0x002fe200078e02ff */
[----:B------:R-:W1:Y:S02]  /*5040*/  LDC R158, c[0x0][0x3c4] ;  /* 0x0000f100ff9e7b82 */ /* 0x000e640000000800 */
[----:B------:R-:W-:Y:S04]  /*5050*/  STS.U16 [R17+UR6+0x6500], R113 ;  /* 0x0065007111007988 */ /* 0x000fe80008000406 */
[----:B------:R-:W-:Y:S04]  /*5060*/  STS.U16 [R17+UR6+0x6900], R114 ;  /* 0x0069007211007988 */ /* 0x000fe80008000406 */
[----:B------:R-:W-:Y:S01]  /*5070*/  STL [R1+0x890], R240 ;  /* 0x000890f001007387 */ /* 0x000fe20000100800 */
[----:B------:R-:W-:-:S02]  /*5080*/  PRMT R102, RZ, 0x7610, R102 ;  /* 0x00007610ff667816 */ /* 0x000fc40000000066 */
[----:B------:R-:W-:Y:S01]  /*5090*/  PRMT R88, RZ, 0x7610, R88 ;  /* 0x00007610ff587816 */ /* 0x000fe20000000058 */
[----:B------:R-:W-:Y:S01]  /*50a0*/  STS.U16 [R17+UR6+0x6d00], R115 ;  /* 0x006d007311007988 */ /* 0x000fe20008000406 */
[----:B------:R-:W-:Y:S01]  /*50b0*/  PRMT R101, RZ, 0x7610, R101 ;  /* 0x00007610ff657816 */ /* 0x000fe20000000065 */
[----:B------:R-:W-:Y:S01]  /*50c0*/  IMAD R160, R160, 0x3a, RZ ;  /* 0x0000003aa0a07824 */ /* 0x000fe200078e02ff */
[----:B------:R-:W-:Y:S01]  /*50d0*/  PRMT R100, RZ, 0x7610, R100 ;  /* 0x00007610ff647816 */ /* 0x000fe20000000064 */
[----:B------:R-:W-:Y:S01]  /*50e0*/  STS.U16 [R17+UR6+0x7100], R116 ;  /* 0x0071007411007988 */ /* 0x000fe20008000406 */
[----:B------:R-:W-:Y:S01]  /*50f0*/  PRMT R99, RZ, 0x7610, R99 ;  /* 0x00007610ff637816 */ /* 0x000fe20000000063 */
[----:B------:R-:W1:Y:S02]  /*5100*/  LDC R142, c[0x0][0x3c4] ;  /* 0x0000f100ff8e7b82 */ /* 0x000e640000000800 */
[----:B------:R-:W-:Y:S04]  /*5110*/  STS.U16 [R17+UR6+0x7500], R117 ;  /* 0x0075007511007988 */ /* 0x000fe80008000406 */
[----:B------:R-:W-:Y:S04]  /*5120*/  STS.U16 [R17+UR6+0x7900], R118 ;  /* 0x0079007611007988 */ /* 0x000fe80008000406 */
[----:B------:R0:W-:Y:S04]  /*5130*/  STS.U16 [R17+UR6+0x2100], R48 ;  /* 0x0021003011007988 */ /* 0x0001e80008000406 */
[----:B------:R0:W-:Y:S04]  /*5140*/  STS.U16 [R17+UR6+0x2500], R49 ;  /* 0x0025003111007988 */ /* 0x0001e80008000406 */
[----:B------:R0:W-:Y:S04]  /*5150*/  STS.U16 [R17+UR6+0x2900], R50 ;  /* 0x0029003211007988 */ /* 0x0001e80008000406 */
[----:B------:R-:W-:Y:S04]  /*5160*/  STS.U16 [R17+UR6+0x2d00], R52 ;  /* 0x002d003411007988 */ /* 0x000fe80008000406 */
[----:B------:R-:W-:Y:S04]  /*5170*/  STS.U16 [R17+UR6+0x3100], R53 ;  /* 0x0031003511007988 */ /* 0x000fe80008000406 */
[----:B------:R0:W-:Y:S04]  /*5180*/  STS.U16 [R17+UR6+0x3500], R55 ;  /* 0x0035003711007988 */ /* 0x0001e80008000406 */
[----:B------:R1:W-:Y:S04]  /*5190*/  STS.U16 [R17+UR6+0x3900], R56 ;  /* 0x0039003811007988 */ /* 0x0003e80008000406 */
[----:B------:R-:W-:Y:S04]  /*51a0*/  STS.U16 [R17+UR6+0x3d00], R58 ;  /* 0x003d003a11007988 */ /* 0x000fe80008000406 */
[----:B------:R-:W-:Y:S01]  /*51b0*/  STS.U16 [R17+UR6+0x7d00], R119 ;  /* 0x007d007711007988 */ /* 0x000fe20008000406 */
[----:B0-----:R-:W-:Y:S01]  /*51c0*/  IMAD R20, R8, 0x8e, RZ ;  /* 0x0000008e08147824 */ /* 0x001fe200078e02ff */
[----:B------:R-:W-:Y:S01]  /*51d0*/  LEA.HI.X.SX32 R123, R242, R5, 0x1, P0 ;  /* 0x00000005f27b7211 */ /* 0x000fe200000f0eff */
[----:B----4-:R-:W-:Y:S01]  /*51e0*/  IMAD R40, R40, 0x12e, RZ ;  /* 0x0000012e28287824 */ /* 0x010fe200078e02ff */
[----:B------:R-:W-:Y:S01]  /*51f0*/  STS.U16 [R4+UR6+0x180], R196 ;  /* 0x000180c404007988 */ /* 0x000fe20008000406 */
[----:B------:R-:W-:Y:S01]  /*5200*/  IMAD R38, R38, 0x11e, RZ ;  /* 0x0000011e26267824 */ /* 0x000fe200078e02ff */
[----:B------:R-:W0:Y:S02]  /*5210*/  LDC R48, c[0x0][0x3b8] ;  /* 0x0000ee00ff307b82 */ /* 0x000e240000000800 */
[----:B------:R-:W-:Y:S04]  /*5220*/  STS.U16 [R4+UR6+0x580], R182 ;  /* 0x000580b604007988 */ /* 0x000fe80008000406 */
[----:B------:R-:W-:Y:S02]  /*5230*/  STS.U16 [R4+UR6+0x980], R168 ;  /* 0x000980a804007988 */ /* 0x000fe40008000406 */
[----:B------:R-:W4:Y:S02]  /*5240*/  LDC R49, c[0x0][0x3b8] ;  /* 0x0000ee00ff317b82 */ /* 0x000f240000000800 */
[----:B------:R-:W-:Y:S04]  /*5250*/  STS.U16 [R4+UR6+0xd80], R154 ;  /* 0x000d809a04007988 */ /* 0x000fe80008000406 */
[----:B------:R-:W-:Y:S02]  /*5260*/  STS.U16 [R4+UR6+0x4180], R120 ;  /* 0x0041807804007988 */ /* 0x000fe40008000406 */
[----:B------:R-:W0:Y:S02]  /*5270*/  LDC R50, c[0x0][0x3b8] ;  /* 0x0000ee00ff327b82 */ /* 0x000e240000000800 */
[----:B------:R-:W-:Y:S04]  /*5280*/  STS.U16 [R4+UR6+0x4580], R121 ;  /* 0x0045807904007988 */ /* 0x000fe80008000406 */
[----:B------:R-:W-:Y:S02]  /*5290*/  STS.U16 [R4+UR6+0x4980], R130 ;  /* 0x0049808204007988 */ /* 0x000fe40008000406 */
[----:B------:R-:W0:Y:S02]  /*52a0*/  LDC R55, c[0x0][0x3b8] ;  /* 0x0000ee00ff377b82 */ /* 0x000e240000000800 */
[----:B------:R-:W-:Y:S04]  /*52b0*/  STS.U16 [R4+UR6+0x4d80], R131 ;  /* 0x004d808304007988 */ /* 0x000fe80008000406 */
[----:B------:R-:W-:Y:S02]  /*52c0*/  STS.U16 [R4+UR6+0x5180], R133 ;  /* 0x0051808504007988 */ /* 0x000fe40008000406 */
[----:B------:R-:W1:Y:S02]  /*52d0*/  LDC R53, c[0x0][0x3b8] ;  /* 0x0000ee00ff357b82 */ /* 0x000e640000000800 */
[----:B------:R-:W-:Y:S04]  /*52e0*/  STS.U16 [R4+UR6+0x5580], R135 ;  /* 0x0055808704007988 */ /* 0x000fe80008000406 */
[----:B------:R-:W-:Y:S01]  /*52f0*/  STS.U16 [R4+UR6+0x5980], R137 ;  /* 0x0059808904007988 */ /* 0x000fe20008000406 */
[----:B------:R-:W-:Y:S01]  /*5300*/  PRMT R103, RZ, 0x7610, R103 ;  /* 0x00007610ff677816 */ /* 0x000fe20000000067 */
[----:B------:R-:W0:Y:S02]  /*5310*/  LDC R170, c[0x0][0x3c4] ;  /* 0x0000f100ffaa7b82 */ /* 0x000e240000000800 */
[----:B------:R-:W-:Y:S04]  /*5320*/  STS.U16 [R4+UR6+0x5d80], R139 ;  /* 0x005d808b04007988 */ /* 0x000fe80008000406 */
[----:B------:R-:W-:Y:S01]  /*5330*/  STS.U16 [R4+UR6+0x6180], R141 ;  /* 0x0061808d04007988 */ /* 0x000fe20008000406 */
[----:B------:R-:W-:Y:S01]  /*5340*/  PRMT R98, RZ, 0x7610, R98 ;  /* 0x00007610ff627816 */ /* 0x000fe20000000062 */
[----:B------:R-:W0:Y:S02]  /*5350*/  LDC R156, c[0x0][0x3c4] ;  /* 0x0000f100ff9c7b82 */ /* 0x000e240000000800 */
[----:B------:R-:W-:Y:S04]  /*5360*/  STS.U16 [R4+UR6+0x6580], R143 ;  /* 0x0065808f04007988 */ /* 0x000fe80008000406 */
[----:B--2---:R-:W-:Y:S01]  /*5370*/  STS.U16 [R4+UR6+0x6980], R144 ;  /* 0x0069809004007988 */ /* 0x004fe20008000406 */
[----:B------:R-:W-:Y:S01]  /*5380*/  PRMT R97, RZ, 0x7610, R97 ;  /* 0x00007610ff617816 */ /* 0x000fe20000000061 */
[----:B------:R-:W2:Y:S02]  /*5390*/  LDC R140, c[0x0][0x3c4] ;  /* 0x0000f100ff8c7b82 */ /* 0x000ea40000000800 */
        /* <DEDUP_REMOVED lines=16> */
[----:B------:R2:W-:Y:S01]  /*54a0*/  STS.U16 [R4+UR6+0x7d80], R155 ;  /* 0x007d809b04007988 */ /* 0x0005e20008000406 */
[----:B0-----:R-:W-:Y:S01]  /*54b0*/  IMAD R48, R48, 0x18c, RZ ;  /* 0x0000018c30307824 */ /* 0x001fe200078e02ff */
[----:B------:R-:W-:Y:S01]  /*54c0*/  PRMT R117, RZ, 0x7610, R117 ;  /* 0x00007610ff757816 */ /* 0x000fe20000000075 */
[----:B------:R-:W-:Y:S01]  /*54d0*/  IMAD R50, R50, 0x1ac, RZ ;  /* 0x000001ac32327824 */ /* 0x000fe200078e02ff */
[----:B------:R0:W-:Y:S01]  /*54e0*/  STS.U16 [R10+UR6+0x2a00], R12 ;  /* 0x002a000c0a007988 */ /* 0x0001e20008000406 */
[----:B-1----:R-:W-:-:S03]  /*54f0*/  IMAD R56, R53, 0x1ec, RZ ;  /* 0x000001ec35387824 */ /* 0x002fc600078e02ff */
[----:B------:R-:W4:Y:S01]  /*5500*/  LDG.E.U16 R122, desc[UR10][R122.64] ;  /* 0x0000000a7a7a7981 */ /* 0x000f22000c1e1500 */
[----:B------:R-:W1:Y:S01]  /*5510*/  LDC R53, c[0x0][0x3b8] ;  /* 0x0000ee00ff357b82 */ /* 0x000e620000000800 */
[----:B--2---:R-:W-:Y:S02]  /*5520*/  IMAD R4, R8, 0x4f, RZ ;  /* 0x0000004f08047824 */ /* 0x004fe400078e02ff */
[----:B------:R2:W-:Y:S01]  /*5530*/  STS.U16 [R10+UR6+0x2e00], R15 ;  /* 0x002e000f0a007988 */ /* 0x0005e20008000406 */
[----:B0-----:R-:W-:-:S03]  /*5540*/  IADD3 R12, P1, PT, R22, R7, RZ ;  /* 0x00000007160c7210 */ /* 0x001fc60007f3e0ff */
[----:B------:R0:W-:Y:S01]  /*5550*/  STS.U16 [R10+UR6+0x2200], R9 ;  /* 0x002200090a007988 */ /* 0x0001e20008000406 */
[----:B------:R-:W-:Y:S01]  /*5560*/  PRMT R119, RZ, 0x7610, R119 ;  /* 0x00007610ff777816 */ /* 0x000fe20000000077 */
[----:B------:R-:W1:Y:S02]  /*5570*/  LDC R168, c[0x0][0x3c4] ;  /* 0x0000f100ffa87b82 */ /* 0x000e640000000800 */
[----:B------:R5:W-:Y:S01]  /*5580*/  STS.U16 [R10+UR6+0x1600], R13 ;  /* 0x0016000d0a007988 */ /* 0x000be20008000406 */
[----:B--2---:R-:W-:-:S03]  /*5590*/  LOP3.LUT R15, R225, 0x50, RZ, 0x3c, !PT ;  /* 0x00000050e10f7812 */ /* 0x004fc600078e3cff */
[----:B------:R2:W-:Y:S01]  /*55a0*/  STS.U16 [R10+UR6+0x3a00], R28 ;  /* 0x003a001c0a007988 */ /* 0x0005e20008000406 */
[----:B0-----:R-:W-:Y:S02]  /*55b0*/  LOP3.LUT R9, R225, 0x60, RZ, 0x3c, !PT ;  /* 0x00000060e1097812 */ /* 0x001fe400078e3cff */
[----:B------:R-:W-:Y:S01]  /*55c0*/  PRMT R90, RZ, 0x7610, R90 ;  /* 0x00007610ff5a7816 */ /* 0x000fe2000000005a */
[----:B------:R-:W-:Y:S01]  /*55d0*/  STS.U16 [R10+UR6+0x600], R180 ;  /* 0x000600b40a007988 */ /* 0x000fe20008000406 */
[----:B-----5:R-:W-:Y:S02]  /*55e0*/  LEA.HI.X.SX32 R13, R4, R5, 0x1, P1 ;  /* 0x00000005040d7211 */ /* 0x020fe400008f0eff */
[----:B------:R-:W-:Y:S01]  /*55f0*/  PRMT R89, RZ, 0x7610, R89 ;  /* 0x00007610ff597816 */ /* 0x000fe20000000059 */
[----:B------:R-:W-:Y:S01]  /*5600*/  STS.U16 [R10+UR6+0xa00], R166 ;  /* 0x000a00a60a007988 */ /* 0x000fe20008000406 */
[----:B--2---:R-:W-:Y:S01]  /*5610*/  IMAD R28, R8, 0xce, RZ ;  /* 0x000000ce081c7824 */ /* 0x004fe200078e02ff */
[----:B------:R-:W-:Y:S01]  /*5620*/  PRMT R118, RZ, 0x7610, R118 ;  /* 0x00007610ff767816 */ /* 0x000fe20000000076 */
[----:B------:R-:W-:Y:S01]  /*5630*/  IMAD R132, R132, 0x33, RZ ;  /* 0x0000003384847824 */ /* 0x000fe200078e02ff */
[----:B------:R-:W-:Y:S01]  /*5640*/  STS.U16 [R10+UR6+0xe00], R152 ;  /* 0x000e00980a007988 */ /* 0x000fe20008000406 */
[----:B------:R-:W-:Y:S01]  /*5650*/  PRMT R116, RZ, 0x7610, R116 ;  /* 0x00007610ff747816 */ /* 0x000fe20000000074 */
[----:B------:R-:W0:Y:S02]  /*5660*/  LDC R154, c[0x0][0x3c4] ;  /* 0x0000f100ff9a7b82 */ /* 0x000e240000000800 */
[----:B------:R-:W-:Y:S04]  /*5670*/  STS.U16 [R10+UR6+0x1200], R136 ;  /* 0x001200880a007988 */ /* 0x000fe80008000406 */
[----:B------:R2:W-:Y:S01]  /*5680*/  STS.U16 [R10+UR6+0x1a00], R18 ;  /* 0x001a00120a007988 */ /* 0x0005e20008000406 */
[----:B------:R-:W-:-:S02]  /*5690*/  PRMT R115, RZ, 0x7610, R115 ;  /* 0x00007610ff737816 */ /* 0x000fc40000000073 */
[----:B------:R-:W-:Y:S01]  /*56a0*/  PRMT R114, RZ, 0x7610, R114 ;  /* 0x00007610ff727816 */ /* 0x000fe20000000072 */
[----:B------:R-:W-:Y:S01]  /*56b0*/  STS.U16 [R10+UR6+0x1e00], R24 ;  /* 0x001e00180a007988 */ /* 0x000fe20008000406 */
[----:B------:R-:W-:Y:S02]  /*56c0*/  PRMT R113, RZ, 0x7610, R113 ;  /* 0x00007610ff717816 */ /* 0x000fe40000000071 */
[----:B------:R-:W-:Y:S01]  /*56d0*/  PRMT R112, RZ, 0x7610, R112 ;  /* 0x00007610ff707816 */ /* 0x000fe20000000070 */
[----:B------:R5:W-:Y:S01]  /*56e0*/  STS.U16 [R10+UR6+0x2600], R0 ;  /* 0x002600000a007988 */ /* 0x000be20008000406 */
[----:B------:R-:W-:-:S03]  /*56f0*/  PRMT R111, RZ, 0x7610, R111 ;  /* 0x00007610ff6f7816 */ /* 0x000fc6000000006f */
[----:B------:R-:W-:Y:S01]  /*5700*/  STL [R1+0x894], R197 ;  /* 0x000894c501007387 */ /* 0x000fe20000100800 */
[----:B--2---:R-:W-:Y:S01]  /*5710*/  IMAD R18, R8, 0x67, RZ ;  /* 0x0000006708127824 */ /* 0x004fe200078e02ff */
        /* <DEDUP_REMOVED lines=24> */
[----:B------:R-:W-:Y:S01]  /*58a0*/  PRMT R69, RZ, 0x7610, R69 ;  /* 0x00007610ff457816 */ /* 0x000fe20000000045 */
[----:B------:R-:W-:Y:S01]  /*58b0*/  IMAD R170, R170, 0x37, RZ ;  /* 0x00000037aaaa7824 */ /* 0x000fe200078e02ff */
[----:B------:R-:W-:Y:S01]  /*58c0*/  PRMT R68, RZ, 0x7610, R68 ;  /* 0x00007610ff447816 */ /* 0x000fe20000000044 */
[----:B------:R-:W-:Y:S01]  /*58d0*/  STS.U16 [R10+UR6+0x5200], R165 ;  /* 0x005200a50a007988 */ /* 0x000fe20008000406 */
[----:B------:R-:W-:Y:S01]  /*58e0*/  PRMT R67, RZ, 0x7610, R67 ;  /* 0x00007610ff437816 */ /* 0x000fe20000000043 */
[----:B------:R-:W2:Y:S02]  /*58f0*/  LDC R144, c[0x0][0x3c4] ;  /* 0x0000f100ff907b82 */ /* 0x000ea40000000800 */
[----:B------:R0:W-:Y:S04]  /*5900*/  STS.U16 [R10+UR6+0x5600], R167 ;  /* 0x005600a70a007988 */ /* 0x0001e80008000406 */
[----:B------:R-:W-:Y:S01]  /*5910*/  STS.U16 [R10+UR6+0x5a00], R169 ;  /* 0x005a00a90a007988 */ /* 0x000fe20008000406 */
[----:B------:R-:W-:Y:S01]  /*5920*/  PRMT R66, RZ, 0x7610, R66 ;  /* 0x00007610ff427816 */ /* 0x000fe20000000042 */
[----:B------:R-:W0:Y:S02]  /*5930*/  LDC R133, c[0x0][0x3c4] ;  /* 0x0000f100ff857b82 */ /* 0x000e240000000800 */
[----:B------:R-:W-:Y:S04]  /*5940*/  STS.U16 [R10+UR6+0x5e00], R171 ;  /* 0x005e00ab0a007988 */ /* 0x000fe80008000406 */
[----:B------:R-:W-:Y:S01]  /*5950*/  STS.U16 [R10+UR6+0x6200], R173 ;  /* 0x006200ad0a007988 */ /* 0x000fe20008000406 */
[----:B------:R-:W-:Y:S01]  /*5960*/  PRMT R65, RZ, 0x7610, R65 ;  /* 0x00007610ff417816 */ /* 0x000fe20000000041 */
[----:B------:R-:W1:Y:S02]  /*5970*/  LDC R135, c[0x0][0x3c4] ;  /* 0x0000f100ff877b82 */ /* 0x000e640000000800 */
[----:B------:R-:W-:Y:S04]  /*5980*/  STS.U16 [R10+UR6+0x6600], R175 ;  /* 0x006600af0a007988 */ /* 0x000fe80008000406 */
[----:B------:R-:W-:Y:S01]  /*5990*/  STS.U16 [R10+UR6+0x6a00], R177 ;  /* 0x006a00b10a007988 */ /* 0x000fe20008000406 */
[----:B------:R-:W-:Y:S01]  /*59a0*/  PRMT R63, RZ, 0x7610, R63 ;  /* 0x00007610ff3f7816 */ /* 0x000fe2000000003f */
[----:B------:R-:W1:Y:S02]  /*59b0*/  LDC R137, c[0x0][0x3c4] ;  /* 0x0000f100ff897b82 */ /* 0x000e640000000800 */
[----:B------:R-:W-:Y:S04]  /*59c0*/  STS.U16 [R10+UR6+0x6e00], R179 ;  /* 0x006e00b30a007988 */ /* 0x000fe80008000406 */
[----:B------:R-:W-:Y:S01]  /*59d0*/  STS.U16 [R10+UR6+0x7200], R181 ;  /* 0x007200b50a007988 */ /* 0x000fe20008000406 */
[----:B------:R-:W-:Y:S01]  /*59e0*/  PRMT R61, RZ, 0x7610, R61 ;  /* 0x00007610ff3d7816 */ /* 0x000fe2000000003d */
[----:B------:R-:W2:Y:S02]  /*59f0*/  LDC R138, c[0x0][0x3c4] ;  /* 0x0000f100ff8a7b82 */ /* 0x000ea40000000800 */
[----:B------:R-:W-:Y:S04]  /*5a00*/  STS.U16 [R10+UR6+0x7600], R183 ;  /* 0x007600b70a007988 */ /* 0x000fe80008000406 */
[----:B------:R-:W-:Y:S01]  /*5a10*/  STS.U16 [R10+UR6+0x7a00], R185 ;  /* 0x007a00b90a007988 */ /* 0x000fe20008000406 */
[----:B------:R-:W-:Y:S01]  /*5a20*/  LEA R156, R156, R156, 0x1 ;  /* 0x0000009c9c9c7211 */ /* 0x000fe200078e08ff */
[----:B------:R-:W2:Y:S02]  /*5a30*/  LDC R139, c[0x0][0x3c4] ;  /* 0x0000f100ff8b7b82 */ /* 0x000ea40000000800 */
[----:B------:R0:W-:Y:S04]  /*5a40*/  STS.U16 [R10+UR6+0x7e00], R187 ;  /* 0x007e00bb0a007988 */ /* 0x0001e80008000406 */
[----:B------:R-:W-:Y:S01]  /*5a50*/  STS.U16 [R15+UR6+0x280], R192 ;  /* 0x000280c00f007988 */ /* 0x000fe20008000406 */
[C---:B-----5:R-:W-:Y:S01]  /*5a60*/  IMAD R0, R8.reuse, 0x47, RZ ;  /* 0x0000004708007824 */ /* 0x060fe200078e02ff */
[----:B------:R-:W5:Y:S02]  /*5a70*/  LDC R166, c[0x0][0x3c4] ;  /* 0x0000f100ffa67b82 */ /* 0x000f640000000800 */
[----:B------:R-:W-:Y:S04]  /*5a80*/  STS.U16 [R15+UR6+0x680], R178 ;  /* 0x000680b20f007988 */ /* 0x000fe80008000406 */
[----:B------:R-:W-:Y:S01]  /*5a90*/  STS.U16 [R15+UR6+0xa80], R164 ;  /* 0x000a80a40f007988 */ /* 0x000fe20008000406 */
[----:B------:R-:W-:Y:S01]  /*5aa0*/  IMAD R24, R8, 0xae, RZ ;  /* 0x000000ae08187824 */ /* 0x000fe200078e02ff */
[----:B0-----:R-:W0:Y:S02]  /*5ab0*/  LDC R167, c[0x0][0x3c4] ;  /* 0x0000f100ffa77b82 */ /* 0x001e240000000800 */
[----:B------:R-:W-:Y:S04]  /*5ac0*/  STS.U16 [R15+UR6+0xe80], R150 ;  /* 0x000e80960f007988 */ /* 0x000fe80008000406 */
[----:B------:R-:W-:Y:S01]  /*5ad0*/  STS.U16 [R15+UR6+0x1280], R134 ;  /* 0x001280860f007988 */ /* 0x000fe20008000406 */
[----:B------:R-:W-:Y:S01]  /*5ae0*/  IADD3 R10, P0, PT, R20, R7, RZ ;  /* 0x00000007140a7210 */ /* 0x000fe20007f1e0ff */
[C---:B------:R-:W-:Y:S01]  /*5af0*/  IMAD R26, R8.reuse, 0xbe, RZ ;  /* 0x000000be081a7824 */ /* 0x040fe200078e02ff */
[----:B------:R-:W0:Y:S01]  /*5b00*/  LDC R171, c[0x0][0x3c4] ;  /* 0x0000f100ffab7b82 */ /* 0x000e220000000800 */
[----:B------:R-:W-:Y:S04]  /*5b10*/  STS.U16 [R15+UR6+0x1680], R51 ;  /* 0x001680330f007988 */ /* 0x000fe80008000406 */
[----:B------:R-:W-:Y:S01]  /*5b20*/  STS.U16 [R15+UR6+0x1a80], R54 ;  /* 0x001a80360f007988 */ /* 0x000fe20008000406 */
[----:B------:R-:W-:-:S02]  /*5b30*/  IMAD R4, R8, 0x5f, RZ ;  /* 0x0000005f08047824 */ /* 0x000fc400078e02ff */
[----:B-1----:R-:W-:Y:S01]  /*5b40*/  IMAD R62, R53, 0x1de, RZ ;  /* 0x000001de353e7824 */ /* 0x002fe200078e02ff */
[----:B------:R-:W-:Y:S01]  /*5b50*/  STS.U16 [R15+UR6+0x1e80], R57 ;  /* 0x001e80390f007988 */ /* 0x000fe20008000406 */
[----:B------:R-:W1:Y:S03]  /*5b60*/  LDC R225, c[0x0][0x3c4] ;  /* 0x0000f100ffe17b82 */ /* 0x000e660000000800 */
[----:B------:R-:W-:Y:S04]  /*5b70*/  STS.U16 [R15+UR6+0x2280], R41 ;  /* 0x002280290f007988 */ /* 0x000fe80008000406 */
[----:B------:R0:W-:Y:S01]  /*5b80*/  STS.U16 [R15+UR6+0x2680], R42 ;  /* 0x0026802a0f007988 */ /* 0x0001e20008000406 */
[----:B------:R-:W0:Y:S03]  /*5b90*/  LDC R187, c[0x0][0x3c4] ;  /* 0x0000f100ffbb7b82 */ /* 0x000e260000000800 */
[----:B------:R0:W-:Y:S04]  /*5ba0*/  STS.U16 [R15+UR6+0x2a80], R43 ;  /* 0x002a802b0f007988 */ /* 0x0001e80008000406 */
[----:B------:R-:W-:Y:S01]  /*5bb0*/  STS.U16 [R15+UR6+0x2e80], R44 ;  /* 0x002e802c0f007988 */ /* 0x000fe20008000406 */
[----:B------:R-:W0:Y:S03]  /*5bc0*/  LDC R185, c[0x0][0x3c4] ;  /* 0x0000f100ffb97b82 */ /* 0x000e260000000800 */
[----:B------:R0:W-:Y:S04]  /*5bd0*/  STS.U16 [R15+UR6+0x3280], R45 ;  /* 0x0032802d0f007988 */ /* 0x0001e80008000406 */
[----:B------:R0:W-:Y:S01]  /*5be0*/  STS.U16 [R15+UR6+0x3680], R46 ;  /* 0x0036802e0f007988 */ /* 0x0001e20008000406 */
[----:B------:R-:W0:Y:S03]  /*5bf0*/  LDC R183, c[0x0][0x3c4] ;  /* 0x0000f100ffb77b82 */ /* 0x000e260000000800 */
[----:B------:R-:W-:Y:S04]  /*5c00*/  STS.U16 [R15+UR6+0x3a80], R47 ;  /* 0x003a802f0f007988 */ /* 0x000fe80008000406 */
[----:B------:R-:W-:Y:S01]  /*5c10*/  STS.U16 [R15+UR6+0x3e80], R59 ;  /* 0x003e803b0f007988 */ /* 0x000fe20008000406 */
        /* <DEDUP_REMOVED lines=9> */
[----:B------:R-:W1:Y:S03]  /*5cb0*/  LDC R175, c[0x0][0x3c4] ;  /* 0x0000f100ffaf7b82 */ /* 0x000e660000000800 */
[----:B------:R-:W-:Y:S04]  /*5cc0*/  STS.U16 [R15+UR6+0x5a80], R202 ;  /* 0x005a80ca0f007988 */ /* 0x000fe80008000406 */
[----:B------:R-:W-:Y:S01]  /*5cd0*/  STS.U16 [R15+UR6+0x5e80], R203 ;  /* 0x005e80cb0f007988 */ /* 0x000fe20008000406 */
[----:B------:R-:W1:Y:S03]  /*5ce0*/  LDC R173, c[0x0][0x3c4] ;  /* 0x0000f100ffad7b82 */ /* 0x000e660000000800 */
[----:B------:R-:W-:Y:S04]  /*5cf0*/  STS.U16 [R15+UR6+0x6280], R205 ;  /* 0x006280cd0f007988 */ /* 0x000fe80008000406 */
[----:B------:R-:W-:Y:S01]  /*5d00*/  STS.U16 [R15+UR6+0x6680], R206 ;  /* 0x006680ce0f007988 */ /* 0x000fe20008000406 */
[----:B------:R-:W1:Y:S03]  /*5d10*/  LDC R152, c[0x0][0x3c4] ;  /* 0x0000f100ff987b82 */ /* 0x000e660000000800 */
[----:B---3--:R-:W-:Y:S04]  /*5d20*/  STS.U16 [R15+UR6+0x6a80], R208 ;  /* 0x006a80d00f007988 */ /* 0x008fe80008000406 */
[----:B------:R-:W-:Y:S01]  /*5d30*/  STS.U16 [R15+UR6+0x6e80], R210 ;  /* 0x006e80d20f007988 */ /* 0x000fe20008000406 */
[----:B------:R-:W3:Y:S03]  /*5d40*/  LDC R136, c[0x0][0x3c4] ;  /* 0x0000f100ff887b82 */ /* 0x000ee60000000800 */
[----:B------:R-:W-:Y:S04]  /*5d50*/  STS.U16 [R15+UR6+0x7280], R212 ;  /* 0x007280d40f007988 */ /* 0x000fe80008000406 */
[----:B------:R-:W-:Y:S01]  /*5d60*/  STS.U16 [R15+UR6+0x7680], R214 ;  /* 0x007680d60f007988 */ /* 0x000fe20008000406 */
[----:B------:R-:W1:Y:S03]  /*5d70*/  LDC R141, c[0x0][0x3c4] ;  /* 0x0000f100ff8d7b82 */ /* 0x000e660000000800 */
[----:B------:R-:W-:Y:S04]  /*5d80*/  STS.U16 [R15+UR6+0x7a80], R216 ;  /* 0x007a80d80f007988 */ /* 0x000fe80008000406 */
[----:B------:R1:W-:Y:S01]  /*5d90*/  STS.U16 [R15+UR6+0x7e80], R218 ;  /* 0x007e80da0f007988 */ /* 0x0003e20008000406 */
[----:B------:R-:W-:Y:S01]  /*5da0*/  LEA.HI.X.SX32 R11, R0, R5, 0x1, P0 ;  /* 0x00000005000b7211 */ /* 0x000fe200000f0eff */
[----:B0-----:R-:W0:Y:S02]  /*5db0*/  LDC R42, c[0x0][0x3b8] ;  /* 0x0000ee00ff2a7b82 */ /* 0x001e240000000800 */
[----:B------:R-:W-:Y:S04]  /*5dc0*/  STS.U16 [R9+UR6+0x300], R190 ;  /* 0x000300be09007988 */ /* 0x000fe80008000406 */
[----:B------:R-:W-:Y:S02]  /*5dd0*/  STS.U16 [R9+UR6+0x700], R176 ;  /* 0x000700b009007988 */ /* 0x000fe40008000406 */
[----:B------:R-:W1:Y:S02]  /*5de0*/  LDC R43, c[0x0][0x3b8] ;  /* 0x0000ee00ff2b7b82 */ /* 0x000e640000000800 */
[----:B------:R-:W-:Y:S04]  /*5df0*/  STS.U16 [R9+UR6+0xb00], R162 ;  /* 0x000b00a209007988 */ /* 0x000fe80008000406 */
[----:B------:R0:W-:Y:S02]  /*5e00*/  STS.U16 [R9+UR6+0xf00], R148 ;  /* 0x000f009409007988 */ /* 0x0001e40008000406 */
[----:B------:R-:W1:Y:S02]  /*5e10*/  LDC R45, c[0x0][0x3b8] ;  /* 0x0000ee00ff2d7b82 */ /* 0x000e640000000800 */
[----:B------:R-:W-:Y:S04]  /*5e20*/  STS.U16 [R9+UR6+0x1300], R220 ;  /* 0x001300dc09007988 */ /* 0x000fe80008000406 */
[----:B------:R-:W-:Y:S02]  /*5e30*/  STS.U16 [R9+UR6+0x1700], R222 ;  /* 0x001700de09007988 */ /* 0x000fe40008000406 */
[----:B------:R-:W2:Y:S02]  /*5e40*/  LDC R46, c[0x0][0x3b8] ;  /* 0x0000ee00ff2e7b82 */ /* 0x000ea40000000800 */
[----:B------:R-:W-:Y:S04]  /*5e50*/  STS.U16 [R9+UR6+0x1b00], R223 ;  /* 0x001b00df09007988 */ /* 0x000fe80008000406 */
[----:B------:R-:W-:Y:S01]  /*5e60*/  STS.U16 [R9+UR6+0x1f00], R224 ;  /* 0x001f00e009007988 */ /* 0x000fe20008000406 */
[----:B------:R-:W-:Y:S01]  /*5e70*/  IMAD R0, R8, 0x57, RZ ;  /* 0x0000005708007824 */ /* 0x000fe200078e02ff */
[-C--:B------:R-:W-:Y:S01]  /*5e80*/  IADD3 R14, P0, PT, R24, R7.reuse, RZ ;  /* 0x00000007180e7210 */ /* 0x080fe20007f1e0ff */
[----:B------:R-:W-:Y:S01]  /*5e90*/  IMAD R44, R39, 0x12c, RZ ;  /* 0x0000012c272c7824 */ /* 0x000fe200078e02ff */
[----:B------:R0:W3:Y:S02]  /*5ea0*/  LDG.E.U16 R23, desc[UR10][R12.64] ;  /* 0x0000000a0c177981 */ /* 0x0000e4000c1e1500 */
[----:B0-----:R-:W-:Y:S01]  /*5eb0*/  IMAD R42, R42, 0x13e, RZ ;  /* 0x0000013e2a2a7824 */ /* 0x001fe200078e02ff */
[----:B------:R-:W0:Y:S01]  /*5ec0*/  LDC R51, c[0x0][0x3b8] ;  /* 0x0000ee00ff337b82 */ /* 0x000e220000000800 */
[----:B------:R1:W3:Y:S01]  /*5ed0*/  LDG.E.U16 R21, desc[UR10][R10.64] ;  /* 0x0000000a0a157981 */ /* 0x0002e2000c1e1500 */
[----:B------:R-:W-:-:S06]  /*5ee0*/  IADD3 R12, P2, PT, R28, R7, RZ ;  /* 0x000000071c0c7210 */ /* 0x000fcc0007f5e0ff */
[----:B------:R-:W0:Y:S01]  /*5ef0*/  LDC R57, c[0x0][0x3b8] ;  /* 0x0000ee00ff397b82 */ /* 0x000e220000000800 */
[----:B------:R-:W-:-:S07]  /*5f00*/  LEA.HI.X.SX32 R13, R18, R5, 0x1, P2 ;  /* 0x00000005120d7211 */ /* 0x000fce00010f0eff */
[----:B------:R-:W0:Y:S01]  /*5f10*/  LDC R18, c[0x0][0x3b8] ;  /* 0x0000ee00ff127b82 */ /* 0x000e220000000800 */
[----:B-1----:R-:W-:Y:S01]  /*5f20*/  LEA.HI.X.SX32 R15, R0, R5, 0x1, P0 ;  /* 0x00000005000f7211 */ /* 0x002fe200000f0eff */
[----:B------:R-:W-:Y:S01]  /*5f30*/  IMAD R0, R8, 0x6f, RZ ;  /* 0x0000006f08007824 */ /* 0x000fe200078e02ff */
[-C--:B------:R-:W-:Y:S01]  /*5f40*/  IADD3 R10, P1, PT, R26, R7.reuse, RZ ;  /* 0x000000071a0a7210 */ /* 0x080fe20007f3e0ff */
[----:B------:R1:W3:Y:S01]  /*5f50*/  LDG.E.U16 R29, desc[UR10][R12.64] ;  /* 0x0000000a0c1d7981 */ /* 0x0002e2000c1e1500 */
[----:B------:R-:W-:Y:S02]  /*5f60*/  IADD3 R16, P0, PT, R30, R7, RZ ;  /* 0x000000071e107210 */ /* 0x000fe40007f1e0ff */
[-C--:B------:R-:W-:Y:S01]  /*5f70*/  LEA.HI.X.SX32 R11, R4, R5.reuse, 0x1, P1 ;  /* 0x00000005040b7211 */ /* 0x080fe200008f0eff */
[----:B------:R2:W3:Y:S01]  /*5f80*/  LDG.E.U16 R25, desc[UR10][R14.64] ;  /* 0x0000000a0e197981 */ /* 0x0004e2000c1e1500 */
[----:B------:R-:W-:Y:S01]  /*5f90*/  LEA.HI.X.SX32 R17, R0, R5, 0x1, P0 ;  /* 0x0000000500117211 */ /* 0x000fe200000f0eff */
[C---:B------:R-:W-:Y:S01]  /*5fa0*/  IMAD R0, R8.reuse, 0x77, RZ ;  /* 0x0000007708007824 */ /* 0x040fe200078e02ff */
[----:B------:R-:W-:Y:S01]  /*5fb0*/  LEA R4, R8, -R8, 0x7 ;  /* 0x8000000808047211 */ /* 0x000fe200078e38ff */
[----:B------:R4:W3:Y:S01]  /*5fc0*/  LDG.E.U16 R27, desc[UR10][R10.64] ;  /* 0x0000000a0a1b7981 */ /* 0x0008e2000c1e1500 */
[----:B------:R-:W3:Y:S01]  /*5fd0*/  LDC R143, c[0x0][0x3c4] ;  /* 0x0000f100ff8f7b82 */ /* 0x000ee20000000800 */
[----:B-1----:R-:W-:-:S02]  /*5fe0*/  IADD3 R12, P1, PT, R34, R7, RZ ;  /* 0x00000007220c7210 */ /* 0x002fc40007f3e0ff */
[----:B------:R1:W3:Y:S01]  /*5ff0*/  LDG.E.U16 R31, desc[UR10][R16.64] ;  /* 0x0000000a101f7981 */ /* 0x0002e2000c1e1500 */
[----:B--2---:R-:W-:-:S04]  /*6000*/  IMAD R14, R19, 0x10c, RZ ;  /* 0x0000010c130e7824 */ /* 0x004fc800078e02ff */
[----:B------:R-:W2:Y:S01]  /*6010*/  LDC R19, c[0x0][0x3b8] ;  /* 0x0000ee00ff137b82 */ /* 0x000ea20000000800 */
[----:B----4-:R-:W-:Y:S01]  /*6020*/  IADD3 R10, P0, PT, R32, R7, RZ ;  /* 0x00000007200a7210 */ /* 0x010fe20007f1e0ff */
[----:B-1----:R-:W-:-:S03]  /*6030*/  IMAD R16, R33, 0x10e, RZ ;  /* 0x0000010e21107824 */ /* 0x002fc600078e02ff */
[-C--:B------:R-:W-:Y:S01]  /*6040*/  LEA.HI.X.SX32 R11, R0, R5.reuse, 0x1, P0 ;  /* 0x00000005000b7211 */ /* 0x080fe200000f0eff */
[----:B------:R-:W-:Y:S01]  /*6050*/  IMAD R0, R8, 0x87, RZ ;  /* 0x0000008708007824 */ /* 0x000fe200078e02ff */
[----:B------:R-:W-:Y:S01]  /*6060*/  LEA.HI.X.SX32 R13, R4, R5, 0x1, P1 ;  /* 0x00000005040d7211 */ /* 0x000fe200008f0eff */
[----:B0-----:R-:W-:Y:S01]  /*6070*/  IMAD R4, R18, 0x11c, RZ ;  /* 0x0000011c12047824 */ /* 0x001fe200078e02ff */
[----:B------:R-:W-:Y:S01]  /*6080*/  IADD3 R16, P0, PT, R16, R7, RZ ;  /* 0x0000000710107210 */ /* 0x000fe20007f1e0ff */
[----:B------:R-:W0:Y:S01]  /*6090*/  LDC R18, c[0x0][0x3b8] ;  /* 0x0000ee00ff127b82 */ /* 0x000e220000000800 */
[----:B------:R1:W4:Y:S02]  /*60a0*/  LDG.E.U16 R33, desc[UR10][R10.64] ;  /* 0x0000000a0a217981 */ /* 0x000324000c1e1500 */
[----:B------:R-:W-:Y:S02]  /*60b0*/  LEA.HI.X.SX32 R17, R0, R5, 0x1, P0 ;  /* 0x0000000500117211 */ /* 0x000fe400000f0eff */
[----:B------:R-:W3:Y:S01]  /*60c0*/  LDG.E.U16 R35, desc[UR10][R12.64] ;  /* 0x0000000a0c237981 */ /* 0x000ee2000c1e1500 */
[----:B------:R-:W-:-:S02]  /*60d0*/  IMAD R140, R140, 0x23, RZ ;  /* 0x000000238c8c7824 */ /* 0x000fc400078e02ff */
[----:B------:R-:W3:Y:S01]  /*60e0*/  LDC R147, c[0x0][0x3c4] ;  /* 0x0000f100ff937b82 */ /* 0x000ee20000000800 */
[----:B------:R5:W3:Y:S01]  /*60f0*/  LDG.E.U16 R37, desc[UR10][R16.64] ;  /* 0x0000000a10257981 */ /* 0x000ae2000c1e1500 */
[----:B-1----:R-:W-:-:S04]  /*6100*/  IADD3 R10, P0, PT, R4, R7, RZ ;  /* 0x00000007040a7210 */ /* 0x002fc80007f1e0ff */
[----:B------:R-:W-:Y:S01]  /*6110*/  LEA.HI.X.SX32 R11, R20, R5, 0x1, P0 ;  /* 0x00000005140b7211 */ /* 0x000fe200000f0eff */
[----:B------:R-:W-:Y:S01]  /*6120*/  STL [R1+0x898], R243 ;  /* 0x000898f301007387 */ /* 0x000fe20000100800 */
[----:B------:R-:W1:Y:S01]  /*6130*/  LDC R20, c[0x0][0x3b8] ;  /* 0x0000ee00ff147b82 */ /* 0x000e620000000800 */
[----:B------:R-:W-:Y:S01]  /*6140*/  IMAD R4, R8, 0x97, RZ ;  /* 0x0000009708047824 */ /* 0x000fe200078e02ff */
[----:B-----5:R-:W-:-:S04]  /*6150*/  IADD3 R16, P0, PT, R40, R7, RZ ;  /* 0x0000000728107210 */ /* 0x020fc80007f1e0ff */
[----:B------:R-:W-:Y:S01]  /*6160*/  LEA.HI.X.SX32 R17, R4, R5, 0x1, P0 ;  /* 0x0000000504117211 */ /* 0x000fe200000f0eff */
[----:B--2---:R-:W-:Y:S01]  /*6170*/  IMAD R4, R19, 0x13c, RZ ;  /* 0x0000013c13047824 */ /* 0x004fe200078e02ff */
[-C--:B------:R-:W-:Y:S01]  /*6180*/  IADD3 R12, P1, PT, R38, R7.reuse, RZ ;  /* 0x00000007260c7210 */ /* 0x080fe20007f3e0ff */
[----:B0-----:R-:W-:Y:S01]  /*6190*/  IMAD R18, R18, 0x14e, RZ ;  /* 0x0000014e12127824 */ /* 0x001fe200078e02ff */
[----:B------:R0:W2:Y:S01]  /*61a0*/  LDG.E.U16 R38, desc[UR10][R10.64] ;  /* 0x0000000a0a267981 */ /* 0x0000a2000c1e1500 */
[-C--:B------:R-:W-:Y:S01]  /*61b0*/  IADD3 R14, P2, PT, R14, R7.reuse, RZ ;  /* 0x000000070e0e7210 */ /* 0x080fe20007f5e0ff */
[----:B------:R-:W-:Y:S01]  /*61c0*/  IMAD R0, R8, 0x8f, RZ ;  /* 0x0000008f08007824 */ /* 0x000fe200078e02ff */
[----:B------:R-:W5:Y:S01]  /*61d0*/  LDC R19, c[0x0][0x3b8] ;  /* 0x0000ee00ff137b82 */ /* 0x000f620000000800 */
[----:B------:R1:W2:Y:S01]  /*61e0*/  LDG.E.U16 R41, desc[UR10][R16.64] ;  /* 0x0000000a10297981 */ /* 0x0002a2000c1e1500 */
[----:B0-----:R-:W-:Y:S01]  /*61f0*/  IADD3 R10, P0, PT, R4, R7, RZ ;  /* 0x00000007040a7210 */ /* 0x001fe20007f1e0ff */
[----:B------:R-:W-:Y:S01]  /*6200*/  IMAD R4, R8, 0xa7, RZ ;  /* 0x000000a708047824 */ /* 0x000fe200078e02ff */
[----:B------:R-:W-:-:S04]  /*6210*/  PRMT R59, RZ, 0x7610, R59 ;  /* 0x00007610ff3b7816 */ /* 0x000fc8000000003b */
[----:B------:R-:W0:Y:S01]  /*6220*/  LDC R205, c[0x0][0x3c4] ;  /* 0x0000f100ffcd7b82 */ /* 0x000e220000000800 */
[----:B------:R-:W-:Y:S02]  /*6230*/  LEA.HI.X.SX32 R11, R22, R5, 0x1, P0 ;  /* 0x00000005160b7211 */ /* 0x000fe400000f0eff */
[----:B-1----:R-:W-:Y:S02]  /*6240*/  IADD3 R16, P0, PT, R18, R7, RZ ;  /* 0x0000000712107210 */ /* 0x002fe40007f1e0ff */
[-C--:B------:R-:W-:Y:S01]  /*6250*/  LEA.HI.X.SX32 R15, R238, R5.reuse, 0x1, P2 ;  /* 0x00000005ee0f7211 */ /* 0x080fe200010f0eff */
[----:B------:R-:W-:Y:S01]  /*6260*/  IMAD R52, R45, 0x15e, RZ ;  /* 0x0000015e2d347824 */ /* 0x000fe200078e02ff */
[-C--:B------:R-:W-:Y:S01]  /*6270*/  LEA.HI.X.SX32 R13, R0, R5.reuse, 0x1, P1 ;  /* 0x00000005000d7211 */ /* 0x080fe200008f0eff */
[----:B------:R-:W1:Y:S01]  /*6280*/  LDC R18, c[0x0][0x3b8] ;  /* 0x0000ee00ff127b82 */ /* 0x000e620000000800 */
[----:B------:R-:W-:Y:S01]  /*6290*/  LEA.HI.X.SX32 R17, R4, R5, 0x1, P0 ;  /* 0x0000000504117211 */ /* 0x000fe200000f0eff */
[----:B------:R-:W-:Y:S01]  /*62a0*/  IMAD R4, R20, 0x15c, RZ ;  /* 0x0000015c14047824 */ /* 0x000fe200078e02ff */
[----:B------:R5:W2:Y:S01]  /*62b0*/  LDG.E.U16 R36, desc[UR10][R14.64] ;  /* 0x0000000a0e247981 */ /* 0x000aa2000c1e1500 */
[----:B------:R-:W-:-:S03]  /*62c0*/  IMAD R0, R8, 0x9f, RZ ;  /* 0x0000009f08007824 */ /* 0x000fc600078e02ff */
[----:B------:R5:W2:Y:S01]  /*62d0*/  LDG.E.U16 R39, desc[UR10][R12.64] ;  /* 0x0000000a0c277981 */ /* 0x000aa2000c1e1500 */
[----:B------:R-:W0:Y:S01]  /*62e0*/  LDC R20, c[0x0][0x3b8] ;  /* 0x0000ee00ff147b82 */ /* 0x000e220000000800 */
[----:B------:R-:W-:Y:S02]  /*62f0*/  IMAD R46, R46, 0x16c, RZ ;  /* 0x0000016c2e2e7824 */ /* 0x000fe400078e02ff */
[----:B------:R5:W2:Y:S02]  /*6300*/  LDG.E.U16 R22, desc[UR10][R10.64] ;  /* 0x0000000a0a167981 */ /* 0x000aa4000c1e1500 */
[-C--:B-----5:R-:W-:Y:S02]  /*6310*/  IADD3 R14, P2, PT, R44, R7.reuse, RZ ;  /* 0x000000072c0e7210 */ /* 0x0a0fe40007f5e0ff */
[----:B------:R-:W-:Y:S01]  /*6320*/  PRMT R53, RZ, 0x7610, R53 ;  /* 0x00007610ff357816 */ /* 0x000fe20000000035 */
[----:B------:R-:W5:Y:S01]  /*6330*/  LDC R203, c[0x0][0x3c4] ;  /* 0x0000f100ffcb7b82 */ /* 0x000f620000000800 */
[----:B------:R-:W-:Y:S01]  /*6340*/  IADD3 R12, P1, PT, R42, R7, RZ ;  /* 0x000000072a0c7210 */ /* 0x000fe20007f3e0ff */
[----:B------:R-:W-:Y:S01]  /*6350*/  IMAD R44, R43, 0x14c, RZ ;  /* 0x0000014c2b2c7824 */ /* 0x000fe200078e02ff */
[-C--:B------:R-:W-:Y:S01]  /*6360*/  LEA.HI.X.SX32 R15, R237, R5.reuse, 0x1, P2 ;  /* 0x00000005ed0f7211 */ /* 0x080fe200010f0eff */
[----:B------:R-:W4:Y:S01]  /*6370*/  LDG.E.U16 R43, desc[UR10][R16.64] ;  /* 0x0000000a102b7981 */ /* 0x000f22000c1e1500 */
[----:B------:R-:W-:Y:S01]  /*6380*/  LEA.HI.X.SX32 R13, R0, R5, 0x1, P1 ;  /* 0x00000005000d7211 */ /* 0x000fe200008f0eff */
[----:B------:R-:W-:-:S02]  /*6390*/  IMAD R0, R8, 0xaf, RZ ;  /* 0x000000af08007824 */ /* 0x000fc400078e02ff */
[----:B------:R1:W4:Y:S01]  /*63a0*/  LDG.E.U16 R40, desc[UR10][R14.64] ;  /* 0x0000000a0e287981 */ /* 0x000322000c1e1500 */
[----:B------:R-:W2:Y:S03]  /*63b0*/  LDC R193, c[0x0][0x3c4] ;  /* 0x0000f100ffc17b82 */ /* 0x000ea60000000800 */
[----:B------:R1:W4:Y:S01]  /*63c0*/  LDG.E.U16 R42, desc[UR10][R12.64] ;  /* 0x0000000a0c2a7981 */ /* 0x000322000c1e1500 */
[-C--:B------:R-:W-:Y:S01]  /*63d0*/  IADD3 R10, P0, PT, R4, R7.reuse, RZ ;  /* 0x00000007040a7210 */ /* 0x080fe20007f1e0ff */
[----:B------:R-:W-:Y:S01]  /*63e0*/  IMAD R167, R167, 0x27, RZ ;  /* 0x00000027a7a77824 */ /* 0x000fe200078e02ff */
[----:B------:R-:W-:Y:S02]  /*63f0*/  LEA R166, R166, -R166, 0x5 ;  /* 0x800000a6a6a67211 */ /* 0x000fe400078e28ff */
[----:B------:R-:W2:Y:S01]  /*6400*/  LDC R191, c[0x0][0x3c4] ;  /* 0x0000f100ffbf7b82 */ /* 0x000ea20000000800 */
[----:B-1----:R-:W-:-:S02]  /*6410*/  IADD3 R14, P2, PT, R44, R7, RZ ;  /* 0x000000072c0e7210 */ /* 0x002fc40007f5e0ff */
[----:B------:R-:W-:Y:S01]  /*6420*/  IADD3 R12, P1, PT, R52, R7, RZ ;  /* 0x00000007340c7210 */ /* 0x000fe20007f3e0ff */
[----:B------:R-:W-:Y:S01]  /*6430*/  IMAD R16, R19, 0x16e, RZ ;  /* 0x0000016e13107824 */ /* 0x000fe200078e02ff */
[----:B------:R-:W-:-:S03]  /*6440*/  LEA.HI.X.SX32 R15, R236, R5, 0x1, P2 ;  /* 0x00000005ec0f7211 */ /* 0x000fc600010f0eff */
[----:B------:R-:W1:Y:S01]  /*6450*/  LDC R195, c[0x0][0x3c4] ;  /* 0x0000f100ffc37b82 */ /* 0x000e620000000800 */
[-C--:B------:R-:W-:Y:S01]  /*6460*/  LEA.HI.X.SX32 R13, R0, R5.reuse, 0x1, P1 ;  /* 0x00000005000d7211 */ /* 0x080fe200008f0eff */
[----:B------:R-:W-:Y:S01]  /*6470*/  IMAD R4, R8, 0xb7, RZ ;  /* 0x000000b708047824 */ /* 0x000fe200078e02ff */
[----:B------:R-:W-:Y:S01]  /*6480*/  LEA.HI.X.SX32 R11, R24, R5, 0x1, P0 ;  /* 0x00000005180b7211 */ /* 0x000fe200000f0eff */
[----:B------:R0:W4:Y:S04]  /*6490*/  LDG.E.U16 R44, desc[UR10][R14.64] ;  /* 0x0000000a0e2c7981 */ /* 0x000128000c1e1500 */
[----:B------:R-:W1:Y:S01]  /*64a0*/  LDC R0, c[0x0][0x3b8] ;  /* 0x0000ee00ff007b82 */ /* 0x000e620000000800 */
[-C--:B------:R-:W-:Y:S01]  /*64b0*/  IADD3 R16, P0, PT, R16, R7.reuse, RZ ;  /* 0x0000000710107210 */ /* 0x080fe20007f1e0ff */
[----:B------:R-:W-:Y:S01]  /*64c0*/  IMAD R18, R18, 0x17c, RZ ;  /* 0x0000017c12127824 */ /* 0x000fe200078e02ff */
[----:B------:R5:W4:Y:S01]  /*64d0*/  LDG.E.U16 R45, desc[UR10][R12.64] ;  /* 0x0000000a0c2d7981 */ /* 0x000b22000c1e1500 */
[----:B0-----:R-:W-:Y:S01]  /*64e0*/  IMAD R20, R20, 0x1bc, RZ ;  /* 0x000001bc14147824 */ /* 0x001fe200078e02ff */
[----:B------:R-:W-:-:S02]  /*64f0*/  IADD3 R14, P2, PT, R46, R7, RZ ;  /* 0x000000072e0e7210 */ /* 0x000fc40007f5e0ff */
[----:B------:R0:W4:Y:S01]  /*6500*/  LDG.E.U16 R24, desc[UR10][R10.64] ;  /* 0x0000000a0a187981 */ /* 0x000122000c1e1500 */
[-C--:B------:R-:W-:Y:S01]  /*6510*/  LEA.HI.X.SX32 R17, R4, R5.reuse, 0x1, P0 ;  /* 0x0000000504117211 */ /* 0x080fe200000f0eff */
[----:B------:R-:W-:Y:S01]  /*6520*/  IMAD R4, R49, 0x19c, RZ ;  /* 0x0000019c31047824 */ /* 0x000fe200078e02ff */
[----:B------:R-:W-:Y:S01]  /*6530*/  LEA.HI.X.SX32 R15, R235, R5, 0x1, P2 ;  /* 0x00000005eb0f7211 */ /* 0x000fe200010f0eff */
[----:B------:R-:W1:Y:S01]  /*6540*/  LDC R49, c[0x0][0x3b8] ;  /* 0x0000ee00ff317b82 */ /* 0x000e620000000800 */
[-C--:B-----5:R-:W-:Y:S01]  /*6550*/  IADD3 R12, P1, PT, R48, R7.reuse, RZ ;  /* 0x00000007300c7210 */ /* 0x0a0fe20007f3e0ff */
[----:B------:R-:W5:Y:S01]  /*6560*/  LDG.E.U16 R47, desc[UR10][R16.64] ;  /* 0x0000000a102f7981 */ /* 0x000f62000c1e1500 */
[----:B0-----:R-:W-:-:S03]  /*6570*/  IADD3 R10, P0, PT, R18, R7, RZ ;  /* 0x00000007120a7210 */ /* 0x001fc60007f1e0ff */
[----:B------:R0:W5:Y:S01]  /*6580*/  LDG.E.U16 R46, desc[UR10][R14.64] ;  /* 0x0000000a0e2e7981 */ /* 0x000162000c1e1500 */
[----:B------:R-:W-:Y:S01]  /*6590*/  LEA.HI.X.SX32 R13, R232, R5, 0x1, P1 ;  /* 0x00000005e80d7211 */ /* 0x000fe200008f0eff */
[----:B------:R-:W2:Y:S01]  /*65a0*/  LDC R189, c[0x0][0x3c4] ;  /* 0x0000f100ffbd7b82 */ /* 0x000ea20000000800 */
[----:B------:R-:W-:Y:S02]  /*65b0*/  IADD3 R18, P1, PT, R20, R7, RZ ;  /* 0x0000000714127210 */ /* 0x000fe40007f3e0ff */
[-C--:B------:R-:W-:Y:S01]  /*65c0*/  LEA.HI.X.SX32 R11, R26, R5.reuse, 0x1, P0 ;  /* 0x000000051a0b7211 */ /* 0x080fe200000f0eff */
[----:B-1----:R-:W-:Y:S01]  /*65d0*/  IMAD R0, R0, 0x1cc, RZ ;  /* 0x000001cc00007824 */ /* 0x002fe200078e02ff */
[----:B------:R-:W-:Y:S01]  /*65e0*/  LEA.HI.X.SX32 R19, R30, R5, 0x1, P1 ;  /* 0x000000051e137211 */ /* 0x000fe200008f0eff */
[----:B------:R-:W5:Y:S01]  /*65f0*/  LDG.E.U16 R48, desc[UR10][R12.64] ;  /* 0x0000000a0c307981 */ /* 0x000f62000c1e1500 */
[-C--:B0-----:R-:W-:Y:S01]  /*6600*/  IADD3 R14, P0, PT, R4, R7.reuse, RZ ;  /* 0x00000007040e7210 */ /* 0x081fe20007f1e0ff */
[----:B------:R-:W0:Y:S02]  /*6610*/  LDC R20, c[0x0][0x3b8] ;  /* 0x0000ee00ff147b82 */ /* 0x000e240000000800 */
[----:B------:R1:W5:Y:S01]  /*6620*/  LDG.E.U16 R54, desc[UR10][R18.64] ;  /* 0x0000000a12367981 */ /* 0x000362000c1e1500 */
[----:B------:R-:W-:-:S03]  /*6630*/  IADD3 R16, P2, PT, R50, R7, RZ ;  /* 0x0000000732107210 */ /* 0x000fc60007f5e0ff */
[----:B------:R1:W5:Y:S02]  /*6640*/  LDG.E.U16 R26, desc[UR10][R10.64] ;  /* 0x0000000a0a1a7981 */ /* 0x000364000c1e1500 */
[----:B------:R-:W0:Y:S01]  /*6650*/  LDC R4, c[0x0][0x3b8] ;  /* 0x0000ee00ff047b82 */ /* 0x000e220000000800 */
[----:B------:R-:W-:-:S07]  /*6660*/  LEA.HI.X.SX32 R15, R28, R5, 0x1, P0 ;  /* 0x000000051c0f7211 */ /* 0x000fce00000f0eff */
[----:B-1----:R-:W1:Y:S01]  /*6670*/  LDC R19, c[0x0][0x3b8] ;  /* 0x0000ee00ff137b82 */ /* 0x002e620000000800 */
[----:B------:R-:W-:Y:S01]  /*6680*/  LEA.HI.X.SX32 R17, R231, R5, 0x1, P2 ;  /* 0x00000005e7117211 */ /* 0x000fe200010f0eff */
[----:B------:R-:W-:-:S06]  /*6690*/  IMAD R30, R51, 0x1dc, RZ ;  /* 0x000001dc331e7824 */ /* 0x000fcc00078e02ff */
[----:B------:R-:W1:Y:S01]  /*66a0*/  LDC R28, c[0x0][0x3b8] ;  /* 0x0000ee00ff1c7b82 */ /* 0x000e620000000800 */
[----:B------:R-:W-:Y:S01]  /*66b0*/  IADD3 R10, P0, PT, R0, R7, RZ ;  /* 0x00000007000a7210 */ /* 0x000fe20007f1e0ff */
[----:B------:R-:W-:Y:S01]  /*66c0*/  IMAD R0, R55, 0x1fc, RZ ;  /* 0x000001fc37007824 */ /* 0x000fe200078e02ff */
[----:B------:R0:W5:Y:S02]  /*66d0*/  LDG.E.U16 R52, desc[UR10][R16.64] ;  /* 0x0000000a10347981 */ /* 0x000164000c1e1500 */
[----:B------:R-:W-:Y:S02]  /*66e0*/  LEA.HI.X.SX32 R11, R230, R5, 0x1, P0 ;  /* 0x00000005e60b7211 */ /* 0x000fe400000f0eff */
[----:B------:R0:W5:Y:S01]  /*66f0*/  LDG.E.U16 R50, desc[UR10][R14.64] ;  /* 0x0000000a0e327981 */ /* 0x000162000c1e1500 */
[----:B------:R-:W1:Y:S01]  /*6700*/  LDC R51, c[0x0][0x3b8] ;  /* 0x0000ee00ff337b82 */ /* 0x000e620000000800 */
[-C--:B------:R-:W-:Y:S02]  /*6710*/  IADD3 R12, P1, PT, R30, R7.reuse, RZ ;  /* 0x000000071e0c7210 */ /* 0x080fe40007f3e0ff */
[----:B0-----:R-:W-:-:S05]  /*6720*/  IADD3 R16, P0, PT, R0, R7, RZ ;  /* 0x0000000700107210 */ /* 0x001fca0007f1e0ff */
[----:B------:R-:W0:Y:S01]  /*6730*/  LDC R55, c[0x0][0x3b8] ;  /* 0x0000ee00ff377b82 */ /* 0x000e220000000800 */
[----:B------:R-:W-:Y:S02]  /*6740*/  IADD3 R14, P2, PT, R56, R7, RZ ;  /* 0x00000007380e7210 */ /* 0x000fe40007f5e0ff */
[----:B------:R1:W5:Y:S01]  /*6750*/  LDG.E.U16 R56, desc[UR10][R10.64] ;  /* 0x0000000a0a387981 */ /* 0x000362000c1e1500 */
[-C--:B------:R-:W-:Y:S01]  /*6760*/  LEA.HI.X.SX32 R17, R34, R5.reuse, 0x1, P0 ;  /* 0x0000000522117211 */ /* 0x080fe200000f0eff */
[----:B------:R-:W-:Y:S01]  /*6770*/  IMAD R20, R20, 0x18e, RZ ;  /* 0x0000018e14147824 */ /* 0x000fe200078e02ff */
[----:B------:R-:W-:Y:S01]  /*6780*/  LEA.HI.X.SX32 R13, R32, R5, 0x1, P1 ;  /* 0x00000005200d7211 */ /* 0x000fe200008f0eff */
[----:B------:R-:W-:Y:S01]  /*6790*/  IMAD R0, R8, 0xbf, RZ ;  /* 0x000000bf08007824 */ /* 0x000fe200078e02ff */
[----:B------:R-:W-:Y:S01]  /*67a0*/  LEA R171, R171, -R171, 0x6 ;  /* 0x800000ababab7211 */ /* 0x000fe200078e30ff */
[----:B------:R1:W5:Y:S01]  /*67b0*/  LDG.E.U16 R60, desc[UR10][R16.64] ;  /* 0x0000000a103c7981 */ /* 0x000362000c1e1500 */
[----:B------:R-:W2:Y:S01]  /*67c0*/  LDC R164, c[0x0][0x3c4] ;  /* 0x0000f100ffa47b82 */ /* 0x000ea20000000800 */
[----:B-1----:R-:W-:-:S02]  /*67d0*/  IMAD R10, R4, 0x17e, RZ ;  /* 0x0000017e040a7824 */ /* 0x002fc400078e02ff */
[----:B------:R1:W5:Y:S01]  /*67e0*/  LDG.E.U16 R34, desc[UR10][R12.64] ;  /* 0x0000000a0c227981 */ /* 0x000362000c1e1500 */
[----:B------:R-:W-:Y:S01]  /*67f0*/  IMAD R4, R8, 0xc7, RZ ;  /* 0x000000c708047824 */ /* 0x000fe200078e02ff */
[----:B------:R-:W-:Y:S02]  /*6800*/  LEA.HI.X.SX32 R15, R229, R5, 0x1, P2 ;  /* 0x00000005e50f7211 */ /* 0x000fe400010f0eff */
[----:B------:R-:W-:Y:S01]  /*6810*/  IADD3 R10, P0, PT, R10, R7, RZ ;  /* 0x000000070a0a7210 */ /* 0x000fe20007f1e0ff */
[----:B------:R-:W-:Y:S01]  /*6820*/  IMAD R16, R19, 0x1ae, RZ ;  /* 0x000001ae13107824 */ /* 0x000fe200078e02ff */
[----:B------:R-:W-:Y:S01]  /*6830*/  LEA R187, R187, R187, 0x5 ;  /* 0x000000bbbbbb7211 */ /* 0x000fe200078e28ff */
[----:B------:R-:W-:Y:S01]  /*6840*/  IMAD R28, R28, 0x19e, RZ ;  /* 0x0000019e1c1c7824 */ /* 0x000fe200078e02ff */
[----:B------:R-:W-:Y:S01]  /*6850*/  LEA.HI.X.SX32 R11, R0, R5, 0x1, P0 ;  /* 0x00000005000b7211 */ /* 0x000fe200000f0eff */
[----:B------:R-:W-:Y:S01]  /*6860*/  IMAD R185, R185, 0x29, RZ ;  /* 0x00000029b9b97824 */ /* 0x000fe200078e02ff */
[-C--:B-1----:R-:W-:Y:S01]  /*6870*/  IADD3 R12, P1, PT, R20, R7.reuse, RZ ;  /* 0x00000007140c7210 */ /* 0x082fe20007f3e0ff */
[----:B------:R-:W-:Y:S01]  /*6880*/  IMAD R0, R8, 0xd7, RZ ;  /* 0x000000d708007824 */ /* 0x000fe200078e02ff */
[----:B------:R-:W-:Y:S01]  /*6890*/  IADD3 R16, P0, PT, R16, R7, RZ ;  /* 0x0000000710107210 */ /* 0x000fe20007f1e0ff */
[----:B------:R1:W5:Y:S01]  /*68a0*/  LDG.E.U16 R58, desc[UR10][R14.64] ;  /* 0x0000000a0e3a7981 */ /* 0x000362000c1e1500 */
[-C--:B------:R-:W-:Y:S01]  /*68b0*/  LEA.HI.X.SX32 R13, R4, R5.reuse, 0x1, P1 ;  /* 0x00000005040d7211 */ /* 0x080fe200008f0eff */
[----:B------:R-:W-:Y:S01]  /*68c0*/  IMAD R18, R8, 0xcf, RZ ;  /* 0x000000cf08127824 */ /* 0x000fe200078e02ff */
[----:B------:R-:W2:Y:S01]  /*68d0*/  LDC R148, c[0x0][0x3c4] ;  /* 0x0000f100ff947b82 */ /* 0x000ea20000000800 */
[----:B------:R-:W-:Y:S01]  /*68e0*/  IMAD R4, R49, 0x1be, RZ ;  /* 0x000001be31047824 */ /* 0x000fe200078e02ff */
[----:B------:R-:W-:Y:S01]  /*68f0*/  LEA.HI.X.SX32 R17, R0, R5, 0x1, P0 ;  /* 0x0000000500117211 */ /* 0x000fe200000f0eff */
[----:B------:R-:W-:Y:S01]  /*6900*/  IMAD R0, R8, 0xdf, RZ ;  /* 0x000000df08007824 */ /* 0x000fe200078e02ff */
[----:B------:R0:W5:Y:S01]  /*6910*/  LDG.E.U16 R30, desc[UR10][R12.64] ;  /* 0x0000000a0c1e7981 */ /* 0x000162000c1e1500 */
[----:B-1----:R-:W-:Y:S01]  /*6920*/  IADD3 R14, P2, PT, R28, R7, RZ ;  /* 0x000000071c0e7210 */ /* 0x002fe20007f5e0ff */
[----:B------:R-:W-:-:S02]  /*6930*/  IMAD R20, R51, 0x1ce, RZ ;  /* 0x000001ce33147824 */ /* 0x000fc400078e02ff */
[----:B------:R1:W5:Y:S01]  /*6940*/  LDG.E.U16 R28, desc[UR10][R10.64] ;  /* 0x0000000a0a1c7981 */ /* 0x000362000c1e1500 */
[----:B------:R-:W-:Y:S01]  /*6950*/  IMAD R183, R183, 0x31, RZ ;  /* 0x00000031b7b77824 */ /* 0x000fe200078e02ff */
[----:B------:R-:W-:Y:S01]  /*6960*/  LEA.HI.X.SX32 R15, R18, R5, 0x1, P2 ;  /* 0x00000005120f7211 */ /* 0x000fe200010f0eff */
[----:B------:R-:W-:Y:S01]  /*6970*/  IMAD R18, R57, 0x1fe, RZ ;  /* 0x000001fe39127824 */ /* 0x000fe200078e02ff */
[----:B------:R1:W5:Y:S01]  /*6980*/  LDG.E.U16 R17, desc[UR10][R16.64] ;  /* 0x0000000a10117981 */ /* 0x000362000c1e1500 */
[----:B0-----:R-:W-:Y:S01]  /*6990*/  IMAD R64, R55, 0x1ee, RZ ;  /* 0x000001ee37407824 */ /* 0x001fe200078e02ff */
[-C--:B------:R-:W-:Y:S01]  /*69a0*/  IADD3 R12, P1, PT, R20, R7.reuse, RZ ;  /* 0x00000007140c7210 */ /* 0x080fe20007f3e0ff */
[----:B------:R-:W-:Y:S01]  /*69b0*/  IMAD R181, R181, 0x39, RZ ;  /* 0x00000039b5b57824 */ /* 0x000fe200078e02ff */
[----:B------:R0:W5:Y:S01]  /*69c0*/  LDG.E.U16 R32, desc[UR10][R14.64] ;  /* 0x0000000a0e207981 */ /* 0x000162000c1e1500 */
[----:B------:R-:W-:Y:S01]  /*69d0*/  SHF.L.U32 R179, R179, 0x1, RZ ;  /* 0x00000001b3b37819 */ /* 0x000fe200000006ff */
[----:B------:R-:W-:Y:S01]  /*69e0*/  IMAD R177, R177, 0xa, RZ ;  /* 0x0000000ab1b17824 */ /* 0x000fe200078e02ff */
[----:B-1----:R-:W-:Y:S01]  /*69f0*/  IADD3 R10, P0, PT, R4, R7, RZ ;  /* 0x00000007040a7210 */ /* 0x002fe20007f1e0ff */
[----:B------:R-:W-:Y:S01]  /*6a00*/  IMAD R175, R175, 0x12, RZ ;  /* 0x00000012afaf7824 */ /* 0x000fe200078e02ff */
[C---:B------:R-:W-:Y:S01]  /*6a10*/  LEA R20, R8.reuse, -R8, 0x8 ;  /* 0x8000000808147211 */ /* 0x040fe200078e40ff */
[----:B------:R-:W-:Y:S01]  /*6a20*/  IMAD R16, R8, 0xe7, RZ ;  /* 0x000000e708107824 */ /* 0x000fe200078e02ff */
[----:B------:R-:W-:Y:S01]  /*6a30*/  LEA.HI.X.SX32 R11, R0, R5, 0x1, P0 ;  /* 0x00000005000b7211 */ /* 0x000fe200000f0eff */
[----:B------:R-:W-:Y:S01]  /*6a40*/  IMAD R0, R8, 0xef, RZ ;  /* 0x000000ef08007824 */ /* 0x000fe200078e02ff */
[-C--:B------:R-:W-:Y:S01]  /*6a50*/  IADD3 R18, P4, PT, R18, R7.reuse, RZ ;  /* 0x0000000712127210 */ /* 0x080fe20007f9e0ff */
[----:B------:R-:W-:Y:S01]  /*6a60*/  IMAD R8, R8, 0xf7, RZ ;  /* 0x000000f708087824 */ /* 0x000fe200078e02ff */
[-C--:B0-----:R-:W-:Y:S01]  /*6a70*/  IADD3 R14, P2, PT, R62, R7.reuse, RZ ;  /* 0x000000073e0e7210 */ /* 0x081fe20007f5e0ff */
[----:B------:R0:W5:Y:S01]  /*6a80*/  LDG.E.U16 R10, desc[UR10][R10.64] ;  /* 0x0000000a0a0a7981 */ /* 0x000162000c1e1500 */
[----:B------:R-:W-:Y:S01]  /*6a90*/  IADD3 R4, P3, PT, R64, R7, RZ ;  /* 0x0000000740047210 */ /* 0x000fe20007f7e0ff */
[----:B------:R-:W-:Y:S01]  /*6aa0*/  IMAD R173, R173, 0x1a, RZ ;  /* 0x0000001aadad7824 */ /* 0x000fe200078e02ff */
[-C--:B------:R-:W-:Y:S01]  /*6ab0*/  LEA.HI.X.SX32 R13, R16, R5.reuse, 0x1, P1 ;  /* 0x00000005100d7211 */ /* 0x080fe200008f0eff */
[----:B------:R-:W1:Y:S01]  /*6ac0*/  LDC R7, c[0x0][0x3c8] ;  /* 0x0000f200ff077b82 */ /* 0x000e620000000800 */
[----:B------:R-:W-:-:S02]  /*6ad0*/  LEA.HI.X.SX32 R15, R0, R5, 0x1, P2 ;  /* 0x00000005000f7211 */ /* 0x000fc400010f0eff */
[-C--:B------:R-:W-:Y:S01]  /*6ae0*/  LEA.HI.X.SX32 R19, R20, R5.reuse, 0x1, P4 ;  /* 0x0000000514137211 */ /* 0x080fe200020f0eff */
[----:B------:R-:W5:Y:S01]  /*6af0*/  LDG.E.U16 R12, desc[UR10][R12.64] ;  /* 0x0000000a0c0c7981 */ /* 0x000f62000c1e1500 */
[----:B------:R-:W-:-:S03]  /*6b00*/  LEA.HI.X.SX32 R5, R8, R5, 0x1, P3 ;  /* 0x0000000508057211 */ /* 0x000fc600018f0eff */
[----:B------:R-:W5:Y:S01]  /*6b10*/  LDG.E.U16 R14, desc[UR10][R14.64] ;  /* 0x0000000a0e0e7981 */ /* 0x000f62000c1e1500 */
[----:B------:R-:W-:Y:S01]  /*6b20*/  LOP3.LUT P0, RZ, R245, 0x7f, RZ, 0xc0, !PT ;  /* 0x0000007ff5ff7812 */ /* 0x000fe2000780c0ff */
[----:B0-----:R-:W0:Y:S02]  /*6b30*/  LDC R11, c[0x0][0x3c4] ;  /* 0x0000f100ff0b7b82 */ /* 0x001e240000000800 */
[----:B------:R1:W5:Y:S04]  /*6b40*/  LDG.E.U16 R5, desc[UR10][R4.64] ;  /* 0x0000000a04057981 */ /* 0x000368000c1e1500 */
[----:B------:R-:W5:Y:S01]  /*6b50*/  LDG.E.U16 R18, desc[UR10][R18.64] ;  /* 0x0000000a12127981 */ /* 0x000f62000c1e1500 */
[----:B------:R-:W-:Y:S01]  /*6b60*/  SHF.R.U32.HI R0, RZ, 0x5, R245 ;  /* 0x00000005ff007819 */ /* 0x000fe200000116f5 */
[----:B------:R-:W0:Y:S03]  /*6b70*/  LDC R134, c[0x0][0x3c4] ;  /* 0x0000f100ff867b82 */ /* 0x000e260000000800 */
[----:B------:R-:W-:Y:S01]  /*6b80*/  R2UR UR46, R0 ;  /* 0x00000000002e72ca */ /* 0x000fe200000e0000 */
[----:B------:R-:W-:Y:S01]  /*6b90*/  IMAD R0, R243, UR4, RZ ;  /* 0x00000004f3007c24 */ /* 0x000fe2000f8e02ff */
[----:B------:R-:W-:Y:S01]  /*6ba0*/  STS.U16 [R9+UR6+0x2300], R221 ;  /* 0x002300dd09007988 */ /* 0x000fe20008000406 */
[----:B------:R-:W-:-:S02]  /*6bb0*/  IMAD R168, R168, 0x2a, RZ ;  /* 0x0000002aa8a87824 */ /* 0x000fc400078e02ff */
[----:B------:R-:W-:Y:S01]  /*6bc0*/  IMAD R152, R152, 0xb, RZ ;  /* 0x0000000b98987824 */ /* 0x000fe200078e02ff */
[----:B------:R-:W2:Y:S07]  /*6bd0*/  LDC R149, c[0x0][0x3c4] ;  /* 0x0000f100ff957b82 */ /* 0x000eae0000000800 */
[----:B------:R-:W-:Y:S01]  /*6be0*/  USHF.L.U32 UR4, UR46, 0x15, URZ ;  /* 0x000000152e047899 */ /* 0x000fe200080006ff */
[----:B------:R-:W-:Y:S01]  /*6bf0*/  IMAD R144, R144, 0x1b, RZ ;  /* 0x0000001b90907824 */ /* 0x000fe200078e02ff */
[----:B------:R-:W-:Y:S01]  /*6c00*/  SHF.L.U32 R133, R133, 0x2, RZ ;  /* 0x0000000285857819 */ /* 0x000fe200000006ff */
[----:B---3--:R-:W-:Y:S01]  /*6c10*/  IMAD R136, R136, 0x2b, RZ ;  /* 0x0000002b88887824 */ /* 0x008fe200078e02ff */
[----:B------:R-:W-:Y:S01]  /*6c20*/  ULOP3.LUT UR8, UR4, 0x600000, URZ, 0xc0, !UPT ;  /* 0x0060000004087892 */ /* 0x000fe2000f8ec0ff */
[----:B------:R-:W-:Y:S01]  /*6c30*/  STS.U16 [R9+UR6+0x2700], R228 ;  /* 0x002700e409007988 */ /* 0x000fe20008000406 */
[----:B------:R-:W3:Y:S02]  /*6c40*/  LDC R150, c[0x0][0x3c4] ;  /* 0x0000f100ff967b82 */ /* 0x000ee40000000800 */
[----:B------:R-:W-:Y:S01]  /*6c50*/  UIADD3 UR8, UPT, UPT, UR7, UR8, URZ ;  /* 0x0000000807087290 */ /* 0x000fe2000fffe0ff */
[----:B------:R-:W-:Y:S04]  /*6c60*/  STS.U16 [R9+UR6+0x2b00], R217 ;  /* 0x002b00d909007988 */ /* 0x000fe80008000406 */
[----:B------:R-:W-:Y:S01]  /*6c70*/  STS.U16 [R9+UR6+0x2f00], R233 ;  /* 0x002f00e909007988 */ /* 0x000fe20008000406 */
[----:B------:R-:W3:Y:S03]  /*6c80*/  LDC R151, c[0x0][0x3c4] ;  /* 0x0000f100ff977b82 */ /* 0x000ee60000000800 */
[----:B------:R-:W-:Y:S04]  /*6c90*/  STS.U16 [R9+UR6+0x3300], R234 ;  /* 0x003300ea09007988 */ /* 0x000fe80008000406 */
[----:B------:R-:W-:Y:S01]  /*6ca0*/  STS.U16 [R9+UR6+0x3700], R126 ;  /* 0x0037007e09007988 */ /* 0x000fe20008000406 */
[----:B------:R-:W-:Y:S01]  /*6cb0*/  IMAD R135, R135, 0x14, RZ ;  /* 0x0000001487877824 */ /* 0x000fe200078e02ff */
[----:B------:R-:W3:Y:S02]  /*6cc0*/  LDC R153, c[0x0][0x3c4] ;  /* 0x0000f100ff997b82 */ /* 0x000ee40000000800 */
[----:B------:R-:W-:Y:S04]  /*6cd0*/  STS.U16 [R9+UR6+0x3b00], R124 ;  /* 0x003b007c09007988 */ /* 0x000fe80008000406 */
[----:B------:R0:W-:Y:S01]  /*6ce0*/  STS.U16 [R9+UR6+0x3f00], R211 ;  /* 0x003f00d309007988 */ /* 0x0001e20008000406 */
[----:B------:R-:W-:Y:S01]  /*6cf0*/  IMAD R137, R137, 0x1c, RZ ;  /* 0x0000001c89897824 */ /* 0x000fe200078e02ff */
[----:B------:R-:W3:Y:S01]  /*6d00*/  LDC R155, c[0x0][0x3c4] ;  /* 0x0000f100ff9b7b82 */ /* 0x000ee20000000800 */
[----:B------:R-:W-:Y:S01]  /*6d10*/  STTM.x64 tmem[UR8], RZ ;  /* 0x000000ff000079ed */ /* 0x000fe20008340008 */
[----:B------:R-:W-:Y:S01]  /*6d20*/  STTM.x64 tmem[UR8+0x40], RZ ;  /* 0x000040ff000079ed */ /* 0x000fe20008340008 */
[----:B------:R-:W-:Y:S01]  /*6d30*/  STTM.x64 tmem[UR8+0x80], RZ ;  /* 0x000080ff000079ed */ /* 0x000fe20008340008 */
[----:B------:R-:W-:Y:S01]  /*6d40*/  STTM.x64 tmem[UR8+0xc0], RZ ;  /* 0x0000c0ff000079ed */ /* 0x000fe20008340008 */
[----:B------:R-:W-:Y:S01]  /*6d50*/  VOTEU.ALL UP0, P0 ;  /* 0x0000000000ff7886 */ /* 0x000fe20000000000 */
[----:B------:R-:W-:Y:S01]  /*6d60*/  UIADD3 UR4, UPT, UPT, UR6, 0x28000, URZ ;  /* 0x0002800006047890 */ /* 0x000fe2000fffe0ff */
[----:B-1----:R-:W-:Y:S01]  /*6d70*/  LEA R4, R7, R204, 0x7 ;  /* 0x000000cc07047211 */ /* 0x002fe200078e38ff */
[----:B------:R-:W-:Y:S01]  /*6d80*/  VOTEU.ALL UP1, P0 ;  /* 0x0000000000ff7886 */ /* 0x000fe20000020000 */
[----:B0-----:R-:W-:Y:S01]  /*6d90*/  SHF.L.U32 R11, R11, 0x3, RZ ;  /* 0x000000030b0b7819 */ /* 0x001fe200000006ff */
[----:B------:R-:W0:Y:S01]  /*6da0*/  LDC R211, c[0x0][0x3c4] ;  /* 0x0000f100ffd37b82 */ /* 0x000e220000000800 */
[----:B------:R-:W-:-:S02]  /*6db0*/  IMAD R138, R138, 0x24, RZ ;  /* 0x000000248a8a7824 */ /* 0x000fc400078e02ff */
[----:B------:R-:W-:Y:S02]  /*6dc0*/  IMAD R139, R139, 0x2c, RZ ;  /* 0x0000002c8b8b7824 */ /* 0x000fe400078e02ff */
[----:B------:R-:W-:Y:S02]  /*6dd0*/  IMAD R141, R141, 0x34, RZ ;  /* 0x000000348d8d7824 */ /* 0x000fe400078e02ff */
[----:B------:R-:W-:Y:S01]  /*6de0*/  IMAD R142, R142, 0x3c, RZ ;  /* 0x0000003c8e8e7824 */ /* 0x000fe200078e02ff */
[----:B------:R-:W1:Y:S01]  /*6df0*/  LDC R157, c[0x0][0x3c4] ;  /* 0x0000f100ff9d7b82 */ /* 0x000e620000000800 */
[----:B------:R-:W-:-:S07]  /*6e00*/  IMAD R146, R146, 0x15, RZ ;  /* 0x0000001592927824 */ /* 0x000fce00078e02ff */
[----:B------:R-:W0:Y:S01]  /*6e10*/  LDC R159, c[0x0][0x3c4] ;  /* 0x0000f100ff9f7b82 */ /* 0x000e220000000800 */
[----:B--2---:R-:W-:Y:S07]  /*6e20*/  STS.U16 [R9+UR6+0x4700], R38 ;  /* 0x0047002609007988 */ /* 0x004fee0008000406 */
[----:B------:R-:W2:Y:S08]  /*6e30*/  LDC R161, c[0x0][0x3c4] ;  /* 0x0000f100ffa17b82 */ /* 0x000eb00000000800 */
[----:B------:R-:W0:Y:S08]  /*6e40*/  LDC R162, c[0x0][0x3c4] ;  /* 0x0000f100ffa27b82 */ /* 0x000e300000000800 */
[----:B------:R-:W0:Y:S01]  /*6e50*/  LDC R163, c[0x0][0x3c4] ;  /* 0x0000f100ffa37b82 */ /* 0x000e220000000800 */
[----:B------:R-:W-:Y:S01]  /*6e60*/  STS.U16 [R9+UR6+0x4300], R36 ;  /* 0x0043002409007988 */ /* 0x000fe20008000406 */
[----:B------:R-:W-:-:S02]  /*6e70*/  IMAD R154, R154, 0xe, RZ ;  /* 0x0000000e9a9a7824 */ /* 0x000fc400078e02ff */
[----:B------:R-:W-:Y:S01]  /*6e80*/  IMAD R158, R158, 0x26, RZ ;  /* 0x000000269e9e7824 */ /* 0x000fe200078e02ff */
[----:B------:R-:W-:-:S03]  /*6e90*/  PRMT R127, RZ, 0x7610, R127 ;  /* 0x00007610ff7f7816 */ /* 0x000fc6000000007f */
[----:B------:R-:W0:Y:S01]  /*6ea0*/  LDC R165, c[0x0][0x3c4] ;  /* 0x0000f100ffa57b82 */ /* 0x000e220000000800 */
[----:B------:R-:W-:Y:S01]  /*6eb0*/  STS.U16 [R9+UR6+0x4f00], R22 ;  /* 0x004f001609007988 */ /* 0x000fe20008000406 */
[----:B------:R-:W-:Y:S02]  /*6ec0*/  PRMT R121, RZ, 0x7610, R121 ;  /* 0x00007610ff797816 */ /* 0x000fe40000000079 */
[----:B------:R-:W-:Y:S02]  /*6ed0*/  PRMT R128, RZ, 0x7610, R128 ;  /* 0x00007610ff807816 */ /* 0x000fe40000000080 */
[----:B------:R-:W-:Y:S02]  /*6ee0*/  PRMT R125, RZ, 0x7610, R125 ;  /* 0x00007610ff7d7816 */ /* 0x000fe4000000007d */
[----:B------:R-:W0:Y:S01]  /*6ef0*/  LDC R169, c[0x0][0x3c4] ;  /* 0x0000f100ffa97b82 */ /* 0x000e220000000800 */
[----:B----4-:R-:W-:Y:S04]  /*6f00*/  STS.U16 [R9+UR6+0x4b00], R40 ;  /* 0x004b002809007988 */ /* 0x010fe80008000406 */
[----:B------:R-:W-:Y:S04]  /*6f10*/  STS.U16 [R9+UR6+0x5300], R44 ;  /* 0x0053002c09007988 */ /* 0x000fe80008000406 */
[----:B------:R-:W-:Y:S04]  /*6f20*/  STS.U16 [R9+UR6+0x5700], R24 ;  /* 0x0057001809007988 */ /* 0x000fe80008000406 */
[----:B-----5:R-:W-:Y:S04]  /*6f30*/  STS.U16 [R9+UR6+0x5b00], R46 ;  /* 0x005b002e09007988 */ /* 0x020fe80008000406 */
        /* <DEDUP_REMOVED lines=8> */
[----:B------:R4:W-:Y:S02]  /*6fc0*/  STS.U16 [R9+UR6+0x7b00], R58 ;  /* 0x007b003a09007988 */ /* 0x0009e40008000406 */
[----:B----4-:R-:W4:Y:S02]  /*6fd0*/  LDC.64 R8, c[0x0][0x388] ;  /* 0x0000e200ff087b82 */ /* 0x010f240000000a00 */
[----:B------:R-:W-:Y:S04]  /*6fe0*/  STS.U16 [R6+UR6+0x380], R226 ;  /* 0x000380e206007988 */ /* 0x000fe80008000406 */
[----:B------:R-:W-:Y:S04]  /*6ff0*/  STS.U16 [R6+UR6+0x780], R219 ;  /* 0x000780db06007988 */ /* 0x000fe80008000406 */
[----:B------:R-:W-:Y:S04]  /*7000*/  STS.U16 [R6+UR6+0xb80], R145 ;  /* 0x000b809106007988 */ /* 0x000fe80008000406 */
[----:B------:R-:W-:Y:S04]  /*7010*/  STS.U16 [R6+UR6+0xf80], R227 ;  /* 0x000f80e306007988 */ /* 0x000fe80008000406 */
[----:B------:R5:W-:Y:S01]  /*7020*/  STS.U16 [R6+UR6+0x1380], R213 ;  /* 0x001380d506007988 */ /* 0x000be20008000406 */
[----:B------:R-:W-:-:S04]  /*7030*/  @!UP0 UIADD3 UR14, UPT, UPT, -UR12, 0x100000, URZ ;  /* 0x001000000c0e8890 */ /* 0x000fc8000fffe1ff */
[----:B------:R-:W-:Y:S02]  /*7040*/  @!UP0 USHF.L.U32 UR15, UR14, 0xb, URZ ;  /* 0x0000000b0e0f8899 */ /* 0x000fe400080006ff */
[----:B------:R-:W-:Y:S01]  /*7050*/  @!UP0 USHF.L.U32 UR14, UR14, 0x1, URZ ;  /* 0x000000010e0e8899 */ /* 0x000fe200080006ff */
[----:B------:R-:W-:Y:S01]  /*7060*/  LEA R13, R2, -R2, 0x3 ;  /* 0x80000002020d7211 */ /* 0x000fe200078e18ff */
[----:B------:R-:W-:Y:S01]  /*7070*/  STS.U16 [R6+UR6+0x1780], R209 ;  /* 0x001780d106007988 */ /* 0x000fe20008000406 */
[----:B------:R-:W-:Y:S02]  /*7080*/  PRMT R20, RZ, 0x7610, R20 ;  /* 0x00007610ff147816 */ /* 0x000fe40000000014 */
[----:B------:R-:W-:Y:S01]  /*7090*/  PRMT R64, RZ, 0x7610, R64 ;  /* 0x00007610ff407816 */ /* 0x000fe20000000040 */
        /* <DEDUP_REMOVED lines=25> */
[----:B------:R0:W-:Y:S01]  /*7230*/  STS.U16 [R6+UR6+0x7f80], R18 ;  /* 0x007f801206007988 */ /* 0x0001e20008000406 */
[C---:B----4-:R-:W-:Y:S01]  /*7240*/  LEA R199, P1, R0.reuse, R8, 0x1 ;  /* 0x0000000800c77211 */ /* 0x050fe200078208ff */
[----:B-----5:R-:W4:Y:S01]  /*7250*/  LDC R213, c[0x0][0x3c4] ;  /* 0x0000f100ffd57b82 */ /* 0x020f220000000800 */
[----:B------:R-:W5:Y:S07]  /*7260*/  FENCE.VIEW.ASYNC.T ;  /* 0x00000000000073c6 */ /* 0x000f6e0000000200 */
[----:B-----5:R-:W-:Y:S01]  /*7270*/  BAR.SYNC.DEFER_BLOCKING 0x0 ;  /* 0x0000000000007b1d */ /* 0x020fe20000010000 */
[----:B------:R-:W-:-:S07]  /*7280*/  LEA.HI.X.SX32 R7, R0, R9, 0x1, P1 ;  /* 0x0000000900077211 */ /* 0x000fce00008f0eff */
[----:B------:R-:W5:Y:S01]  /*7290*/  LDC R0, c[0x0][0x3c4] ;  /* 0x0000f100ff007b82 */ /* 0x000f620000000800 */
[-C--:B------:R-:W-:Y:S02]  /*72a0*/  LEA R200, P1, R204, R199.reuse, 0x1 ;  /* 0x000000c7ccc87211 */ /* 0x080fe400078208ff */
[----:B------:R-:W-:Y:S02]  /*72b0*/  LEA R198, P2, R4, R199, 0x1 ;  /* 0x000000c704c67211 */ /* 0x000fe400078408ff */
[----:B------:R-:W-:Y:S02]  /*72c0*/  LEA.HI.X.SX32 R201, R204, R7, 0x1, P1 ;  /* 0x00000007ccc97211 */ /* 0x000fe400008f0eff */
[----:B0-----:R-:W-:Y:S01]  /*72d0*/  PRMT R21, RZ, 0x7610, R21 ;  /* 0x00007610ff157816 */ /* 0x001fe20000000015 */
[----:B------:R-:W0:Y:S01]  /*72e0*/  LDC R5, c[0x0][0x3c4] ;  /* 0x0000f100ff057b82 */ /* 0x000e220000000800 */
[----:B------:R-:W-:Y:S02]  /*72f0*/  PRMT R62, RZ, 0x7610, R62 ;  /* 0x00007610ff3e7816 */ /* 0x000fe4000000003e */
[----:B------:R-:W-:-:S02]  /*7300*/  PRMT R60, RZ, 0x7610, R60 ;  /* 0x00007610ff3c7816 */ /* 0x000fc4000000003c */
[----:B------:R-:W-:Y:S02]  /*7310*/  PRMT R58, RZ, 0x7610, R58 ;  /* 0x00007610ff3a7816 */ /* 0x000fe4000000003a */
[----:B------:R-:W-:Y:S01]  /*7320*/  PRMT R57, RZ, 0x7610, R57 ;  /* 0x00007610ff397816 */ /* 0x000fe20000000039 */
[----:B------:R-:W1:Y:S01]  /*7330*/  LDC R209, c[0x0][0x3c4] ;  /* 0x0000f100ffd17b82 */ /* 0x000e620000000800 */
[----:B------:R-:W2:Y:S02]  /*7340*/  FENCE.VIEW.ASYNC.S ;  /* 0x00000000000073c6 */ /* 0x000ea40000000000 */
[----:B--2---:R2:W2:Y:S01]  /*7350*/  @!UP1 SYNCS.EXCH.64 URZ, [UR4], UR14 ;  /* 0x0000000e04ff95b2 */ /* 0x0044a20008000100 */
[----:B------:R-:W-:Y:S02]  /*7360*/  ISETP.LT.AND P1, PT, RZ, UR5, PT ;  /* 0x00000005ff007c0c */ /* 0x000fe4000bf21270 */
[----:B------:R-:W-:Y:S01]  /*7370*/  LEA.HI.X.SX32 R199, R4, R7, 0x1, P2 ;  /* 0x0000000704c77211 */ /* 0x000fe200010f0eff */
[C---:B------:R-:W-:Y:S01]  /*7380*/  IMAD.WIDE R8, R11.reuse, 0x2, R200 ;  /* 0x000000020b087825 */ /* 0x040fe200078e02c8 */
[----:B-----5:R-:W-:Y:S01]  /*7390*/  LEA R7, R0, R0, 0x3 ;  /* 0x0000000000077211 */ /* 0x020fe200078e18ff */
[----:B------:R-:W5:Y:S02]  /*73a0*/  LDCU UR5, c[0x0][0x3d4] ;  /* 0x00007a80ff0577ac */ /* 0x000f640008000800 */
[----:B------:R-:W-:Y:S01]  /*73b0*/  IMAD.WIDE R14, R11, 0x2, R198 ;  /* 0x000000020b0e7825 */ /* 0x000fe200078e02c6 */
[----:B--2---:R-:W-:Y:S03]  /*73c0*/  BAR.SYNC.DEFER_BLOCKING 0x0 ;  /* 0x0000000000007b1d */ /* 0x004fe60000010000 */
[----:B------:R-:W-:Y:S01]  /*73d0*/  IMAD.WIDE R10, R13, 0x2, R200 ;  /* 0x000000020d0a7825 */ /* 0x000fe200078e02c8 */
[----:B------:R-:W-:-:S02]  /*73e0*/  PRMT R37, RZ, 0x7610, R37 ;  /* 0x00007610ff257816 */ /* 0x000fc40000000025 */
[----:B------:R-:W-:Y:S01]  /*73f0*/  PRMT R56, RZ, 0x7610, R56 ;  /* 0x00007610ff387816 */ /* 0x000fe20000000038 */
[----:B------:R-:W-:Y:S01]  /*7400*/  IMAD.WIDE R12, R13, 0x2, R198 ;  /* 0x000000020d0c7825 */ /* 0x000fe200078e02c6 */
[----:B------:R-:W-:Y:S01]  /*7410*/  PRMT R4, RZ, 0x7610, R4 ;  /* 0x00007610ff047816 */ /* 0x000fe20000000004 */
[----:B------:R-:W2:Y:S02]  /*7420*/  LDC R207, c[0x0][0x3c4] ;  /* 0x0000f100ffcf7b82 */ /* 0x000ea40000000800 */
[----:B0-----:R-:W-:Y:S01]  /*7430*/  IMAD R174, R5, 0x6, RZ ;  /* 0x0000000605ae7824 */ /* 0x001fe200078e02ff */
[----:B------:R-:W-:Y:S01]  /*7440*/  PRMT R55, RZ, 0x7610, R55 ;  /* 0x00007610ff377816 */ /* 0x000fe20000000037 */
[----:B------:R-:W-:Y:S01]  /*7450*/  IMAD.WIDE R6, R7, 0x2, R200 ;  /* 0x0000000207067825 */ /* 0x000fe200078e02c8 */
[----:B------:R-:W-:Y:S01]  /*7460*/  PRMT R54, RZ, 0x7610, R54 ;  /* 0x00007610ff367816 */ /* 0x000fe20000000036 */
[----:B------:R-:W0:Y:S01]  /*7470*/  LDCU.64 UR14, c[0x0][0x390] ;  /* 0x00007200ff0e77ac */ /* 0x000e220008000a00 */
[----:B------:R-:W-:-:S02]  /*7480*/  PRMT R52, RZ, 0x7610, R52 ;  /* 0x00007610ff347816 */ /* 0x000fc40000000034 */
[----:B------:R-:W-:Y:S02]  /*7490*/  PRMT R51, RZ, 0x7610, R51 ;  /* 0x00007610ff337816 */ /* 0x000fe40000000033 */
[----:B------:R-:W-:Y:S02]  /*74a0*/  PRMT R49, RZ, 0x7610, R49 ;  /* 0x00007610ff317816 */ /* 0x000fe40000000031 */
[----:B------:R-:W-:Y:S02]  /*74b0*/  PRMT R19, RZ, 0x7610, R19 ;  /* 0x00007610ff137816 */ /* 0x000fe40000000013 */
[----:B------:R-:W-:Y:S01]  /*74c0*/  PRMT R16, RZ, 0x7610, R16 ;  /* 0x00007610ff107816 */ /* 0x000fe20000000010 */
[----:B------:R-:W5:Y:S01]  /*74d0*/  @P1 LDG.E.U16 R21, desc[UR10][R10.64] ;  /* 0x0000000a0a151981 */ /* 0x000f62000c1e1500 */
[----:B------:R-:W-:Y:S01]  /*74e0*/  PRMT R50, RZ, 0x7610, R50 ;  /* 0x00007610ff327816 */ /* 0x000fe20000000032 */
[----:B------:R-:W-:Y:S01]  /*74f0*/  IMAD R211, R211, 0x18, RZ ;  /* 0x00000018d3d37824 */ /* 0x000fe200078e02ff */
        /* <DEDUP_REMOVED lines=9> */
[----:B------:R0:W5:Y:S01]  /*7590*/  @P1 LDG.E.U16 R4, desc[UR10][R8.64] ;  /* 0x0000000a08041981 */ /* 0x000162000c1e1500 */
[----:B------:R-:W-:-:S02]  /*75a0*/  PRMT R43, RZ, 0x7610, R43 ;  /* 0x00007610ff2b7816 */ /* 0x000fc4000000002b */
[----:B------:R-:W-:Y:S01]  /*75b0*/  LEA R193, R193, R193, 0x3 ;  /* 0x000000c1c1c17211 */ /* 0x000fe200078e18ff */
[----:B------:R1:W5:Y:S01]  /*75c0*/  @P1 LDG.E.U16 R131, desc[UR10][R14.64] ;  /* 0x0000000a0e831981 */ /* 0x000362000c1e1500 */
[----:B------:R-:W-:Y:S02]  /*75d0*/  PRMT R42, RZ, 0x7610, R42 ;  /* 0x00007610ff2a7816 */ /* 0x000fe4000000002a */
[----:B------:R-:W-:Y:S01]  /*75e0*/  LEA R191, R191, R191, 0x4 ;  /* 0x000000bfbfbf7211 */ /* 0x000fe200078e20ff */
[----:B------:R-:W-:Y:S01]  /*75f0*/  IMAD R189, R189, 0x19, RZ ;  /* 0x00000019bdbd7824 */ /* 0x000fe200078e02ff */
[----:B------:R-:W-:Y:S01]  /*7600*/  PRMT R41, RZ, 0x7610, R41 ;  /* 0x00007610ff297816 */ /* 0x000fe20000000029 */
[----:B0-----:R-:W-:Y:S01]  /*7610*/  IMAD.WIDE R8, R174, 0x2, R198 ;  /* 0x00000002ae087825 */ /* 0x001fe200078e02c6 */
[----:B------:R-:W-:Y:S01]  /*7620*/  PRMT R40, RZ, 0x7610, R40 ;  /* 0x00007610ff287816 */ /* 0x000fe20000000028 */
[----:B------:R-:W0:Y:S03]  /*7630*/  LDC R0, c[0x0][0x3c4] ;  /* 0x0000f100ff007b82 */ /* 0x000e260000000800 */
[----:B------:R0:W5:Y:S01]  /*7640*/  @P1 LDG.E.U16 R37, desc[UR10][R8.64] ;  /* 0x0000000a08251981 */ /* 0x000162000c1e1500 */
[----:B------:R-:W-:-:S02]  /*7650*/  PRMT R39, RZ, 0x7610, R39 ;  /* 0x00007610ff277816 */ /* 0x000fc40000000027 */
[----:B------:R-:W-:Y:S02]  /*7660*/  PRMT R38, RZ, 0x7610, R38 ;  /* 0x00007610ff267816 */ /* 0x000fe40000000026 */
[----:B------:R-:W-:Y:S01]  /*7670*/  PRMT R36, RZ, 0x7610, R36 ;  /* 0x00007610ff247816 */ /* 0x000fe20000000024 */
[----:B------:R-:W-:Y:S01]  /*7680*/  IMAD R164, R164, 0x32, RZ ;  /* 0x00000032a4a47824 */ /* 0x000fe200078e02ff */
[----:B------:R-:W-:Y:S01]  /*7690*/  PRMT R35, RZ, 0x7610, R35 ;  /* 0x00007610ff237816 */ /* 0x000fe20000000023 */
[----:B------:R-:W-:Y:S01]  /*76a0*/  IMAD R148, R148, 0x13, RZ ;  /* 0x0000001394947824 */ /* 0x000fe200078e02ff */
[----:B------:R-:W-:Y:S01]  /*76b0*/  PRMT R34, RZ, 0x7610, R34 ;  /* 0x00007610ff227816 */ /* 0x000fe20000000022 */
[----:B------:R-:W2:Y:S01]  /*76c0*/  LDC R145, c[0x0][0x3c4] ;  /* 0x0000f100ff917b82 */ /* 0x000ea20000000800 */
[----:B------:R-:W-:Y:S02]  /*76d0*/  PRMT R33, RZ, 0x7610, R33 ;  /* 0x00007610ff217816 */ /* 0x000fe40000000021 */
[----:B------:R-:W-:-:S02]  /*76e0*/  PRMT R32, RZ, 0x7610, R32 ;  /* 0x00007610ff207816 */ /* 0x000fc40000000020 */
[----:B------:R-:W-:Y:S02]  /*76f0*/  PRMT R31, RZ, 0x7610, R31 ;  /* 0x00007610ff1f7816 */ /* 0x000fe4000000001f */
[----:B------:R-:W-:Y:S02]  /*7700*/  PRMT R30, RZ, 0x7610, R30 ;  /* 0x00007610ff1e7816 */ /* 0x000fe4000000001e */
[----:B------:R-:W-:Y:S02]  /*7710*/  PRMT R29, RZ, 0x7610, R29 ;  /* 0x00007610ff1d7816 */ /* 0x000fe4000000001d */
[----:B------:R-:W-:Y:S02]  /*7720*/  PRMT R28, RZ, 0x7610, R28 ;  /* 0x00007610ff1c7816 */ /* 0x000fe4000000001c */
        /* <DEDUP_REMOVED lines=8> */
[----:B-1----:R-:W-:Y:S02]  /*77b0*/  PRMT R15, RZ, 0x7610, R15 ;  /* 0x00007610ff0f7816 */ /* 0x002fe4000000000f */
[----:B------:R-:W-:Y:S02]  /*77c0*/  PRMT R14, RZ, 0x7610, R14 ;  /* 0x00007610ff0e7816 */ /* 0x000fe4000000000e */
[----:B------:R-:W-:Y:S02]  /*77d0*/  PRMT R13, RZ, 0x7610, R13 ;  /* 0x00007610ff0d7816 */ /* 0x000fe4000000000d */
[----:B------:R-:W-:Y:S02]  /*77e0*/  PRMT R12, RZ, 0x7610, R12 ;  /* 0x00007610ff0c7816 */ /* 0x000fe4000000000c */
[----:B------:R-:W-:Y:S02]  /*77f0*/  PRMT R11, RZ, 0x7610, R11 ;  /* 0x00007610ff0b7816 */ /* 0x000fe4000000000b */
[----:B------:R-:W-:-:S02]  /*7800*/  PRMT R10, RZ, 0x7610, R10 ;  /* 0x00007610ff0a7816 */ /* 0x000fc4000000000a */
[----:B0-----:R-:W-:Y:S02]  /*7810*/  PRMT R9, RZ, 0x7610, R9 ;  /* 0x00007610ff097816 */ /* 0x001fe40000000009 */
[----:B------:R-:W-:Y:S02]  /*7820*/  PRMT R8, RZ, 0x7610, R8 ;  /* 0x00007610ff087816 */ /* 0x000fe40000000008 */
[----:B----4-:R-:W-:Y:S02]  /*7830*/  SHF.L.U32 R213, R213, 0x4, RZ ;  /* 0x00000004d5d57819 */ /* 0x010fe400000006ff */
[----:B------:R-:W-:Y:S02]  /*7840*/  PRMT R5, RZ, 0x7610, R5 ;  /* 0x00007610ff057816 */ /* 0x000fe40000000005 */
[----:B------:R-:W-:Y:S02]  /*7850*/  PRMT R7, RZ, 0x7610, R7 ;  /* 0x00007610ff077816 */ /* 0x000fe40000000007 */
[----:B------:R-:W-:Y:S01]  /*7860*/  PRMT R6, RZ, 0x7610, R6 ;  /* 0x00007610ff067816 */ /* 0x000fe20000000006 */
[----:B------:R-:W-:Y:S01]  /*7870*/  IMAD.WIDE R2, R213, 0x2, R200 ;  /* 0x00000002d5027825 */ /* 0x000fe200078e02c8 */
[----:B------:R-:W-:-:S03]  /*7880*/  SHF.L.U32 R209, R209, 0x5, RZ ;  /* 0x00000005d1d17819 */ /* 0x000fc600000006ff */
[----:B--2---:R-:W-:Y:S02]  /*7890*/  IMAD R207, R207, 0x28, RZ ;  /* 0x00000028cfcf7824 */ /* 0x004fe400078e02ff */
[----:B------:R-:W-:Y:S02]  /*78a0*/  IMAD R0, R0, 0x3b, RZ ;  /* 0x0000003b00007824 */ /* 0x000fe400078e02ff */
[----:B------:R-:W-:Y:S02]  /*78b0*/  IMAD R134, R134, 0xc, RZ ;  /* 0x0000000c86867824 */ /* 0x000fe400078e02ff */
[----:B------:R-:W-:Y:S01]  /*78c0*/  IMAD.WIDE R242, R138, 0x2, R200 ;  /* 0x000000028af27825 */ /* 0x000fe200078e02c8 */
[----:B------:R-:W-:-:S03]  /*78d0*/  LEA R143, R143, R143, 0x2 ;  /* 0x0000008f8f8f7211 */ /* 0x000fc600078e10ff */
[----:B------:R-:W-:-:S04]  /*78e0*/  IMAD.WIDE R196, R138, 0x2, R198 ;  /* 0x000000028ac47825 */ /* 0x000fc800078e02c6 */
[----:B------:R-:W-:-:S04]  /*78f0*/  IMAD.WIDE R240, R139, 0x2, R200 ;  /* 0x000000028bf07825 */ /* 0x000fc800078e02c8 */
[----:B------:R-:W-:Y:S02]  /*7900*/  IMAD R145, R145, 0xd, RZ ;  /* 0x0000000d91917824 */ /* 0x000fe400078e02ff */
[----:B------:R-:W-:-:S04]  /*7910*/  IMAD.WIDE R250, R143, 0x2, R198 ;  /* 0x000000028ffa7825 */ /* 0x000fc800078e02c6 */
[----:B------:R-:W-:Y:S02]  /*7920*/  IMAD R147, R147, 0x1d, RZ ;  /* 0x0000001d93937824 */ /* 0x000fe400078e02ff */
[----:B------:R-:W-:-:S04]  /*7930*/  IMAD.WIDE R248, R145, 0x2, R200 ;  /* 0x0000000291f87825 */ /* 0x000fc800078e02c8 */
[----:B------:R-:W-:-:S04]  /*7940*/  IMAD.WIDE R246, R145, 0x2, R198 ;  /* 0x0000000291f67825 */ /* 0x000fc800078e02c6 */
[----:B------:R-:W-:Y:S02]  /*7950*/  IMAD R149, R149, 0x25, RZ ;  /* 0x0000002595957824 */ /* 0x000fe400078e02ff */
[----:B------:R-:W-:-:S04]  /*7960*/  IMAD.WIDE R244, R146, 0x2, R200 ;  /* 0x0000000292f47825 */ /* 0x000fc800078e02c8 */
[----:B------:R-:W-:-:S04]  /*7970*/  IMAD.WIDE R238, R146, 0x2, R198 ;  /* 0x0000000292ee7825 */ /* 0x000fc800078e02c6 */
[----:B---3--:R-:W-:Y:S02]  /*7980*/  IMAD R150, R150, 0x2d, RZ ;  /* 0x0000002d96967824 */ /* 0x008fe400078e02ff */
[----:B------:R-:W-:-:S04]  /*7990*/  IMAD.WIDE R236, R147, 0x2, R200 ;  /* 0x0000000293ec7825 */ /* 0x000fc800078e02c8 */
[----:B------:R-:W-:-:S04]  /*79a0*/  IMAD.WIDE R234, R147, 0x2, R198 ;  /* 0x0000000293ea7825 */ /* 0x000fc800078e02c6 */
[----:B------:R-:W-:Y:S02]  /*79b0*/  IMAD R151, R151, 0x35, RZ ;  /* 0x0000003597977824 */ /* 0x000fe400078e02ff */
[----:B------:R-:W-:Y:S01]  /*79c0*/  IMAD.WIDE R232, R149, 0x2, R200 ;  /* 0x0000000295e87825 */ /* 0x000fe200078e02c8 */
[----:B-----5:R-:W-:Y:S04]  /*79d0*/  STL.64 [R1+0x8a0], R20 ;  /* 0x0008a01401007387 */ /* 0x020fe80000100a00 */
[----:B------:R-:W-:Y:S04]  /*79e0*/  STL.64 [R1+0xa70], R118 ;  /* 0x000a707601007387 */ /* 0x000fe80000100a00 */
[----:B------:R-:W-:Y:S04]  /*79f0*/  STL.64 [R1+0xa68], R116 ;  /* 0x000a687401007387 */ /* 0x000fe80000100a00 */
[----:B------:R-:W-:Y:S04]  /*7a00*/  STL.64 [R1+0xa60], R114 ;  /* 0x000a607201007387 */ /* 0x000fe80000100a00 */
[----:B------:R-:W-:Y:S04]  /*7a10*/  STL.64 [R1+0xa58], R112 ;  /* 0x000a587001007387 */ /* 0x000fe80000100a00 */
[----:B------:R-:W-:Y:S04]  /*7a20*/  STL.64 [R1+0xa50], R110 ;  /* 0x000a506e01007387 */ /* 0x000fe80000100a00 */
[----:B------:R-:W-:Y:S04]  /*7a30*/  STL.64 [R1+0xa48], R108 ;  /* 0x000a486c01007387 */ /* 0x000fe80000100a00 */
[----:B------:R-:W-:Y:S04]  /*7a40*/  STL.64 [R1+0xa38], R106 ;  /* 0x000a386a01007387 */ /* 0x000fe80000100a00 */
[----:B------:R-:W-:Y:S04]  /*7a50*/  STL.64 [R1+0xa20], R104 ;  /* 0x000a206801007387 */ /* 0x000fe80000100a00 */
[----:B------:R0:W-:Y:S04]  /*7a60*/  STL.64 [R1+0xa78], R102 ;  /* 0x000a786601007387 */ /* 0x0001e80000100a00 */
        /* <DEDUP_REMOVED lines=46> */
[----:B------:R1:W-:Y:S01]  /*7d50*/  STL.64 [R1+0xa10], R4 ;  /* 0x000a100401007387 */ /* 0x0003e20000100a00 */
[----:B0-----:R-:W-:-:S03]  /*7d60*/  IMAD.WIDE R102, R213, 0x2, R198 ;  /* 0x00000002d5667825 */ /* 0x001fc600078e02c6 */
[----:B------:R-:W-:Y:S04]  /*7d70*/  STL.64 [R1+0xa18], R6 ;  /* 0x000a180601007387 */ /* 0x000fe80000100a00 */
[----:B------:R-:W-:Y:S04]  /*7d80*/  STL.64 [R1+0xa30], R166 ;  /* 0x000a30a601007387 */ /* 0x000fe80000100a00 */
[----:B------:R-:W-:Y:S04]  /*7d90*/  STL.64 [R1+0xa40], R170 ;  /* 0x000a40aa01007387 */ /* 0x000fe80000100a00 */
[----:B------:R0:W-:Y:S01]  /*7da0*/  STL.64 [R1+0x800], R2 ;  /* 0x0008000201007387 */ /* 0x0001e20000100a00 */
[----:B-1----:R-:W-:-:S03]  /*7db0*/  IMAD.WIDE R4, R209, 0x2, R200 ;  /* 0x00000002d1047825 */ /* 0x002fc600078e02c8 */
[----:B------:R-:W-:Y:S01]  /*7dc0*/  STL.64 [R1+0x7f8], R102 ;  /* 0x0007f86601007387 */ /* 0x000fe20000100a00 */
[----:B------:R-:W-:-:S04]  /*7dd0*/  IMAD.WIDE R118, R211, 0x2, R200 ;  /* 0x00000002d3767825 */ /* 0x000fc800078e02c8 */
[----:B------:R-:W-:Y:S02]  /*7de0*/  IMAD R153, R153, 0x3d, RZ ;  /* 0x0000003d99997824 */ /* 0x000fe400078e02ff */
[----:B------:R-:W-:Y:S02]  /*7df0*/  IMAD R155, R155, 0x16, RZ ;  /* 0x000000169b9b7824 */ /* 0x000fe400078e02ff */
[----:B------:R-:W-:Y:S02]  /*7e00*/  IMAD R157, R157, 0x1e, RZ ;  /* 0x0000001e9d9d7824 */ /* 0x000fe400078e02ff */
[----:B------:R-:W-:Y:S02]  /*7e10*/  IMAD R159, R159, 0x2e, RZ ;  /* 0x0000002e9f9f7824 */ /* 0x000fe400078e02ff */
[----:B------:R-:W-:Y:S01]  /*7e20*/  IMAD R161, R161, 0x36, RZ ;  /* 0x00000036a1a17824 */ /* 0x000fe200078e02ff */
[----:B------:R-:W-:Y:S01]  /*7e30*/  LEA R163, R163, -R163, 0x4 ;  /* 0x800000a3a3a37211 */ /* 0x000fe200078e20ff */
[----:B0-----:R-:W-:Y:S01]  /*7e40*/  IMAD.WIDE R2, R211, 0x2, R198 ;  /* 0x00000002d3027825 */ /* 0x001fe200078e02c6 */
[----:B------:R-:W-:Y:S01]  /*7e50*/  PRMT R126, RZ, 0x7610, R126 ;  /* 0x00007610ff7e7816 */ /* 0x000fe2000000007e */
[----:B------:R-:W2:Y:S04]  /*7e60*/  @P1 LDG.E.U16 R127, desc[UR10][R102.64] ;  /* 0x0000000a667f1981 */ /* 0x000ea8000c1e1500 */
[----:B------:R0:W-:Y:S01]  /*7e70*/  STL.64 [R1+0x780], R2 ;  /* 0x0007800201007387 */ /* 0x0001e20000100a00 */
[----:B------:R-:W-:-:S03]  /*7e80*/  IMAD.WIDE R116, R207, 0x2, R200 ;  /* 0x00000002cf747825 */ /* 0x000fc600078e02c8 */
[----:B------:R1:W-:Y:S04]  /*7e90*/  STL.64 [R1+0x710], R4 ;  /* 0x0007100401007387 */ /* 0x0003e80000100a00 */
[----:B------:R-:W-:Y:S01]  /*7ea0*/  STL.64 [R1+0x788], R118 ;  /* 0x0007887601007387 */ /* 0x000fe20000100a00 */
[----:B0-----:R-:W-:-:S03]  /*7eb0*/  IMAD.WIDE R2, R209, 0x2, R198 ;  /* 0x00000002d1027825 */ /* 0x001fc600078e02c6 */
[----:B------:R-:W3:Y:S01]  /*7ec0*/  @P1 LDG.E.U16 R126, desc[UR10][R118.64] ;  /* 0x0000000a767e1981 */ /* 0x000ee2000c1e1500 */
[----:B-1----:R-:W-:-:S03]  /*7ed0*/  IMAD.WIDE R4, R205, 0x2, R200 ;  /* 0x00000002cd047825 */ /* 0x002fc600078e02c8 */
[----:B------:R0:W-:Y:S01]  /*7ee0*/  STL.64 [R1+0x708], R2 ;  /* 0x0007080201007387 */ /* 0x0001e20000100a00 */
[----:B------:R-:W-:-:S03]  /*7ef0*/  IMAD.WIDE R114, R207, 0x2, R198 ;  /* 0x00000002cf727825 */ /* 0x000fc600078e02c6 */
[----:B------:R-:W-:Y:S01]  /*7f00*/  STL.64 [R1+0x698], R116 ;  /* 0x0006987401007387 */ /* 0x000fe20000100a00 */
[----:B------:R-:W-:-:S03]  /*7f10*/  IMAD.WIDE R112, R203, 0x2, R200 ;  /* 0x00000002cb707825 */ /* 0x000fc600078e02c8 */
[----:B------:R-:W-:Y:S01]  /*7f20*/  STL.64 [R1+0x628], R4 ;  /* 0x0006280401007387 */ /* 0x000fe20000100a00 */
[----:B0-----:R-:W-:-:S04]  /*7f30*/  IMAD.WIDE R2, R205, 0x2, R198 ;  /* 0x00000002cd027825 */ /* 0x001fc800078e02c6 */
[----:B------:R-:W-:Y:S01]  /*7f40*/  IMAD R162, R162, 0x3e, RZ ;  /* 0x0000003ea2a27824 */ /* 0x000fe200078e02ff */
[----:B------:R0:W-:Y:S01]  /*7f50*/  STL.64 [R1+0x620], R2 ;  /* 0x0006200201007387 */ /* 0x0001e20000100a00 */
[----:B------:R-:W-:-:S03]  /*7f60*/  IMAD.WIDE R110, R203, 0x2, R198 ;  /* 0x00000002cb6e7825 */ /* 0x000fc600078e02c6 */
[----:B------:R-:W-:Y:S01]  /*7f70*/  STL.64 [R1+0x690], R114 ;  /* 0x0006907201007387 */ /* 0x000fe20000100a00 */
[----:B------:R-:W-:-:S03]  /*7f80*/  IMAD.WIDE R108, R225, 0x2, R198 ;  /* 0x00000002e16c7825 */ /* 0x000fc600078e02c6 */
[----:B------:R-:W-:Y:S01]  /*7f90*/  STL.64 [R1+0x5b8], R112 ;  /* 0x0005b87001007387 */ /* 0x000fe20000100a00 */
[----:B------:R-:W-:Y:S01]  /*7fa0*/  IMAD.WIDE R170, R193, 0x2, R198 ;  /* 0x00000002c1aa7825 */ /* 0x000fe200078e02c6 */
[----:B------:R-:W-:Y:S02]  /*7fb0*/  PRMT R122, RZ, 0x7610, R122 ;  /* 0x00007610ff7a7816 */ /* 0x000fe4000000007a */
[----:B------:R-:W4:Y:S01]  /*7fc0*/  @P1 LDG.E.U16 R121, desc[UR10][R114.64] ;  /* 0x0000000a72791981 */ /* 0x000f22000c1e1500 */
[----:B0-----:R-:W-:-:S03]  /*7fd0*/  IMAD.WIDE R2, R195, 0x2, R200 ;  /* 0x00000002c3027825 */ /* 0x001fc600078e02c8 */
[----:B------:R-:W5:Y:S01]  /*7fe0*/  @P1 LDG.E.U16 R122, desc[UR10][R116.64] ;  /* 0x0000000a747a1981 */ /* 0x000f62000c1e1500 */
[----:B------:R-:W-:-:S03]  /*7ff0*/  IMAD.WIDE R106, R191, 0x2, R200 ;  /* 0x00000002bf6a7825 */ /* 0x000fc600078e02c8 */
[----:B------:R0:W-:Y:S01]  /*8000*/  STL.64 [R1+0x870], R2 ;  /* 0x0008700201007387 */ /* 0x0001e20000100a00 */
        /* <DEDUP_REMOVED lines=85> */
[----:B------:R-:W-:Y:S01]  /*8560*/  STL.64 [R1+0x660], R68 ;  /* 0x0006604401007387 */ /* 0x000fe20000100a00 */
        /* <DEDUP_REMOVED lines=16> */
[----:B0-----:R-:W-:-:S03]  /*8670*/  IMAD.WIDE R2, R139, 0x2, R198 ;  /* 0x000000028b027825 */ /* 0x001fc600078e02c6 */
        /* <DEDUP_REMOVED lines=10> */
[----:B------:R-:W-:Y:S04]  /*8720*/  STL.64 [R1+0x6c8], R196 ;  /* 0x0006c8c401007387 */ /* 0x000fe80000100a00 */
[----:B------:R-:W-:Y:S04]  /*8730*/  STL.64 [R1+0x658], R240 ;  /* 0x000658f001007387 */ /* 0x000fe80000100a00 */
[----:B------:R-:W-:Y:S04]  /*8740*/  STL.64 [R1+0x650], R2 ;  /* 0x0006500201007387 */ /* 0x000fe80000100a00 */
[----:B------:R-:W-:Y:S04]  /*8750*/  STL.64 [R1+0x5e8], R132 ;  /* 0x0005e88401007387 */ /* 0x000fe80000100a00 */
[----:B------:R-:W-:Y:S04]  /*8760*/  STL.64 [R1+0x5e0], R206 ;  /* 0x0005e0ce01007387 */ /* 0x000fe80000100a00 */
[----:B------:R-:W-:Y:S04]  /*8770*/  STL.64 [R1+0x578], R208 ;  /* 0x000578d001007387 */ /* 0x000fe80000100a00 */
[----:B------:R-:W-:Y:S04]  /*8780*/  STL.64 [R1+0x570], R210 ;  /* 0x000570d201007387 */ /* 0x000fe80000100a00 */
        /* <DEDUP_REMOVED lines=25> */
[----:B------:R-:W2:Y:S04]  /*8920*/  LDL.64 R152, [R1+0x800] ;  /* 0x0008000001987983 */ /* 0x000ea80000100a00 */
[----:B------:R-:W3:Y:S04]  /*8930*/  LDL.64 R150, [R1+0x780] ;  /* 0x0007800001967983 */ /* 0x000ee80000100a00 */
[----:B------:R-:W4:Y:S04]  /*8940*/  LDL.64 R148, [R1+0x710] ;  /* 0x0007100001947983 */ /* 0x000f280000100a00 */
[----:B------:R-:W4:Y:S04]  /*8950*/  LDL.64 R146, [R1+0x708] ;  /* 0x0007080001927983 */ /* 0x000f280000100a00 */
[----:B------:R-:W4:Y:S04]  /*8960*/  LDL.64 R144, [R1+0x628] ;  /* 0x0006280001907983 */ /* 0x000f280000100a00 */
[----:B------:R-:W4:Y:S04]  /*8970*/  LDL.64 R142, [R1+0x620] ;  /* 0x00062000018e7983 */ /* 0x000f280000100a00 */
[----:B------:R-:W4:Y:S01]  /*8980*/  LDL.64 R140, [R1+0x870] ;  /* 0x00087000018c7983 */ /* 0x000f220000100a00 */
        /* <DEDUP_REMOVED lines=25> */
[----:B------:R0:W-:Y:S04]  /*8b20*/  STL.64 [R1+0x630], R138 ;  /* 0x0006308a01007387 */ /* 0x0001e80000100a00 */
[----:B------:R-:W-:Y:S04]  /*8b30*/  STL.64 [R1+0x5c8], R178 ;  /* 0x0005c8b201007387 */ /* 0x000fe80000100a00 */
[----:B------:R-:W-:Y:S04]  /*8b40*/  STL.64 [R1+0x5c0], R176 ;  /* 0x0005c0b001007387 */ /* 0x000fe80000100a00 */
[----:B------:R0:W-:Y:S04]  /*8b50*/  STL.64 [R1+0x558], R136 ;  /* 0x0005588801007387 */ /* 0x0001e80000100a00 */
[----:B------:R0:W-:Y:S04]  /*8b60*/  STL.64 [R1+0x550], R134 ;  /* 0x0005508601007387 */ /* 0x0001e80000100a00 */
[----:B------:R-:W-:Y:S04]  /*8b70*/  STL.64 [R1+0x500], R174 ;  /* 0x000500ae01007387 */ /* 0x000fe80000100a00 */
[----:B------:R-:W-:Y:S04]  /*8b80*/  STL.64 [R1+0x808], R172 ;  /* 0x000808ac01007387 */ /* 0x000fe80000100a00 */
[----:B------:R-:W4:Y:S04]  /*8b90*/  LDL.LU.64 R102, [R1+0xa78] ;  /* 0x000a780001667983 */ /* 0x000f280000300a00 */
[----:B------:R-:W5:Y:S04]  /*8ba0*/  LDL.LU.64 R118, [R1+0xa70] ;  /* 0x000a700001767983 */ /* 0x000f680000300a00 */
[----:B------:R-:W5:Y:S04]  /*8bb0*/  LDL.LU.64 R116, [R1+0xa68] ;  /* 0x000a680001747983 */ /* 0x000f680000300a00 */
[----:B------:R-:W5:Y:S01]  /*8bc0*/  LDL.LU.64 R114, [R1+0xa60] ;  /* 0x000a600001727983 */ /* 0x000f620000300a00 */
[----:B------:R-:W-:-:S03]  /*8bd0*/  IMAD R165, R165, 0x17, RZ ;  /* 0x00000017a5a57824 */ /* 0x000fc600078e02ff */
[----:B--2---:R2:W5:Y:S04]  /*8be0*/  @P1 LDG.E.U16 R128, desc[UR10][R152.64] ;  /* 0x0000000a98801981 */ /* 0x004568000c1e1500 */
[----:B---3--:R3:W5:Y:S01]  /*8bf0*/  @P1 LDG.E.U16 R125, desc[UR10][R150.64] ;  /* 0x0000000a967d1981 */ /* 0x008762000c1e1500 */
[----:B------:R-:W-:-:S03]  /*8c00*/  PRMT R124, RZ, 0x7610, R124 ;  /* 0x00007610ff7c7816 */ /* 0x000fc6000000007c */
[----:B----4-:R-:W4:Y:S04]  /*8c10*/  @P1 LDG.E.U16 R102, desc[UR10][R12.64] ;  /* 0x0000000a0c661981 */ /* 0x010f28000c1e1500 */
[----:B-----5:R-:W5:Y:S01]  /*8c20*/  @P1 LDG.E.U16 R119, desc[UR10][R112.64] ;  /* 0x0000000a70771981 */ /* 0x020f62000c1e1500 */
[----:B--2---:R-:W-:-:S03]  /*8c30*/  IMAD.WIDE R152, R165, 0x2, R200 ;  /* 0x00000002a5987825 */ /* 0x004fc600078e02c8 */
[----:B------:R-:W2:Y:S01]  /*8c40*/  @P1 LDG.E.U16 R118, desc[UR10][R110.64] ;  /* 0x0000000a6e761981 */ /* 0x000ea2000c1e1500 */
[----:B---3--:R-:W-:-:S03]  /*8c50*/  IMAD.WIDE R150, R165, 0x2, R198 ;  /* 0x00000002a5967825 */ /* 0x008fc600078e02c6 */
[----:B------:R-:W3:Y:S04]  /*8c60*/  @P1 LDG.E.U16 R115, desc[UR10][R108.64] ;  /* 0x0000000a6c731981 */ /* 0x000ee8000c1e1500 */
[----:B------:R-:W2:Y:S04]  /*8c70*/  LDL.LU.64 R112, [R1+0xa58] ;  /* 0x000a580001707983 */ /* 0x000ea80000300a00 */
[----:B------:R-:W-:Y:S04]  /*8c80*/  STL.64 [R1+0x4f8], R152 ;  /* 0x0004f89801007387 */ /* 0x000fe80000100a00 */
[----:B-1----:R-:W3:Y:S04]  /*8c90*/  LDL.LU.64 R110, [R1+0xa50] ;  /* 0x000a5000016e7983 */ /* 0x002ee80000300a00 */
[----:B------:R-:W4:Y:S04]  /*8ca0*/  LDL.LU.64 R108, [R1+0xa48] ;  /* 0x000a4800016c7983 */ /* 0x000f280000300a00 */
[----:B------:R-:W4:Y:S04]  /*8cb0*/  @P1 LDG.E.U16 R114, desc[UR10][R170.64] ;  /* 0x0000000aaa721981 */ /* 0x000f28000c1e1500 */
[----:B------:R1:W4:Y:S01]  /*8cc0*/  @P1 LDG.E.U16 R124, desc[UR10][R148.64] ;  /* 0x0000000a947c1981 */ /* 0x000322000c1e1500 */
[----:B------:R-:W-:-:S03]  /*8cd0*/  PRMT R123, RZ, 0x7610, R123 ;  /* 0x00007610ff7b7816 */ /* 0x000fc6000000007b */
[----:B------:R-:W4:Y:S04]  /*8ce0*/  @P1 LDG.E.U16 R103, desc[UR10][R144.64] ;  /* 0x0000000a90671981 */ /* 0x000f28000c1e1500 */
[----:B------:R-:W0:Y:S04]  /*8cf0*/  LDL.LU.64 R170, [R1+0xa40] ;  /* 0x000a400001aa7983 */ /* 0x000e280000300a00 */
[----:B------:R-:W-:Y:S04]  /*8d00*/  STL.64 [R1+0x790], R150 ;  /* 0x0007909601007387 */ /* 0x000fe80000100a00 */
[----:B------:R0:W5:Y:S01]  /*8d10*/  @P1 LDG.E.U16 R123, desc[UR10][R146.64] ;  /* 0x0000000a927b1981 */ /* 0x000162000c1e1500 */
[----:B------:R-:W-:-:S02]  /*8d20*/  PRMT R130, RZ, 0x7610, R130 ;  /* 0x00007610ff827816 */ /* 0x000fc40000000082 */
[----:B------:R-:W-:Y:S02]  /*8d30*/  PRMT R129, RZ, 0x7610, R129 ;  /* 0x00007610ff817816 */ /* 0x000fe40000000081 */
[----:B------:R-:W-:Y:S01]  /*8d40*/  PRMT R120, RZ, 0x7610, R120 ;  /* 0x00007610ff787816 */ /* 0x000fe20000000078 */
[----:B------:R-:W-:Y:S01]  /*8d50*/  IMAD R169, R169, 0x2f, RZ ;  /* 0x0000002fa9a97824 */ /* 0x000fe200078e02ff */
[----:B------:R-:W5:Y:S04]  /*8d60*/  @P1 LDG.E.U16 R130, desc[UR10][R200.64] ;  /* 0x0000000ac8821981 */ /* 0x000f68000c1e1500 */
[----:B------:R-:W5:Y:S04]  /*8d70*/  @P1 LDG.E.U16 R129, desc[UR10][R198.64] ;  /* 0x0000000ac6811981 */ /* 0x000f68000c1e1500 */
[----:B------:R0:W5:Y:S04]  /*8d80*/  @P1 LDG.E.U16 R120, desc[UR10][R142.64] ;  /* 0x0000000a8e781981 */ /* 0x000168000c1e1500 */
[----:B------:R0:W5:Y:S04]  /*8d90*/  @P1 LDG.E.U16 R116, desc[UR10][R140.64] ;  /* 0x0000000a8c741981 */ /* 0x000168000c1e1500 */
[----:B--2---:R-:W2:Y:S04]  /*8da0*/  @P1 LDG.E.U16 R113, desc[UR10][R106.64] ;  /* 0x0000000a6a711981 */ /* 0x004ea8000c1e1500 */
[----:B------:R-:W2:Y:S04]  /*8db0*/  @P1 LDG.E.U16 R112, desc[UR10][R166.64] ;  /* 0x0000000aa6701981 */ /* 0x000ea8000c1e1500 */
[----:B---3--:R-:W3:Y:S04]  /*8dc0*/  @P1 LDG.E.U16 R111, desc[UR10][R86.64] ;  /* 0x0000000a566f1981 */ /* 0x008ee8000c1e1500 */
[----:B------:R-:W2:Y:S04]  /*8dd0*/  LDL.LU.64 R106, [R1+0xa38] ;  /* 0x000a3800016a7983 */ /* 0x000ea80000300a00 */
[----:B------:R-:W1:Y:S04]  /*8de0*/  LDL.LU.64 R166, [R1+0xa30] ;  /* 0x000a300001a67983 */ /* 0x000e680000300a00 */
[----:B------:R-:W3:Y:S04]  /*8df0*/  LDL.LU.64 R86, [R1+0xa28] ;  /* 0x000a280001567983 */ /* 0x000ee80000300a00 */
[----:B------:R-:W5:Y:S04]  /*8e00*/  @P1 LDG.E.U16 R110, desc[UR10][R104.64] ;  /* 0x0000000a686e1981 */ /* 0x000f68000c1e1500 */
[----:B----4-:R-:W4:Y:S04]  /*8e10*/  @P1 LDG.E.U16 R109, desc[UR10][R6.64] ;  /* 0x0000000a066d1981 */ /* 0x010f28000c1e1500 */
[----:B------:R-:W4:Y:S04]  /*8e20*/  @P1 LDG.E.U16 R108, desc[UR10][R4.64] ;  /* 0x0000000a046c1981 */ /* 0x000f28000c1e1500 */
[----:B------:R-:W4:Y:S04]  /*8e30*/  LDL.LU.64 R104, [R1+0xa20] ;  /* 0x000a200001687983 */ /* 0x000f280000300a00 */
[----:B------:R-:W5:Y:S04]  /*8e40*/  LDL.LU.64 R6, [R1+0xa18] ;  /* 0x000a180001067983 */ /* 0x000f680000300a00 */
[----:B------:R-:W5:Y:S04]  /*8e50*/  LDL.LU.64 R4, [R1+0xa10] ;  /* 0x000a100001047983 */ /* 0x000f680000300a00 */
[----:B--2---:R-:W2:Y:S04]  /*8e60*/  @P1 LDG.E.U16 R107, desc[UR10][R8.64] ;  /* 0x0000000a086b1981 */ /* 0x004ea8000c1e1500 */
[----:B------:R-:W2:Y:S04]  /*8e70*/  @P1 LDG.E.U16 R106, desc[UR10][R100.64] ;  /* 0x0000000a646a1981 */ /* 0x000ea8000c1e1500 */
[----:B---3--:R-:W3:Y:S04]  /*8e80*/  @P1 LDG.E.U16 R87, desc[UR10][R98.64] ;  /* 0x0000000a62571981 */ /* 0x008ee8000c1e1500 */
[----:B------:R-:W2:Y:S04]  /*8e90*/  LDL.LU.64 R8, [R1+0xa08] ;  /* 0x000a080001087983 */ /* 0x000ea80000300a00 */
[----:B------:R-:W2:Y:S04]  /*8ea0*/  LDL.LU.64 R100, [R1+0xa00] ;  /* 0x000a000001647983 */ /* 0x000ea80000300a00 */
[----:B------:R-:W3:Y:S04]  /*8eb0*/  LDL.LU.64 R98, [R1+0x9f8] ;  /* 0x0009f80001627983 */ /* 0x000ee80000300a00 */
[----:B----4-:R-:W4:Y:S04]  /*8ec0*/  @P1 LDG.E.U16 R105, desc[UR10][R10.64] ;  /* 0x0000000a0a691981 */ /* 0x010f28000c1e1500 */
[----:B------:R-:W4:Y:S01]  /*8ed0*/  @P1 LDG.E.U16 R104, desc[UR10][R96.64] ;  /* 0x0000000a60681981 */ /* 0x000f22000c1e1500 */
[----:B-1----:R-:W-:-:S03]  /*8ee0*/  IMAD.WIDE R148, R166, 0x2, R200 ;  /* 0x00000002a6947825 */ /* 0x002fc600078e02c8 */
[----:B------:R-:W4:Y:S04]  /*8ef0*/  @P1 LDG.E.U16 R86, desc[UR10][R30.64] ;  /* 0x0000000a1e561981 */ /* 0x000f28000c1e1500 */
[----:B------:R-:W4:Y:S04]  /*8f00*/  LDL.LU.64 R10, [R1+0x9f0] ;  /* 0x0009f000010a7983 */ /* 0x000f280000300a00 */
[----:B------:R-:W4:Y:S04]  /*8f10*/  LDL.LU.64 R96, [R1+0x9e8] ;  /* 0x0009e80001607983 */ /* 0x000f280000300a00 */
[----:B------:R-:W-:Y:S04]  /*8f20*/  STL.64 [R1+0x4f0], R148 ;  /* 0x0004f09401007387 */ /* 0x000fe80000100a00 */
[----:B------:R-:W4:Y:S01]  /*8f30*/  LDL.LU.64 R12, [R1+0x9e0] ;  /* 0x0009e000010c7983 */ /* 0x000f220000300a00 */
[----:B0-----:R-:W-:-:S03]  /*8f40*/  IMAD.WIDE R146, R166, 0x2, R198 ;  /* 0x00000002a6927825 */ /* 0x001fc600078e02c6 */
[----:B-----5:R-:W5:Y:S04]  /*8f50*/  @P1 LDG.E.U16 R7, desc[UR10][R178.64] ;  /* 0x0000000ab2071981 */ /* 0x020f68000c1e1500 */
[----:B--2---:R-:W2:Y:S04]  /*8f60*/  @P1 LDG.E.U16 R101, desc[UR10][R94.64] ;  /* 0x0000000a5e651981 */ /* 0x004ea8000c1e1500 */
[----:B------:R-:W2:Y:S04]  /*8f70*/  @P1 LDG.E.U16 R100, desc[UR10][R14.64] ;  /* 0x0000000a0e641981 */ /* 0x000ea8000c1e1500 */
[----:B---3--:R-:W3:Y:S04]  /*8f80*/  @P1 LDG.E.U16 R99, desc[UR10][R92.64] ;  /* 0x0000000a5c631981 */ /* 0x008ee8000c1e1500 */
[----:B------:R-:W2:Y:S04]  /*8f90*/  LDL.LU.64 R94, [R1+0x9d8] ;  /* 0x0009d800015e7983 */ /* 0x000ea80000300a00 */
[----:B------:R-:W3:Y:S04]  /*8fa0*/  LDL.LU.64 R14, [R1+0x9d0] ;  /* 0x0009d000010e7983 */ /* 0x000ee80000300a00 */
[----:B------:R-:W3:Y:S04]  /*8fb0*/  LDL.LU.64 R92, [R1+0x9c8] ;  /* 0x0009c800015c7983 */ /* 0x000ee80000300a00 */
[----:B------:R-:W5:Y:S04]  /*8fc0*/  @P1 LDG.E.U16 R98, desc[UR10][R16.64] ;  /* 0x0000000a10621981 */ /* 0x000f68000c1e1500 */
[----:B----4-:R-:W4:Y:S04]  /*8fd0*/  @P1 LDG.E.U16 R97, desc[UR10][R90.64] ;  /* 0x0000000a5a611981 */ /* 0x010f28000c1e1500 */
[----:B------:R-:W4:Y:S04]  /*8fe0*/  @P1 LDG.E.U16 R96, desc[UR10][R18.64] ;  /* 0x0000000a12601981 */ /* 0x000f28000c1e1500 */
[----:B------:R-:W4:Y:S04]  /*8ff0*/  LDL.LU.64 R16, [R1+0x9c0] ;  /* 0x0009c00001107983 */ /* 0x000f280000300a00 */
[----:B------:R-:W4:Y:S04]  /*9000*/  LDL.LU.64 R90, [R1+0x9b8] ;  /* 0x0009b800015a7983 */ /* 0x000f280000300a00 */
[----:B------:R-:W5:Y:S04]  /*9010*/  LDL.LU.64 R18, [R1+0x9b0] ;  /* 0x0009b00001127983 */ /* 0x000f680000300a00 */
[----:B--2---:R-:W2:Y:S04]  /*9020*/  @P1 LDG.E.U16 R95, desc[UR10][R70.64] ;  /* 0x0000000a465f1981 */ /* 0x004ea8000c1e1500 */
[----:B------:R-:W2:Y:S04]  /*9030*/  @P1 LDG.E.U16 R94, desc[UR10][R88.64] ;  /* 0x0000000a585e1981 */ /* 0x000ea8000c1e1500 */
[----:B---3--:R-:W3:Y:S04]  /*9040*/  @P1 LDG.E.U16 R93, desc[UR10][R22.64] ;  /* 0x0000000a165d1981 */ /* 0x008ee8000c1e1500 */
[----:B------:R-:W2:Y:S04]  /*9050*/  LDL.LU.64 R70, [R1+0x9a8] ;  /* 0x0009a80001467983 */ /* 0x000ea80000300a00 */
[----:B------:R-:W3:Y:S04]  /*9060*/  LDL.LU.64 R88, [R1+0x9a0] ;  /* 0x0009a00001587983 */ /* 0x000ee80000300a00 */
[----:B------:R-:W3:Y:S04]  /*9070*/  LDL.LU.64 R22, [R1+0x998] ;  /* 0x0009980001167983 */ /* 0x000ee80000300a00 */
[----:B------:R-:W3:Y:S04]  /*9080*/  @P1 LDG.E.U16 R92, desc[UR10][R24.64] ;  /* 0x0000000a185c1981 */ /* 0x000ee8000c1e1500 */
[----:B----4-:R-:W4:Y:S04]  /*9090*/  @P1 LDG.E.U16 R91, desc[UR10][R26.64] ;  /* 0x0000000a1a5b1981 */ /* 0x010f28000c1e1500 */
[----:B------:R-:W4:Y:S04]  /*90a0*/  @P1 LDG.E.U16 R90, desc[UR10][R84.64] ;  /* 0x0000000a545a1981 */ /* 0x000f28000c1e1500 */
[----:B------:R-:W4:Y:S04]  /*90b0*/  LDL.LU.64 R24, [R1+0x990] ;  /* 0x0009900001187983 */ /* 0x000f280000300a00 */
[----:B------:R-:W4:Y:S04]  /*90c0*/  LDL.LU.64 R26, [R1+0x988] ;  /* 0x00098800011a7983 */ /* 0x000f280000300a00 */
[----:B------:R-:W4:Y:S01]  /*90d0*/  LDL.LU.64 R84, [R1+0x980] ;  /* 0x0009800001547983 */ /* 0x000f220000300a00 */
[----:B------:R-:W-:-:S03]  /*90e0*/  IMAD.WIDE R144, R167, 0x2, R200 ;  /* 0x00000002a7907825 */ /* 0x000fc600078e02c8 */
[----:B-----5:R-:W5:Y:S01]  /*90f0*/  @P1 LDG.E.U16 R19, desc[UR10][R174.64] ;  /* 0x0000000aae131981 */ /* 0x020f62000c1e1500 */
[----:B------:R-:W-:-:S03]  /*9100*/  IMAD.WIDE R142, R167, 0x2, R198 ;  /* 0x00000002a78e7825 */ /* 0x000fc600078e02c6 */
[----:B------:R-:W5:Y:S01]  /*9110*/  @P1 LDG.E.U16 R18, desc[UR10][R172.64] ;  /* 0x0000000aac121981 */ /* 0x000f62000c1e1500 */
[----:B------:R-:W-:-:S03]  /*9120*/  IMAD.WIDE R140, R169, 0x2, R198 ;  /* 0x00000002a98c7825 */ /* 0x000fc600078e02c6 */
[----:B------:R-:W5:Y:S04]  /*9130*/  @P1 LDG.E.U16 R17, desc[UR10][R152.64] ;  /* 0x0000000a98111981 */ /* 0x000f68000c1e1500 */
[----:B------:R-:W5:Y:S04]  /*9140*/  @P1 LDG.E.U16 R16, desc[UR10][R150.64] ;  /* 0x0000000a96101981 */ /* 0x000f68000c1e1500 */
[----:B------:R-:W5:Y:S04]  /*9150*/  @P1 LDG.E.U16 R15, desc[UR10][R148.64] ;  /* 0x0000000a940f1981 */ /* 0x000f68000c1e1500 */
[----:B------:R-:W5:Y:S04]  /*9160*/  @P1 LDG.E.U16 R14, desc[UR10][R146.64] ;  /* 0x0000000a920e1981 */ /* 0x000f68000c1e1500 */
[----:B------:R-:W5:Y:S04]  /*9170*/  @P1 LDG.E.U16 R13, desc[UR10][R144.64] ;  /* 0x0000000a900d1981 */ /* 0x000f68000c1e1500 */
[----:B------:R-:W5:Y:S04]  /*9180*/  @P1 LDG.E.U16 R12, desc[UR10][R142.64] ;  /* 0x0000000a8e0c1981 */ /* 0x000f68000c1e1500 */
[----:B------:R-:W5:Y:S04]  /*9190*/  @P1 LDG.E.U16 R10, desc[UR10][R140.64] ;  /* 0x0000000a8c0a1981 */ /* 0x000f68000c1e1500 */
[----:B--2---:R-:W2:Y:S04]  /*91a0*/  @P1 LDG.E.U16 R71, desc[UR10][R82.64] ;  /* 0x0000000a52471981 */ /* 0x004ea8000c1e1500 */
[----:B---3--:R-:W3:Y:S04]  /*91b0*/  @P1 LDG.E.U16 R89, desc[UR10][R28.64] ;  /* 0x0000000a1c591981 */ /* 0x008ee8000c1e1500 */
[----:B------:R-:W2:Y:S04]  /*91c0*/  @P1 LDG.E.U16 R88, desc[UR10][R80.64] ;  /* 0x0000000a50581981 */ /* 0x000ea8000c1e1500 */
[----:B------:R-:W2:Y:S04]  /*91d0*/  LDL.LU.64 R82, [R1+0x978] ;  /* 0x0009780001527983 */ /* 0x000ea80000300a00 */
[----:B------:R-:W3:Y:S04]  /*91e0*/  LDL.LU.64 R28, [R1+0x970] ;  /* 0x00097000011c7983 */ /* 0x000ee80000300a00 */
[----:B------:R-:W3:Y:S04]  /*91f0*/  LDL.LU.64 R80, [R1+0x968] ;  /* 0x0009680001507983 */ /* 0x000ee80000300a00 */
[----:B------:R-:W-:Y:S04]  /*9200*/  STL.64 [R1+0x718], R146 ;  /* 0x0007189201007387 */ /* 0x000fe80000100a00 */
[----:B------:R-:W5:Y:S04]  /*9210*/  LDL.LU.64 R30, [R1+0x960] ;  /* 0x00096000011e7983 */ /* 0x000f680000300a00 */
[----:B----4-:R-:W4:Y:S04]  /*9220*/  @P1 LDG.E.U16 R85, desc[UR10][R78.64] ;  /* 0x0000000a4e551981 */ /* 0x010f28000c1e1500 */
[----:B------:R-:W4:Y:S04]  /*9230*/  @P1 LDG.E.U16 R84, desc[UR10][R32.64] ;  /* 0x0000000a20541981 */ /* 0x000f28000c1e1500 */
[----:B------:R-:W4:Y:S04]  /*9240*/  @P1 LDG.E.U16 R70, desc[UR10][R46.64] ;  /* 0x0000000a2e461981 */ /* 0x000f28000c1e1500 */
[----:B------:R-:W4:Y:S04]  /*9250*/  LDL.LU.64 R78, [R1+0x958] ;  /* 0x00095800014e7983 */ /* 0x000f280000300a00 */
[----:B------:R-:W4:Y:S04]  /*9260*/  LDL.LU.64 R32, [R1+0x950] ;  /* 0x0009500001207983 */ /* 0x000f280000300a00 */
[----:B------:R0:W4:Y:S04]  /*9270*/  @P1 LDG.E.U16 R26, desc[UR10][R138.64] ;  /* 0x0000000a8a1a1981 */ /* 0x000128000c1e1500 */
[----:B------:R1:W4:Y:S04]  /*9280*/  @P1 LDG.E.U16 R24, desc[UR10][R136.64] ;  /* 0x0000000a88181981 */ /* 0x000328000c1e1500 */
[----:B------:R0:W4:Y:S04]  /*9290*/  @P1 LDG.E.U16 R22, desc[UR10][R134.64] ;  /* 0x0000000a86161981 */ /* 0x000128000c1e1500 */
[----:B------:R-:W4:Y:S04]  /*92a0*/  @P1 LDG.E.U16 R23, desc[UR10][R222.64] ;  /* 0x0000000ade171981 */ /* 0x000f28000c1e1500 */
[----:B------:R-:W4:Y:S04]  /*92b0*/  @P1 LDG.E.U16 R27, desc[UR10][R180.64] ;  /* 0x0000000ab41b1981 */ /* 0x000f28000c1e1500 */
[----:B------:R-:W4:Y:S04]  /*92c0*/  @P1 LDG.E.U16 R25, desc[UR10][R176.64] ;  /* 0x0000000ab0191981 */ /* 0x000f28000c1e1500 */
[----:B--2---:R-:W2:Y:S04]  /*92d0*/  @P1 LDG.E.U16 R83, desc[UR10][R76.64] ;  /* 0x0000000a4c531981 */ /* 0x004ea8000c1e1500 */
[----:B------:R-:W2:Y:S04]  /*92e0*/  @P1 LDG.E.U16 R82, desc[UR10][R34.64] ;  /* 0x0000000a22521981 */ /* 0x000ea8000c1e1500 */
[----:B---3--:R-:W3:Y:S04]  /*92f0*/  @P1 LDG.E.U16 R81, desc[UR10][R74.64] ;  /* 0x0000000a4a511981 */ /* 0x008ee8000c1e1500 */
[----:B------:R-:W2:Y:S04]  /*9300*/  LDL.LU.64 R76, [R1+0x948] ;  /* 0x00094800014c7983 */ /* 0x000ea80000300a00 */
[----:B------:R-:W3:Y:S04]  /*9310*/  LDL.LU.64 R34, [R1+0x940] ;  /* 0x0009400001227983 */ /* 0x000ee80000300a00 */
[----:B------:R-:W3:Y:S04]  /*9320*/  LDL.LU.64 R74, [R1+0x938] ;  /* 0x00093800014a7983 */ /* 0x000ee80000300a00 */
[----:B------:R-:W3:Y:S04]  /*9330*/  @P1 LDG.E.U16 R80, desc[UR10][R36.64] ;  /* 0x0000000a24501981 */ /* 0x000ee8000c1e1500 */
[----:B-----5:R-:W5:Y:S04]  /*9340*/  @P1 LDG.E.U16 R31, desc[UR10][R188.64] ;  /* 0x0000000abc1f1981 */ /* 0x020f68000c1e1500 */
[----:B----4-:R-:W4:Y:S04]  /*9350*/  @P1 LDG.E.U16 R79, desc[UR10][R54.64] ;  /* 0x0000000a364f1981 */ /* 0x010f28000c1e1500 */
[----:B------:R-:W4:Y:S04]  /*9360*/  LDL.LU.64 R36, [R1+0x930] ;  /* 0x0009300001247983 */ /* 0x000f280000300a00 */
[----:B------:R-:W4:Y:S04]  /*9370*/  @P1 LDG.E.U16 R78, desc[UR10][R72.64] ;  /* 0x0000000a484e1981 */ /* 0x000f28000c1e1500 */
[----:B------:R-:W5:Y:S04]  /*9380*/  LDL.LU.64 R54, [R1+0x928] ;  /* 0x0009280001367983 */ /* 0x000f680000300a00 */
[----:B------:R-:W5:Y:S04]  /*9390*/  @P1 LDG.E.U16 R33, desc[UR10][R192.64] ;  /* 0x0000000ac0211981 */ /* 0x000f68000c1e1500 */
[----:B------:R-:W5:Y:S04]  /*93a0*/  LDL.LU.64 R72, [R1+0x920] ;  /* 0x0009200001487983 */ /* 0x000f680000300a00 */
[----:B------:R-:W5:Y:S04]  /*93b0*/  @P1 LDG.E.U16 R32, desc[UR10][R190.64] ;  /* 0x0000000abe201981 */ /* 0x000f68000c1e1500 */
[----:B------:R-:W5:Y:S04]  /*93c0*/  @P1 LDG.E.U16 R30, desc[UR10][R186.64] ;  /* 0x0000000aba1e1981 */ /* 0x000f68000c1e1500 */
[----:B------:R-:W5:Y:S04]  /*93d0*/  @P1 LDG.E.U16 R29, desc[UR10][R184.64] ;  /* 0x0000000ab81d1981 */ /* 0x000f68000c1e1500 */
[----:B------:R-:W5:Y:S04]  /*93e0*/  @P1 LDG.E.U16 R28, desc[UR10][R182.64] ;  /* 0x0000000ab61c1981 */ /* 0x000f68000c1e1500 */
[----:B--2---:R-:W2:Y:S04]  /*93f0*/  @P1 LDG.E.U16 R77, desc[UR10][R38.64] ;  /* 0x0000000a264d1981 */ /* 0x004ea8000c1e1500 */
[----:B------:R-:W2:Y:S04]  /*9400*/  @P1 LDG.E.U16 R76, desc[UR10][R40.64] ;  /* 0x0000000a284c1981 */ /* 0x000ea8000c1e1500 */
[----:B---3--:R-:W3:Y:S04]  /*9410*/  @P1 LDG.E.U16 R75, desc[UR10][R42.64] ;  /* 0x0000000a2a4b1981 */ /* 0x008ee8000c1e1500 */
[----:B------:R-:W2:Y:S04]  /*9420*/  LDL.LU.64 R38, [R1+0x918] ;  /* 0x0009180001267983 */ /* 0x000ea80000300a00 */
[----:B------:R-:W3:Y:S04]  /*9430*/  LDL.LU.64 R40, [R1+0x910] ;  /* 0x0009100001287983 */ /* 0x000ee80000300a00 */
[----:B------:R-:W3:Y:S04]  /*9440*/  LDL.LU.64 R42, [R1+0x908] ;  /* 0x00090800012a7983 */ /* 0x000ee80000300a00 */
[----:B------:R-:W3:Y:S01]  /*9450*/  @P1 LDG.E.U16 R74, desc[UR10][R68.64] ;  /* 0x0000000a444a1981 */ /* 0x000ee2000c1e1500 */
[----:B0-----:R-:W-:-:S03]  /*9460*/  IMAD.WIDE R138, R170, 0x2, R200 ;  /* 0x00000002aa8a7825 */ /* 0x001fc600078e02c8 */
[----:B----4-:R-:W4:Y:S04]  /*9470*/  @P1 LDG.E.U16 R36, desc[UR10][R214.64] ;  /* 0x0000000ad6241981 */ /* 0x010f28000c1e1500 */
[----:B-----5:R-:W5:Y:S04]  /*9480*/  @P1 LDG.E.U16 R55, desc[UR10][R66.64] ;  /* 0x0000000a42371981 */ /* 0x020f68000c1e1500 */
[----:B------:R-:W4:Y:S04]  /*9490*/  LDL.LU.64 R68, [R1+0x900] ;  /* 0x0009000001447983 */ /* 0x000f280000300a00 */
[----:B------:R-:W5:Y:S04]  /*94a0*/  @P1 LDG.E.U16 R73, desc[UR10][R44.64] ;  /* 0x0000000a2c491981 */ /* 0x000f68000c1e1500 */
[----:B------:R-:W5:Y:S04]  /*94b0*/  LDL.LU.64 R66, [R1+0x8f8] ;  /* 0x0008f80001427983 */ /* 0x000f680000300a00 */
[----:B------:R-:W5:Y:S04]  /*94c0*/  @P1 LDG.E.U16 R72, desc[UR10][R64.64] ;  /* 0x0000000a40481981 */ /* 0x000f68000c1e1500 */
[----:B------:R-:W5:Y:S01]  /*94d0*/  LDL.LU.64 R44, [R1+0x8f0] ;  /* 0x0008f000012c7983 */ /* 0x000f620000300a00 */
[----:B-1----:R-:W-:-:S03]  /*94e0*/  IMAD.WIDE R136, R170, 0x2, R198 ;  /* 0x00000002aa887825 */ /* 0x002fc600078e02c6 */
[----:B------:R-:W5:Y:S04]  /*94f0*/  @P1 LDG.E.U16 R54, desc[UR10][R210.64] ;  /* 0x0000000ad2361981 */ /* 0x000f68000c1e1500 */
[----:B------:R-:W5:Y:S04]  /*9500*/  LDL.LU.64 R64, [R1+0x8e8] ;  /* 0x0008e80001407983 */ /* 0x000f680000300a00 */
[----:B------:R-:W-:Y:S04]  /*9510*/  STL.64 [R1+0x4e8], R144 ;  /* 0x0004e89001007387 */ /* 0x000fe80000100a00 */
[----:B------:R-:W5:Y:S01]  /*9520*/  LDL.LU.64 R46, [R1+0x8e0] ;  /* 0x0008e000012e7983 */ /* 0x000f620000300a00 */
[----:B------:R-:W-:-:S03]  /*9530*/  IMAD.WIDE R134, R171, 0x2, R200 ;  /* 0x00000002ab867825 */ /* 0x000fc600078e02c8 */
[----:B------:R-:W5:Y:S04]  /*9540*/  @P1 LDG.E.U16 R35, desc[UR10][R204.64] ;  /* 0x0000000acc231981 */ /* 0x000f68000c1e1500 */
[----:B------:R-:W5:Y:S04]  /*9550*/  @P1 LDG.E.U16 R34, desc[UR10][R194.64] ;  /* 0x0000000ac2221981 */ /* 0x000f68000c1e1500 */
[----:B------:R-:W5:Y:S04]  /*9560*/  @P1 LDG.E.U16 R9, desc[UR10][R138.64] ;  /* 0x0000000a8a091981 */ /* 0x000f68000c1e1500 */
[----:B------:R-:W5:Y:S04]  /*9570*/  @P1 LDG.E.U16 R8, desc[UR10][R136.64] ;  /* 0x0000000a88081981 */ /* 0x000f68000c1e1500 */
[----:B------:R-:W5:Y:S04]  /*9580*/  @P1 LDG.E.U16 R5, desc[UR10][R134.64] ;  /* 0x0000000a86051981 */ /* 0x000f68000c1e1500 */
[----:B--2---:R0:W2:Y:S04]  /*9590*/  @P1 LDG.E.U16 R39, desc[UR10][R132.64] ;  /* 0x0000000a84271981 */ /* 0x0040a8000c1e1500 */
[----:B---3--:R-:W3:Y:S04]  /*95a0*/  @P1 LDG.E.U16 R41, desc[UR10][R220.64] ;  /* 0x0000000adc291981 */ /* 0x008ee8000c1e1500 */
[----:B------:R-:W2:Y:S04]  /*95b0*/  @P1 LDG.E.U16 R43, desc[UR10][R228.64] ;  /* 0x0000000ae42b1981 */ /* 0x000ea8000c1e1500 */
[----:B------:R-:W2:Y:S04]  /*95c0*/  @P1 LDG.E.U16 R42, desc[UR10][R226.64] ;  /* 0x0000000ae22a1981 */ /* 0x000ea8000c1e1500 */
[----:B------:R-:W2:Y:S04]  /*95d0*/  @P1 LDG.E.U16 R40, desc[UR10][R218.64] ;  /* 0x0000000ada281981 */ /* 0x000ea8000c1e1500 */
[----:B------:R-:W2:Y:S04]  /*95e0*/  @P1 LDG.E.U16 R38, desc[UR10][R216.64] ;  /* 0x0000000ad8261981 */ /* 0x000ea8000c1e1500 */
[----:B----4-:R-:W4:Y:S04]  /*95f0*/  @P1 LDG.E.U16 R69, desc[UR10][R62.64] ;  /* 0x0000000a3e451981 */ /* 0x010f28000c1e1500 */
[----:B------:R-:W2:Y:S04]  /*9600*/  @P1 LDG.E.U16 R68, desc[UR10][R48.64] ;  /* 0x0000000a30441981 */ /* 0x000ea8000c1e1500 */
[----:B-----5:R-:W5:Y:S04]  /*9610*/  @P1 LDG.E.U16 R67, desc[UR10][R60.64] ;  /* 0x0000000a3c431981 */ /* 0x020f68000c1e1500 */
[----:B------:R-:W2:Y:S04]  /*9620*/  LDL.LU.64 R62, [R1+0x8d8] ;  /* 0x0008d800013e7983 */ /* 0x000ea80000300a00 */
[----:B------:R-:W3:Y:S04]  /*9630*/  LDL.LU.64 R48, [R1+0x8d0] ;  /* 0x0008d00001307983 */ /* 0x000ee80000300a00 */
[----:B------:R-:W3:Y:S04]  /*9640*/  LDL.LU.64 R60, [R1+0x8c8] ;  /* 0x0008c800013c7983 */ /* 0x000ee80000300a00 */
[----:B------:R-:W4:Y:S04]  /*9650*/  @P1 LDG.E.U16 R66, desc[UR10][R50.64] ;  /* 0x0000000a32421981 */ /* 0x000f28000c1e1500 */
[----:B------:R-:W4:Y:S04]  /*9660*/  @P1 LDG.E.U16 R65, desc[UR10][R58.64] ;  /* 0x0000000a3a411981 */ /* 0x000f28000c1e1500 */
[----:B------:R-:W4:Y:S04]  /*9670*/  @P1 LDG.E.U16 R64, desc[UR10][R52.64] ;  /* 0x0000000a34401981 */ /* 0x000f28000c1e1500 */
[----:B------:R-:W4:Y:S04]  /*9680*/  LDL.LU.64 R50, [R1+0x8c0] ;  /* 0x0008c00001327983 */ /* 0x000f280000300a00 */
[----:B------:R-:W4:Y:S04]  /*9690*/  LDL.LU.64 R58, [R1+0x8b8] ;  /* 0x0008b800013a7983 */ /* 0x000f280000300a00 */
        /* <DEDUP_REMOVED lines=10> */
[----:B------:R-:W3:Y:S04]  /*9740*/  LDL.LU R243, [R1+0x898] ;  /* 0x0008980001f37983 */ /* 0x000ee80000300800 */
[----:B------:R-:W3:Y:S04]  /*9750*/  @P1 LDG.E.U16 R60, desc[UR10][R196.64] ;  /* 0x0000000ac43c1981 */ /* 0x000ee8000c1e1500 */
[----:B----4-:R-:W4:Y:S04]  /*9760*/  @P1 LDG.E.U16 R59, desc[UR10][R240.64] ;  /* 0x0000000af03b1981 */ /* 0x010f28000c1e1500 */
[----:B------:R-:W3:Y:S04]  /*9770*/  @P1 LDG.E.U16 R58, desc[UR10][R2.64] ;  /* 0x0000000a023a1981 */ /* 0x000ee8000c1e1500 */
[----:B------:R-:W3:Y:S04]  /*9780*/  LDL.LU R197, [R1+0x894] ;  /* 0x0008940001c57983 */ /* 0x000ee80000300800 */
[----:B------:R-:W3:Y:S04]  /*9790*/  LDL.LU R240, [R1+0x890] ;  /* 0x0008900001f07983 */ /* 0x000ee80000300800 */
[----:B------:R-:W4:Y:S01]  /*97a0*/  LDL.LU.64 R2, [R1+0x888] ;  /* 0x0008880001027983 */ /* 0x000f220000300a00 */
[----:B0-----:R-:W-:-:S03]  /*97b0*/  IMAD.WIDE R132, R169, 0x2, R200 ;  /* 0x00000002a9847825 */ /* 0x001fc600078e02c8 */
[----:B------:R-:W-:Y:S04]  /*97c0*/  STL.64 [R1+0x6a0], R142 ;  /* 0x0006a08e01007387 */ /* 0x000fe80000100a00 */
[----:B------:R0:W-:Y:S04]  /*97d0*/  STL.64 [R1+0x4e0], R132 ;  /* 0x0004e08401007387 */ /* 0x0001e80000100a00 */
[----:B------:R0:W4:Y:S04]  /*97e0*/  @P1 LDG.E.U16 R11, desc[UR10][R132.64] ;  /* 0x0000000a840b1981 */ /* 0x000128000c1e1500 */
[----:B-----5:R-:W5:Y:S04]  /*97f0*/  @P1 LDG.E.U16 R53, desc[UR10][R212.64] ;  /* 0x0000000ad4351981 */ /* 0x020f68000c1e1500 */
[----:B------:R-:W5:Y:S01]  /*9800*/  @P1 LDG.E.U16 R52, desc[UR10][R250.64] ;  /* 0x0000000afa341981 */ /* 0x000f62000c1e1500 */
[----:B0-----:R-:W-:-:S03]  /*9810*/  IMAD.WIDE R132, R171, 0x2, R198 ;  /* 0x00000002ab847825 */ /* 0x001fc600078e02c6 */
[----:B------:R-:W5:Y:S04]  /*9820*/  @P1 LDG.E.U16 R51, desc[UR10][R248.64] ;  /* 0x0000000af8331981 */ /* 0x000f68000c1e1500 */
[----:B------:R-:W5:Y:S04]  /*9830*/  @P1 LDG.E.U16 R50, desc[UR10][R246.64] ;  /* 0x0000000af6321981 */ /* 0x000f68000c1e1500 */
[----:B------:R-:W5:Y:S04]  /*9840*/  @P1 LDG.E.U16 R49, desc[UR10][R244.64] ;  /* 0x0000000af4311981 */ /* 0x000f68000c1e1500 */
[----:B------:R-:W5:Y:S04]  /*9850*/  @P1 LDG.E.U16 R48, desc[UR10][R238.64] ;  /* 0x0000000aee301981 */ /* 0x000f68000c1e1500 */
[----:B------:R0:W5:Y:S04]  /*9860*/  @P1 LDG.E.U16 R6, desc[UR10][R132.64] ;  /* 0x0000000a84061981 */ /* 0x000168000c1e1500 */
[----:B--2---:R-:W2:Y:S04]  /*9870*/  @P1 LDG.E.U16 R57, desc[UR10][R206.64] ;  /* 0x0000000ace391981 */ /* 0x004ea8000c1e1500 */
[----:B------:R-:W2:Y:S04]  /*9880*/  @P1 LDG.E.U16 R56, desc[UR10][R208.64] ;  /* 0x0000000ad0381981 */ /* 0x000ea8000c1e1500 */
[----:B------:R-:W-:Y:S04]  /*9890*/  STL.64 [R1+0x4d8], R140 ;  /* 0x0004d88c01007387 */ /* 0x000fe80000100a00 */
[----:B------:R-:W-:Y:S04]  /*98a0*/  STL.64 [R1+0x4d0], R138 ;  /* 0x0004d08a01007387 */ /* 0x000fe80000100a00 */
[----:B------:R-:W-:Y:S04]  /*98b0*/  STL.64 [R1+0x4c8], R136 ;  /* 0x0004c88801007387 */ /* 0x000fe80000100a00 */
[----:B------:R-:W-:Y:S01]  /*98c0*/  STL.64 [R1+0x4c0], R134 ;  /* 0x0004c08601007387 */ /* 0x000fe20000100a00 */
[----:B------:R-:W-:-:S04]  /*98d0*/  @!UP0 UIADD3 UR16, UPT, UPT, -UR12, 0x100000, URZ ;  /* 0x001000000c108890 */ /* 0x000fc8000fffe1ff */
[----:B------:R-:W-:Y:S02]  /*98e0*/  @!UP0 USHF.L.U32 UR17, UR16, 0xb, URZ ;  /* 0x0000000b10118899 */ /* 0x000fe400080006ff */
[----:B------:R-:W-:Y:S01]  /*98f0*/  @!UP0 USHF.L.U32 UR16, UR16, 0x1, URZ ;  /* 0x0000000110108899 */ /* 0x000fe200080006ff */
[----:B------:R0:W-:Y:S01]  /*9900*/  STL.64 [R1+0x4b8], R132 ;  /* 0x0004b88401007387 */ /* 0x0001e20000100a00 */
[----:B---3--:R-:W-:Y:S02]  /*9910*/  IMAD R0, R240, UR5, RZ ;  /* 0x00000005f0007c24 */ /* 0x008fe4000f8e02ff */
[----:B0-----:R-:W-:-:S03]  /*9920*/  IMAD R132, R243, UR9, RZ ;  /* 0x00000009f3847c24 */ /* 0x001fc6000f8e02ff */
[----:B------:R-:W-:Y:S02]  /*9930*/  SHF.L.U32 R133, R0, 0x1, RZ ;  /* 0x0000000100857819 */ /* 0x000fe400000006ff */
[----:B------:R-:W-:Y:S01]  /*9940*/  SHF.L.U32 R228, R132, 0x1, RZ ;  /* 0x0000000184e47819 */ /* 0x000fe200000006ff */
[----:B------:R-:W-:-:S03]  /*9950*/  VOTEU.ALL UP1, P0 ;  /* 0x0000000000ff7886 */ /* 0x000fc60000020000 */
[----:B------:R-:W-:Y:S02]  /*9960*/  IADD3 R228, P2, P3, R133, UR14, R228 ;  /* 0x0000000e85e47c10 */ /* 0x000fe4000fb5e0e4 */
[----:B----4-:R-:W-:Y:S01]  /*9970*/  LEA R133, R3, R197, 0x7 ;  /* 0x000000c503857211 */ /* 0x010fe200078e38ff */
[----:B------:R0:W1:Y:S01]  /*9980*/  @!UP1 SYNCS.EXCH.64 URZ, [UR6+0x28008], UR16 ;  /* 0x0280081006ff95b2 */ /* 0x0000620008000100 */
[----:B------:R-:W-:-:S03]  /*9990*/  MOV R134, UR6 ;  /* 0x0000000600867c02 */ /* 0x000fc60008000f00 */
[----:B------:R3:W-:Y:S04]  /*99a0*/  STS.U16 [R133+UR6+0x10400], R4 ;  /* 0x0104000485007988 */ /* 0x0007e80008000406 */
[----:B------:R4:W-:Y:S01]  /*99b0*/  STS.U16 [R133+UR6+0x11800], R103 ;  /* 0x0118006785007988 */ /* 0x0009e20008000406 */
[----:B------:R-:W-:Y:S01]  /*99c0*/  IMAD.HI R132, R132, 0x2, RZ ;  /* 0x0000000284847827 */ /* 0x000fe200078e02ff */
[----:B---3--:R-:W-:-:S03]  /*99d0*/  LOP3.LUT R4, R133, 0x10, RZ, 0x3c, !PT ;  /* 0x0000001085047812 */ /* 0x008fc600078e3cff */
[----:B------:R-:W-:Y:S01]  /*99e0*/  IMAD.HI R0, R0, 0x2, RZ ;  /* 0x0000000200007827 */ /* 0x000fe200078e02ff */
[----:B----4-:R-:W-:Y:S01]  /*99f0*/  LOP3.LUT R103, R133, 0x20, RZ, 0x3c, !PT ;  /* 0x0000002085677812 */ /* 0x010fe200078e3cff */
        /* <DEDUP_REMOVED lines=30> */
[----:B------:R-:W-:Y:S01]  /*9be0*/  STL [R1+0x880], R134 ;  /* 0x0008808601007387 */ /* 0x000fe20000100800 */
[----:B------:R-:W-:-:S03]  /*9bf0*/  IADD3.X R0, PT, PT, R0, UR15, R132, P2, P3 ;  /* 0x0000000f00007c10 */ /* 0x000fc600097e6484 */
[----:B------:R4:W-:Y:S01]  /*9c00*/  STS.U16 [R103+UR6+0x11900], R71 ;  /* 0x0119004767007988 */ /* 0x0009e20008000406 */
[----:B---3--:R-:W-:Y:S01]  /*9c10*/  LOP3.LUT R4, R133, 0x30, RZ, 0x3c, !PT ;  /* 0x0000003085047812 */ /* 0x008fe200078e3cff */
[----:B------:R-:W-:-:S04]  /*9c20*/  @!UP0 UIADD3 UR12, UPT, UPT, -UR12, 0x100000, URZ ;  /* 0x001000000c0c8890 */ /* 0x000fc8000fffe1ff */
[----:B------:R-:W-:Y:S02]  /*9c30*/  @!UP0 USHF.L.U32 UR13, UR12, 0xb, URZ ;  /* 0x0000000b0c0d8899 */ /* 0x000fe400080006ff */
[----:B------:R-:W-:Y:S01]  /*9c40*/  @!UP0 USHF.L.U32 UR12, UR12, 0x1, URZ ;  /* 0x000000010c0c8899 */ /* 0x000fe200080006ff */
[----:B------:R-:W-:Y:S01]  /*9c50*/  STS.U16 [R103+UR6+0x10100], R101 ;  /* 0x0101006567007988 */ /* 0x000fe20008000406 */
[----:B------:R-:W-:Y:S02]  /*9c60*/  ISETP.EQ.U32.AND P2, PT, RZ, UR46, P1 ;  /* 0x0000002eff007c0c */ /* 0x000fe40008f42070 */
[C---:B----4-:R-:W-:Y:S01]  /*9c70*/  LOP3.LUT R71, R133.reuse, 0x40, RZ, 0x3c, !PT ;  /* 0x0000004085477812 */ /* 0x050fe200078e3cff */
        /* <DEDUP_REMOVED lines=31> */
[----:B------:R-:W-:Y:S01]  /*9e70*/  VOTEU.ALL UP1, P0 ;  /* 0x0000000000ff7886 */ /* 0x000fe20000020000 */
[----:B---3--:R-:W-:-:S02]  /*9e80*/  LOP3.LUT R4, R133, 0x50, RZ, 0x3c, !PT ;  /* 0x0000005085047812 */ /* 0x008fc400078e3cff */
[----:B------:R0:W-:Y:S01]  /*9e90*/  STS.U16 [R71+UR6+0x10200], R69 ;  /* 0x0102004547007988 */ /* 0x0001e20008000406 */
[C---:B----4-:R-:W-:Y:S02]  /*9ea0*/  LOP3.LUT R39, R133.reuse, 0x60, RZ, 0x3c, !PT ;  /* 0x0000006085277812 */ /* 0x050fe400078e3cff */
[----:B------:R-:W-:Y:S01]  /*9eb0*/  LOP3.LUT R133, R133, 0x70, RZ, 0x3c, !PT ;  /* 0x0000007085857812 */ /* 0x000fe200078e3cff */
[----:B------:R0:W-:Y:S04]  /*9ec0*/  STS.U16 [R71+UR6+0x14200], R68 ;  /* 0x0142004447007988 */ /* 0x0001e80008000406 */
        /* <DEDUP_REMOVED lines=10> */
[----:B--2---:R0:W-:Y:S04]  /*9f70*/  STS.U16 [R71+UR6+0x15a00], R57 ;  /* 0x015a003947007988 */ /* 0x0041e80008000406 */
[----:B------:R0:W-:Y:S04]  /*9f80*/  STS.U16 [R71+UR6+0x11e00], R56 ;  /* 0x011e003847007988 */ /* 0x0001e80008000406 */
[----:B------:R0:W-:Y:S04]  /*9f90*/  STS.U16 [R71+UR6+0x15e00], R54 ;  /* 0x015e003647007988 */ /* 0x0001e80008000406 */
[----:B-----5:R0:W-:Y:S04]  /*9fa0*/  STS.U16 [R4+UR6+0x10280], R53 ;  /* 0x0102803504007988 */ /* 0x0201e80008000406 */
        /* <DEDUP_REMOVED lines=30> */
[----:B------:R0:W-:Y:S01]  /*a190*/  STS.U16 [R39+UR6+0x15f00], R22 ;  /* 0x015f001627007988 */ /* 0x0001e20008000406 */
[----:B------:R-:W-:-:S03]  /*a1a0*/  UIADD3 UR9, UPT, UPT, UR7, 0x100, URZ ;  /* 0x0000010007097890 */ /* 0x000fc6000fffe0ff */
        /* <DEDUP_REMOVED lines=16> */
[----:B-1----:R1:W-:Y:S06]  /*a2b0*/  MEMBAR.ALL.CTA ;  /* 0x0000000000007992 */ /* 0x0023ec0000008000 */
[----:B-1----:R-:W-:Y:S04]  /*a2c0*/  FENCE.VIEW.ASYNC.S ;  /* 0x00000000000073c6 */ /* 0x002fe80000000000 */
[----:B------:R-:W1:Y:S02]  /*a2d0*/  FENCE.VIEW.ASYNC.S ;  /* 0x00000000000073c6 */ /* 0x000e640000000000 */
[----:B-1----:R0:W1:Y:S01]  /*a2e0*/  @!UP1 SYNCS.EXCH.64 URZ, [UR6+0x18000], UR12 ;  /* 0x0180000c06ff95b2 */ /* 0x0020620008000100 */
[----:B------:R-:W-:Y:S01]  /*a2f0*/  IADD3 R202, PT, PT, R134, 0x18000, RZ ;  /* 0x0001800086ca7810 */ /* 0x000fe20007ffe0ff */
[----:B-1----:R-:W-:Y:S06]  /*a300*/  BAR.SYNC.DEFER_BLOCKING 0x0 ;  /* 0x0000000000007b1d */ /* 0x002fec0000010000 */
[----:B0-----:R-:W-:Y:S05]  /*a310*/  @!P2 BRA `(.L_x_6) ;  /* 0x000000040078a947 */ /* 0x001fea0003800000 */
[----:B------:R-:W-:Y:S01]  /*a320*/  USHF.R.U32.HI UR36, URZ, 0x4, UR6 ;  /* 0x00000004ff247899 */ /* 0x000fe20008011606 */
[----:B------:R-:W-:Y:S01]  /*a330*/  MOV R203, RZ ;  /* 0x000000ff00cb7202 */ /* 0x000fe20000000f00 */
[----:B------:R-:W-:Y:S02]  /*a340*/  UIADD3 UR15, UPT, UPT, UR6, 0x10000, URZ ;  /* 0x00010000060f7890 */ /* 0x000fe4000fffe0ff */
[----:B------:R-:W-:Y:S02]  /*a350*/  USGXT.U32 UR36, UR36, 0xe ;  /* 0x0000000e2424789a */ /* 0x000fe40008000000 */
[----:B------:R-:W-:Y:S02]  /*a360*/  USHF.R.U32.HI UR15, URZ, 0x4, UR15 ;  /* 0x00000004ff0f7899 */ /* 0x000fe4000801160f */
[----:B------:R-:W-:Y:S02]  /*a370*/  UIADD3 UR62, UP1, UPT, UR36, 0x8000080, URZ ;  /* 0x08000080243e7890 */ /* 0x000fe4000ff3e0ff */
[----:B------:R-:W-:Y:S01]  /*a380*/  USGXT.U32 UR30, UR15, 0xe ;  /* 0x0000000e0f1e789a */ /* 0x000fe20008000000 */
[----:B------:R-:W-:Y:S01]  /*a390*/  UMOV UR13, URZ ;  /* 0x000000ff000d7c82 */ /* 0x000fe20008000000 */
[----:B------:R-:W-:-:S02]  /*a3a0*/  ULOP3.LUT UR36, UR36, 0x8000000, URZ, 0xfc, !UPT ;  /* 0x0800000024247892 */ /* 0x000fc4000f8efcff */
[----:B------:R-:W-:Y:S02]  /*a3b0*/  UIADD3.X UR63, UPT, UPT, UR13, 0x40004040, URZ, UP1, !UPT ;  /* 0x400040400d3f7890 */ /* 0x000fe40008ffe4ff */
[----:B------:R-:W-:Y:S01]  /*a3c0*/  UIADD3 UR20, UP1, UPT, UR30, 0x2, URZ ;  /* 0x000000021e147890 */ /* 0x000fe2000ff3e0ff */
[----:B------:R-:W-:Y:S01]  /*a3d0*/  UMOV UR14, URZ ;  /* 0x000000ff000e7c82 */ /* 0x000fe20008000000 */
[----:B------:R-:W-:Y:S02]  /*a3e0*/  UMOV UR24, 0x0 ;  /* 0x0000000000187882 */ /* 0x000fe40000000000 */
[----:B------:R-:W-:Y:S01]  /*a3f0*/  UIADD3.X UR21, UPT, UPT, UR14, 0x40004040, URZ, UP1, !UPT ;  /* 0x400040400e157890 */ /* 0x000fe20008ffe4ff */
[----:B------:R-:W-:Y:S01]  /*a400*/  UMOV UR25, 0x8108490 ;  /* 0x0810849000197882 */ /* 0x000fe20000000000 */
[----:B------:R-:W-:Y:S01]  /*a410*/  UMOV UR37, 0x40004040 ;  /* 0x4000404000257882 */ /* 0x000fe20000000000 */
[----:B------:R-:W-:Y:S01]  /*a420*/  UMOV UR31, 0x40004040 ;  /* 0x40004040001f7882 */ /* 0x000fe20000000000 */
[----:B------:R-:W-:Y:S01]  /*a430*/  ELECT P3, URZ, PT ;  /* 0x0000000000ff782f */ /* 0x000fe20003860000 */
[----:B------:R0:W-:Y:S01]  /*a440*/  UTCHMMA gdesc[UR36], gdesc[UR30], tmem[UR9], tmem[UR24], idesc[UR25], !UPT ;  /* 0x00ff181e240075ea */ /* 0x0001e2000f800009 */
[----:B------:R-:W-:-:S02]  /*a450*/  UIADD3.64 UR66, UPT, UPT, UR62, 0x80, URZ ;  /* 0x000000803e427897 */ /* 0x000fc4000fffe0ff */
[----:B------:R-:W-:Y:S02]  /*a460*/  UIADD3.64 UR68, UPT, UPT, UR20, 0x2, URZ ;  /* 0x0000000214447897 */ /* 0x000fe4000fffe0ff */
[----:B------:R-:W-:Y:S01]  /*a470*/  UIADD3.64 UR14, UPT, UPT, UR62, 0x100, URZ ;  /* 0x000001003e0e7897 */ /* 0x000fe2000fffe0ff */
[----:B------:R-:W-:Y:S01]  /*a480*/  UMOV UR18, 0x0 ;  /* 0x0000000000127882 */ /* 0x000fe20000000000 */
[----:B------:R-:W-:Y:S01]  /*a490*/  UMOV UR19, 0x8108490 ;  /* 0x0810849000137882 */ /* 0x000fe20000000000 */
[----:B------:R-:W-:Y:S02]  /*a4a0*/  UIADD3.64 UR58, UPT, UPT, UR62, 0x180, URZ ;  /* 0x000001803e3a7897 */ /* 0x000fe4000fffe0ff */
[----:B------:R-:W-:Y:S01]  /*a4b0*/  UTCHMMA gdesc[UR62], gdesc[UR20], tmem[UR9], tmem[UR18], idesc[UR19], UPT ;  /* 0x00ff12143e0075ea */ /* 0x000fe2000b800009 */
[----:B0-----:R-:W-:Y:S01]  /*a4c0*/  UIADD3.64 UR36, UPT, UPT, UR20, 0x4, URZ ;  /* 0x0000000414247897 */ /* 0x001fe2000fffe0ff */
[----:B------:R-:W-:Y:S01]  /*a4d0*/  @P3 MOV R4, R202 ;  /* 0x000000ca00043202 */ /* 0x000fe20000000f00 */
[----:B------:R-:W-:Y:S01]  /*a4e0*/  UIADD3.64 UR70, UPT, UPT, UR20, 0x1fe, URZ ;  /* 0x000001fe14467897 */ /* 0x000fe2000fffe0ff */
[----:B------:R-:W-:Y:S01]  /*a4f0*/  UMOV UR64, 0x0 ;  /* 0x0000000000407882 */ /* 0x000fe20000000000 */
[----:B------:R-:W-:Y:S01]  /*a500*/  UMOV UR65, 0x8108490 ;  /* 0x0810849000417882 */ /* 0x000fe20000000000 */
[----:B------:R-:W-:Y:S01]  /*a510*/  UIADD3.64 UR42, UPT, UPT, UR62, 0x200, URZ ;  /* 0x000002003e2a7897 */ /* 0x000fe2000fffe0ff */
[----:B------:R-:W-:Y:S01]  /*a520*/  UTCHMMA gdesc[UR66], gdesc[UR68], tmem[UR9], tmem[UR64], idesc[UR65], UPT ;  /* 0x00ff4044420075ea */ /* 0x000fe2000b800009 */
[----:B------:R-:W-:Y:S01]  /*a530*/  UIADD3.64 UR76, UPT, UPT, UR20, 0x200, URZ ;  /* 0x00000200144c7897 */ /* 0x000fe2000fffe0ff */
[----:B------:R-:W-:Y:S01]  /*a540*/  @P3 R2UR UR12, R4 ;  /* 0x00000000040c32ca */ /* 0x000fe200000e0000 */
[----:B------:R-:W-:Y:S01]  /*a550*/  UMOV UR26, 0x0 ;  /* 0x00000000001a7882 */ /* 0x000fe20000000000 */
[----:B------:R-:W-:Y:S01]  /*a560*/  UMOV UR27, 0x8108490 ;  /* 0x08108490001b7882 */ /* 0x000fe20000000000 */
[----:B------:R-:W-:Y:S01]  /*a570*/  UIADD3.64 UR60, UPT, UPT, UR62, 0x280, URZ ;  /* 0x000002803e3c7897 */ /* 0x000fe2000fffe0ff */
[----:B------:R0:W-:Y:S01]  /*a580*/  UTCHMMA gdesc[UR14], gdesc[UR36], tmem[UR9], tmem[UR26], idesc[UR27], UPT ;  /* 0x00ff1a240e0075ea */ /* 0x0001e2000b800009 */
[----:B------:R-:W-:-:S02]  /*a590*/  UIADD3.64 UR74, UPT, UPT, UR20, 0x202, URZ ;  /* 0x00000202144a7897 */ /* 0x000fc4000fffe0ff */
[----:B------:R-:W-:Y:S02]  /*a5a0*/  UIADD3.64 UR56, UPT, UPT, UR62, 0x300, URZ ;  /* 0x000003003e387897 */ /* 0x000fe4000fffe0ff */
[----:B------:R-:W-:Y:S01]  /*a5b0*/  UIADD3.64 UR54, UPT, UPT, UR62, 0x380, URZ ;  /* 0x000003803e367897 */ /* 0x000fe2000fffe0ff */
[----:B------:R-:W-:Y:S01]  /*a5c0*/  UMOV UR50, 0x0 ;  /* 0x0000000000327882 */ /* 0x000fe20000000000 */
[----:B------:R-:W-:Y:S01]  /*a5d0*/  UMOV UR51, 0x8108490 ;  /* 0x0810849000337882 */ /* 0x000fe20000000000 */
[----:B------:R-:W-:Y:S01]  /*a5e0*/  UIADD3.64 UR48, UPT, UPT, UR62, 0x400, URZ ;  /* 0x000004003e307897 */ /* 0x000fe2000fffe0ff */
[----:B------:R1:W-:Y:S01]  /*a5f0*/  UTCHMMA gdesc[UR58], gdesc[UR70], tmem[UR9], tmem[UR50], idesc[UR51], UPT ;  /* 0x00ff32463a0075ea */ /* 0x0003e2000b800009 */
[----:B0-----:R-:W-:Y:S02]  /*a600*/  UIADD3.64 UR36, UPT, UPT, UR20, 0x204, URZ ;  /* 0x0000020414247897 */ /* 0x001fe4000fffe0ff */
[----:B------:R-:W-:Y:S02]  /*a610*/  UIADD3.64 UR26, UPT, UPT, UR20, 0x3fe, URZ ;  /* 0x000003fe141a7897 */ /* 0x000fe4000fffe0ff */
[----:B------:R-:W-:-:S02]  /*a620*/  UIADD3.64 UR40, UPT, UPT, UR62, 0x480, URZ ;  /* 0x000004803e287897 */ /* 0x000fc4000fffe0ff */
[----:B------:R-:W-:Y:S02]  /*a630*/  UIADD3.64 UR34, UPT, UPT, UR62, 0x500, URZ ;  /* 0x000005003e227897 */ /* 0x000fe4000fffe0ff */
[----:B------:R-:W-:Y:S02]  /*a640*/  UIADD3.64 UR30, UPT, UPT, UR62, 0x580, URZ ;  /* 0x000005803e1e7897 */ /* 0x000fe4000fffe0ff */
[----:B------:R-:W-:Y:S02]  /*a650*/  UIADD3.64 UR24, UPT, UPT, UR62, 0x600, URZ ;  /* 0x000006003e187897 */ /* 0x000fe4000fffe0ff */
[----:B------:R-:W-:Y:S02]  /*a660*/  UIADD3.64 UR18, UPT, UPT, UR62, 0x680, URZ ;  /* 0x000006803e127897 */ /* 0x000fe4000fffe0ff */
[----:B------:R-:W-:Y:S02]  /*a670*/  UIADD3.64 UR72, UPT, UPT, UR62, 0x700, URZ ;  /* 0x000007003e487897 */ /* 0x000fe4000fffe0ff */
[----:B------:R-:W-:Y:S01]  /*a680*/  UIADD3.64 UR14, UPT, UPT, UR20, 0x400, URZ ;  /* 0x00000400140e7897 */ /* 0x000fe2000fffe0ff */
[----:B------:R-:W-:Y:S01]  /*a690*/  UMOV UR68, 0x0 ;  /* 0x0000000000447882 */ /* 0x000fe20000000000 */
[----:B------:R-:W-:Y:S01]  /*a6a0*/  UMOV UR69, 0x8108490 ;  /* 0x0810849000457882 */ /* 0x000fe20000000000 */
[----:B------:R-:W-:Y:S01]  /*a6b0*/  UIADD3.64 UR62, UPT, UPT, UR20, 0x402, URZ ;  /* 0x00000402143e7897 */ /* 0x000fe2000fffe0ff */
[----:B------:R0:W-:Y:S01]  /*a6c0*/  UTCHMMA gdesc[UR42], gdesc[UR76], tmem[UR9], tmem[UR68], idesc[UR69], UPT ;  /* 0x00ff444c2a0075ea */ /* 0x0001e2000b800009 */
[----:B------:R-:W-:-:S02]  /*a6d0*/  UIADD3.64 UR64, UPT, UPT, UR20, 0x404, URZ ;  /* 0x0000040414407897 */ /* 0x000fc4000fffe0ff */
[----:B------:R-:W-:Y:S01]  /*a6e0*/  UIADD3.64 UR66, UPT, UPT, UR20, 0x5fe, URZ ;  /* 0x000005fe14427897 */ /* 0x000fe2000fffe0ff */
[----:B-1----:R-:W-:Y:S01]  /*a6f0*/  UMOV UR58, 0x0 ;  /* 0x00000000003a7882 */ /* 0x002fe20000000000 */
[----:B------:R-:W-:Y:S01]  /*a700*/  UMOV UR59, 0x8108490 ;  /* 0x08108490003b7882 */ /* 0x000fe20000000000 */
[----:B------:R-:W-:Y:S01]  /*a710*/  UMOV UR70, 0x0 ;  /* 0x0000000000467882 */ /* 0x000fe20000000000 */
[----:B------:R-:W-:Y:S01]  /*a720*/  UMOV UR71, 0x8108490 ;  /* 0x0810849000477882 */ /* 0x000fe20000000000 */
[----:B------:R1:W-:Y:S01]  /*a730*/  UTCHMMA gdesc[UR60], gdesc[UR74], tmem[UR9], tmem[UR58], idesc[UR59], UPT ;  /* 0x00ff3a4a3c0075ea */ /* 0x0003e2000b800009 */
[----:B0-----:R-:W-:Y:S01]  /*a740*/  UIADD3.64 UR42, UPT, UPT, UR20, 0x600, URZ ;  /* 0x00000600142a7897 */ /* 0x001fe2000fffe0ff */
[----:B------:R1:W-:Y:S01]  /*a750*/  UTCHMMA gdesc[UR56], gdesc[UR36], tmem[UR9], tmem[UR70], idesc[UR71], UPT ;  /* 0x00ff4624380075ea */ /* 0x0003e2000b800009 */
[----:B------:R-:W-:Y:S01]  /*a760*/  UIADD3.64 UR68, UPT, UPT, UR20, 0x602, URZ ;  /* 0x0000060214447897 */ /* 0x000fe2000fffe0ff */
[----:B------:R1:W-:Y:S01]  /*a770*/  UTCHMMA gdesc[UR54], gdesc[UR26], tmem[UR9], tmem[UR50], idesc[UR51], UPT ;  /* 0x00ff321a360075ea */ /* 0x0003e2000b800009 */
[----:B------:R-:W-:Y:S01]  /*a780*/  UIADD3.64 UR20, UPT, UPT, UR20, 0x604, URZ ;  /* 0x0000060414147897 */ /* 0x000fe2000fffe0ff */
[----:B------:R-:W-:Y:S01]  /*a790*/  UMOV UR52, 0x0 ;  /* 0x0000000000347882 */ /* 0x000fe20000000000 */
[----:B------:R-:W-:Y:S01]  /*a7a0*/  UMOV UR53, 0x8108490 ;  /* 0x0810849000357882 */ /* 0x000fe20000000000 */
[----:B------:R-:W-:Y:S01]  /*a7b0*/  UMOV UR44, 0x0 ;  /* 0x00000000002c7882 */ /* 0x000fe20000000000 */
[----:B------:R-:W-:Y:S01]  /*a7c0*/  UMOV UR45, 0x8108490 ;  /* 0x08108490002d7882 */ /* 0x000fe20000000000 */
[----:B------:R-:W-:Y:S01]  /*a7d0*/  UMOV UR38, 0x0 ;  /* 0x0000000000267882 */ /* 0x000fe20000000000 */
[----:B------:R-:W-:Y:S01]  /*a7e0*/  UMOV UR39, 0x8108490 ;  /* 0x0810849000277882 */ /* 0x000fe20000000000 */
[----:B------:R1:W-:Y:S01]  /*a7f0*/  UTCHMMA gdesc[UR48], gdesc[UR14], tmem[UR9], tmem[UR52], idesc[UR53], UPT ;  /* 0x00ff340e300075ea */ /* 0x0003e2000b800009 */
        /* <DEDUP_REMOVED lines=12> */
[----:B------:R1:W-:Y:S01]  /*a8c0*/  UTCHMMA gdesc[UR18], gdesc[UR68], tmem[UR9], tmem[UR22], idesc[UR23], UPT ;  /* 0x00ff1644120075ea */ /* 0x0003e2000b800009 */
[----:B------:R1:W-:Y:S01]  /*a8d0*/  UTCHMMA gdesc[UR72], gdesc[UR20], tmem[UR9], tmem[UR16], idesc[UR17], UPT ;  /* 0x00ff1014480075ea */ /* 0x0003e2000b800009 */
[----:B------:R1:W-:Y:S01]  /*a8e0*/  UTCBAR [UR12], URZ ;  /* 0x000000ff0c0073e9 */ /* 0x0003e200080000ff */
[----:B------:R-:W-:Y:S01]  /*a8f0*/  NOP ;  /* 0x0000000000007918 */ /* 0x000fe20000000000 */
.L_x_6:
[----:B------:R-:W-:Y:S05]  /*a900*/  @!P1 BRA `(.L_x_7) ;  /* 0x0000000000089947 */ /* 0x000fea0003800000 */
[----:B------:R-:W0:Y:S02]  /*a910*/  SYNCS.PHASECHK.TRANS64.TRYWAIT P3, [UR6+0x18000], RZ ;  /* 0x018000ffff0075a7 */ /* 0x000e240008061106 */
[----:B0-----:R-:W-:Y:S05]  /*a920*/  @!P3 BRA `(.L_x_8) ;  /* 0x0000019c00bcb947 */ /* 0x001fea0003800000 */
.L_x_7:
[----:B------:R-:W-:Y:S06]  /*a930*/  BAR.SYNC.DEFER_BLOCKING 0x0 ;  /* 0x0000000000007b1d */ /* 0x000fec0000010000 */
[----:B------:R-:W0:Y:S02]  /*a940*/  LDCU UR13, c[0x0][0x3a8] ;  /* 0x00007500ff0d77ac */ /* 0x000e240008000800 */
[----:B------:R-:W2:Y:S01]  /*a950*/  LDC R81, c[0x0][0x3d8] ;  /* 0x0000f600ff517b82 */ /* 0x000ea20000000800 */
[----:B------:R-:W0:Y:S01]  /*a960*/  LDTM.x64 R4, tmem[UR8+0x100] ;  /* 0x00010008000479ee */ /* 0x000e220008340000 */
[----:B------:R-:W3:Y:S01]  /*a970*/  S2R R74, SR_TID.X ;  /* 0x00000000004a7919 */ /* 0x000ee20000002100 */
[----:B-1----:R-:W1:Y:S01]  /*a980*/  LDCU UR12, c[0x0][0x3d8] ;  /* 0x00007b00ff0c77ac */ /* 0x002e620008000800 */
[----:B------:R-:W-:Y:S04]  /*a990*/  STL.64 [R1+0x8a8], R2 ;  /* 0x0008a80201007387 */ /* 0x000fe80000100a00 */
[----:B------:R-:W4:Y:S01]  /*a9a0*/  LDC R112, c[0x0][0x3d8] ;  /* 0x0000f600ff707b82 */ /* 0x000f220000000800 */
[----:B------:R-:W-:Y:S04]  /*a9b0*/  STL [R1+0x8a0], R225 ;  /* 0x0008a0e101007387 */ /* 0x000fe80000100800 */
[----:B------:R-:W-:Y:S03]  /*a9c0*/  STL.64 [R1+0x898], R202 ;  /* 0x000898ca01007387 */ /* 0x000fe60000100a00 */
[----:B------:R-:W4:Y:S01]  /*a9d0*/  LDC R73, c[0x0][0x3d8] ;  /* 0x0000f600ff497b82 */ /* 0x000f220000000800 */
[----:B------:R-:W-:Y:S04]  /*a9e0*/  STL.64 [R1+0x890], R200 ;  /* 0x000890c801007387 */ /* 0x000fe80000100a00 */
[----:B------:R-:W-:Y:S03]  /*a9f0*/  STL.64 [R1+0x888], R198 ;  /* 0x000888c601007387 */ /* 0x000fe60000100a00 */
[----:B------:R-:W4:Y:S01]  /*aa00*/  LDC R98, c[0x0][0x3d8] ;  /* 0x0000f600ff627b82 */ /* 0x000f220000000800 */
[----:B0-----:R-:W-:Y:S01]  /*aa10*/  FMUL R70, R4, UR13 ;  /* 0x0000000d04467c20 */ /* 0x001fe20008400000 */
[----:B------:R-:W-:Y:S01]  /*aa20*/  FMUL R71, R5, UR13 ;  /* 0x0000000d05477c20 */ /* 0x000fe20008400000 */
[----:B------:R-:W-:Y:S01]  /*aa30*/  FMUL R72, R6, UR13 ;  /* 0x0000000d06487c20 */ /* 0x000fe20008400000 */
[----:B------:R-:W-:Y:S01]  /*aa40*/  FMUL R69, R7, UR13 ;  /* 0x0000000d07457c20 */ /* 0x000fe20008400000 */
[----:B------:R-:W-:Y:S01]  /*aa50*/  FMUL R68, R8, UR13 ;  /* 0x0000000d08447c20 */ /* 0x000fe20008400000 */
[----:B------:R-:W-:Y:S01]  /*aa60*/  FMUL R196, R65, UR13 ;  /* 0x0000000d41c47c20 */ /* 0x000fe20008400000 */
[----:B------:R0:W-:Y:S01]  /*aa70*/  STL.64 [R1+0xa08], R6 ;  /* 0x000a080601007387 */ /* 0x0001e20000100a00 */
[----:B------:R-:W-:Y:S01]  /*aa80*/  FMNMX3 R72, R70, R71, R72, !PT ;  /* 0x0000004746487276 */ /* 0x000fe20007800048 */
[----:B------:R-:W-:Y:S01]  /*aa90*/  FMUL R70, R9, UR13 ;  /* 0x0000000d09467c20 */ /* 0x000fe20008400000 */
[----:B------:R-:W-:Y:S01]  /*aaa0*/  FMUL R71, R10, UR13 ;  /* 0x0000000d0a477c20 */ /* 0x000fe20008400000 */
[----:B---3--:R-:W-:Y:S01]  /*aab0*/  SHF.R.U32.HI R99, RZ, 0x6, R74 ;  /* 0x00000006ff637819 */ /* 0x008fe2000001164a */
[----:B------:R-:W3:Y:S01]  /*aac0*/  LDC R111, c[0x0][0x3d8] ;  /* 0x0000f600ff6f7b82 */ /* 0x000ee20000000800 */
[----:B------:R-:W-:Y:S01]  /*aad0*/  FMNMX3 R72, R72, R69, R68, !PT ;  /* 0x0000004548487276 */ /* 0x000fe20007800044 */
[----:B------:R-:W-:Y:S01]  /*aae0*/  FMUL R69, R11, UR13 ;  /* 0x0000000d0b457c20 */ /* 0x000fe20008400000 */
[----:B------:R-:W-:Y:S01]  /*aaf0*/  FMUL R68, R12, UR13 ;  /* 0x0000000d0c447c20 */ /* 0x000fe20008400000 */
[----:B------:R-:W-:Y:S01]  /*ab00*/  SGXT.U32 R99, R99, 0x1 ;  /* 0x000000016363781a */ /* 0x000fe20000000000 */
[----:B------:R0:W-:Y:S01]  /*ab10*/  STL.64 [R1+0xa00], R8 ;  /* 0x000a000801007387 */ /* 0x0001e20000100a00 */
[----:B------:R-:W-:Y:S01]  /*ab20*/  FMNMX3 R72, R72, R70, R71, !PT ;  /* 0x0000004648487276 */ /* 0x000fe20007800047 */
[----:B------:R-:W-:Y:S01]  /*ab30*/  FMUL R70, R13, UR13 ;  /* 0x0000000d0d467c20 */ /* 0x000fe20008400000 */
[----:B------:R-:W-:Y:S01]  /*ab40*/  FMUL R71, R14, UR13 ;  /* 0x0000000d0e477c20 */ /* 0x000fe20008400000 */
[----:B-1----:R-:W-:Y:S01]  /*ab50*/  IMAD R99, R99, UR12, RZ ;  /* 0x0000000c63637c24 */ /* 0x002fe2000f8e02ff */
[----:B------:R-:W-:Y:S01]  /*ab60*/  FMNMX3 R72, R72, R69, R68, !PT ;  /* 0x0000004548487276 */ /* 0x000fe20007800044 */
[----:B------:R-:W-:Y:S01]  /*ab70*/  FMUL R69, R15, UR13 ;  /* 0x0000000d0f457c20 */ /* 0x000fe20008400000 */
[----:B------:R-:W-:Y:S01]  /*ab80*/  FMUL R68, R16, UR13 ;  /* 0x0000000d10447c20 */ /* 0x000fe20008400000 */
[----:B------:R-:W1:Y:S01]  /*ab90*/  LDC R87, c[0x0][0x3d8] ;  /* 0x0000f600ff577b82 */ /* 0x000e620000000800 */
[----:B------:R-:W-:Y:S01]  /*aba0*/  FMNMX3 R72, R72, R70, R71, !PT ;  /* 0x0000004648487276 */ /* 0x000fe20007800047 */
[----:B------:R-:W-:Y:S01]  /*abb0*/  FMUL R70, R17, UR13 ;  /* 0x0000000d11467c20 */ /* 0x000fe20008400000 */
[----:B------:R-:W-:Y:S01]  /*abc0*/  FMUL R71, R18, UR13 ;  /* 0x0000000d12477c20 */ /* 0x000fe20008400000 */
[----:B--2---:R-:W-:Y:S01]  /*abd0*/  LEA R81, R81, R99, 0x1 ;  /* 0x0000006351517211 */ /* 0x004fe200078e08ff */
[----:B------:R-:W-:Y:S01]  /*abe0*/  STL.64 [R1+0x9f8], R12 ;  /* 0x0009f80c01007387 */ /* 0x000fe20000100a00 */
[----:B------:R-:W-:Y:S01]  /*abf0*/  FMNMX3 R72, R72, R69, R68, !PT ;  /* 0x0000004548487276 */ /* 0x000fe20007800044 */
[----:B------:R-:W-:Y:S01]  /*ac00*/  FMUL R69, R19, UR13 ;  /* 0x0000000d13457c20 */ /* 0x000fe20008400000 */
[----:B------:R-:W-:Y:S01]  /*ac10*/  FMUL R68, R20, UR13 ;  /* 0x0000000d14447c20 */ /* 0x000fe20008400000 */
[----:B------:R-:W2:Y:S01]  /*ac20*/  LDC R76, c[0x0][0x3d8] ;  /* 0x0000f600ff4c7b82 */ /* 0x000ea20000000800 */
[----:B------:R-:W-:Y:S01]  /*ac30*/  FMNMX3 R72, R72, R70, R71, !PT ;  /* 0x0000004648487276 */ /* 0x000fe20007800047 */
[----:B------:R-:W-:Y:S01]  /*ac40*/  FMUL R70, R21, UR13 ;  /* 0x0000000d15467c20 */ /* 0x000fe20008400000 */
[----:B------:R-:W-:Y:S01]  /*ac50*/  FMUL R71, R22, UR13 ;  /* 0x0000000d16477c20 */ /* 0x000fe20008400000 */
[----:B----4-:R-:W-:Y:S01]  /*ac60*/  LEA R112, R112, R81, 0x1 ;  /* 0x0000005170707211 */ /* 0x010fe200078e08ff */
[----:B------:R-:W-:Y:S01]  /*ac70*/  STL.64 [R1+0x9f0], R14 ;  /* 0x0009f00e01007387 */ /* 0x000fe20000100a00 */
[----:B------:R-:W-:Y:S01]  /*ac80*/  FMNMX3 R72, R72, R69, R68, !PT ;  /* 0x0000004548487276 */ /* 0x000fe20007800044 */
[----:B------:R-:W-:Y:S01]  /*ac90*/  FMUL R69, R23, UR13 ;  /* 0x0000000d17457c20 */ /* 0x000fe20008400000 */
[----:B------:R-:W-:Y:S01]  /*aca0*/  FMUL R68, R24, UR13 ;  /* 0x0000000d18447c20 */ /* 0x000fe20008400000 */
[----:B------:R-:W4:Y:S01]  /*acb0*/  LDC R110, c[0x0][0x3d8] ;  /* 0x0000f600ff6e7b82 */ /* 0x000f220000000800 */
[----:B------:R-:W-:Y:S01]  /*acc0*/  FMNMX3 R72, R72, R70, R71, !PT ;  /* 0x0000004648487276 */ /* 0x000fe20007800047 */
[----:B------:R-:W-:Y:S01]  /*acd0*/  FMUL R70, R25, UR13 ;  /* 0x0000000d19467c20 */ /* 0x000fe20008400000 */
[----:B------:R-:W-:Y:S01]  /*ace0*/  FMUL R71, R26, UR13 ;  /* 0x0000000d1a477c20 */ /* 0x000fe20008400000 */
[----:B------:R-:W-:Y:S01]  /*acf0*/  STL.64 [R1+0x9e8], R16 ;  /* 0x0009e81001007387 */ /* 0x000fe20000100a00 */
[----:B------:R-:W-:Y:S01]  /*ad00*/  FMNMX3 R72, R72, R69, R68, !PT ;  /* 0x0000004548487276 */ /* 0x000fe20007800044 */
[----:B------:R-:W-:Y:S01]  /*ad10*/  FMUL R69, R27, UR13 ;  /* 0x0000000d1b457c20 */ /* 0x000fe20008400000 */
[----:B------:R-:W-:Y:S01]  /*ad20*/  FMUL R68, R28, UR13 ;  /* 0x0000000d1c447c20 */ /* 0x000fe20008400000 */
[----:B------:R-:W0:Y:S01]  /*ad30*/  LDC R97, c[0x0][0x3d8] ;  /* 0x0000f600ff617b82 */ /* 0x000e220000000800 */
[----:B------:R-:W-:Y:S01]  /*ad40*/  FMNMX3 R72, R72, R70, R71, !PT ;  /* 0x0000004648487276 */ /* 0x000fe20007800047 */
[----:B------:R-:W-:Y:S01]  /*ad50*/  FMUL R70, R29, UR13 ;  /* 0x0000000d1d467c20 */ /* 0x000fe20008400000 */
[----:B------:R-:W-:Y:S01]  /*ad60*/  FMUL R71, R30, UR13 ;  /* 0x0000000d1e477c20 */ /* 0x000fe20008400000 */
[----:B------:R-:W-:Y:S01]  /*ad70*/  STL.64 [R1+0x9e0], R18 ;  /* 0x0009e01201007387 */ /* 0x000fe20000100a00 */
[----:B------:R-:W-:Y:S01]  /*ad80*/  FMNMX3 R72, R72, R69, R68, !PT ;  /* 0x0000004548487276 */ /* 0x000fe20007800044 */
[----:B------:R-:W-:Y:S01]  /*ad90*/  FMUL R69, R31, UR13 ;  /* 0x0000000d1f457c20 */ /* 0x000fe20008400000 */
[----:B------:R-:W-:Y:S01]  /*ada0*/  FMUL R68, R32, UR13 ;  /* 0x0000000d20447c20 */ /* 0x000fe20008400000 */
[----:B------:R-:W1:Y:S01]  /*adb0*/  LDC R80, c[0x0][0x3d8] ;  /* 0x0000f600ff507b82 */ /* 0x000e620000000800 */
        /* <DEDUP_REMOVED lines=43> */
[-C--:B0-----:R-:W-:Y:S01]  /*b070*/  LEA R6, P3, R99, R228.reuse, 0x1 ;  /* 0x000000e463067211 */ /* 0x081fe200078608ff */
        /* <DEDUP_REMOVED lines=8> */
[----:B------:R3:W-:Y:S01]  /*b100*/  STL.64 [R1+0x8c0], R32 ;  /* 0x0008c02001007387 */ /* 0x0007e20000100a00 */
[----:B------:R-:W-:Y:S01]  /*b110*/  FMNMX3 R69, R68, R69, R70, !PT ;  /* 0x0000004544457276 */ /* 0x000fe20007800046 */
[----:B------:R-:W-:Y:S01]  /*b120*/  FMUL R68, R57, UR13 ;  /* 0x0000000d39447c20 */ /* 0x000fe20008400000 */
[----:B------:R-:W-:Y:S01]  /*b130*/  FMUL R70, R58, UR13 ;  /* 0x0000000d3a467c20 */ /* 0x000fe20008400000 */
[----:B------:R-:W0:Y:S01]  /*b140*/  LDC R85, c[0x0][0x3d8] ;  /* 0x0000f600ff557b82 */ /* 0x000e220000000800 */
[----:B------:R-:W-:Y:S01]  /*b150*/  LEA R8, P4, R81, R228, 0x1 ;  /* 0x000000e451087211 */ /* 0x000fe200078808ff */
[----:B------:R1:W-:Y:S01]  /*b160*/  STL.64 [R1+0x8c8], R34 ;  /* 0x0008c82201007387 */ /* 0x0003e20000100a00 */
[----:B------:R-:W-:-:S02]  /*b170*/  LEA.HI.X.SX32 R7, R99, R0, 0x1, P3 ;  /* 0x0000000063077211 */ /* 0x000fc400018f0eff */
[----:B------:R-:W-:Y:S01]  /*b180*/  FMNMX3 R69, R69, R68, R70, !PT ;  /* 0x0000004445457276 */ /* 0x000fe20007800046 */
[----:B------:R-:W-:Y:S01]  /*b190*/  FMUL R70, R61, UR13 ;  /* 0x0000000d3d467c20 */ /* 0x000fe20008400000 */
[----:B------:R-:W-:Y:S01]  /*b1a0*/  FMUL R68, R62, UR13 ;  /* 0x0000000d3e447c20 */ /* 0x000fe20008400000 */
[----:B------:R-:W0:Y:S01]  /*b1b0*/  LDC R106, c[0x0][0x3d8] ;  /* 0x0000f600ff6a7b82 */ /* 0x000e220000000800 */
[----:B------:R-:W-:Y:S01]  /*b1c0*/  FMNMX3 R69, R69, R71, R72, !PT ;  /* 0x0000004745457276 */ /* 0x000fe20007800048 */
[----:B------:R-:W-:Y:S01]  /*b1d0*/  FMUL R71, R63, UR13 ;  /* 0x0000000d3f477c20 */ /* 0x000fe20008400000 */
[----:B------:R-:W-:Y:S01]  /*b1e0*/  FMUL R72, R64, UR13 ;  /* 0x0000000d40487c20 */ /* 0x000fe20008400000 */
[----:B---3--:R-:W-:Y:S01]  /*b1f0*/  LEA R32, P5, R112, R228, 0x1 ;  /* 0x000000e470207211 */ /* 0x008fe200078a08ff */
[----:B------:R3:W-:Y:S01]  /*b200*/  STL.64 [R1+0x8d0], R36 ;  /* 0x0008d02401007387 */ /* 0x0007e20000100a00 */
[----:B------:R-:W-:Y:S01]  /*b210*/  FMNMX3 R70, R69, R70, R68, !PT ;  /* 0x0000004645467276 */ /* 0x000fe20007800044 */
[----:B------:R-:W-:Y:S01]  /*b220*/  FMUL R69, R66, UR13 ;  /* 0x0000000d42457c20 */ /* 0x000fe20008400000 */
[----:B------:R-:W-:Y:S01]  /*b230*/  LEA R68, R73, R112, 0x1 ;  /* 0x0000007049447211 */ /* 0x000fe200078e08ff */
[----:B------:R-:W0:Y:S01]  /*b240*/  LDC R79, c[0x0][0x3d8] ;  /* 0x0000f600ff4f7b82 */ /* 0x000e220000000800 */
[----:B------:R-:W-:Y:S01]  /*b250*/  FMNMX3 R70, R70, R71, R72, !PT ;  /* 0x0000004746467276 */ /* 0x000fe20007800048 */
[----:B------:R2:W-:Y:S01]  /*b260*/  STL.64 [R1+0x8d8], R38 ;  /* 0x0008d82601007387 */ /* 0x0005e20000100a00 */
[----:B------:R-:W-:-:S02]  /*b270*/  LEA R98, R98, R68, 0x1 ;  /* 0x0000004462627211 */ /* 0x000fc400078e08ff */
[----:B------:R-:W-:Y:S01]  /*b280*/  FMNMX3 R196, R70, R196, R69, !PT ;  /* 0x000000c446c47276 */ /* 0x000fe20007800045 */
[----:B------:R-:W-:Y:S01]  /*b290*/  STL.64 [R1+0x8e0], R40 ;  /* 0x0008e02801007387 */ /* 0x000fe20000100a00 */
[----:B------:R-:W-:Y:S01]  /*b2a0*/  LEA R111, R111, R98, 0x1 ;  /* 0x000000626f6f7211 */ /* 0x000fe200078e08ff */
[----:B------:R-:W0:Y:S01]  /*b2b0*/  LDC R73, c[0x0][0x3d8] ;  /* 0x0000f600ff497b82 */ /* 0x000e220000000800 */
[----:B-1----:R-:W-:Y:S01]  /*b2c0*/  LEA R34, P3, R68, R228, 0x1 ;  /* 0x000000e444227211 */ /* 0x002fe200078608ff */
[----:B------:R1:W-:Y:S01]  /*b2d0*/  STL.64 [R1+0x8e8], R42 ;  /* 0x0008e82a01007387 */ /* 0x0003e20000100a00 */
[----:B------:R-:W-:Y:S02]  /*b2e0*/  LEA R87, R87, R111, 0x1 ;  /* 0x0000006f57577211 */ /* 0x000fe400078e08ff */
[-C--:B------:R-:W-:Y:S01]  /*b2f0*/  LEA.HI.X.SX32 R9, R81, R0.reuse, 0x1, P4 ;  /* 0x0000000051097211 */ /* 0x080fe200020f0eff */
[----:B------:R1:W-:Y:S01]  /*b300*/  STL.64 [R1+0x8f0], R44 ;  /* 0x0008f02c01007387 */ /* 0x0003e20000100a00 */
[----:B--2---:R-:W-:Y:S01]  /*b310*/  LEA R76, R76, R87, 0x1 ;  /* 0x000000574c4c7211 */ /* 0x004fe200078e08ff */
[----:B------:R-:W2:Y:S01]  /*b320*/  LDC R69, c[0x0][0x3d8] ;  /* 0x0000f600ff457b82 */ /* 0x000ea20000000800 */
[----:B------:R-:W-:Y:S01]  /*b330*/  LEA.HI.X.SX32 R33, R112, R0, 0x1, P5 ;  /* 0x0000000070217211 */ /* 0x000fe200028f0eff */
[----:B------:R0:W-:Y:S01]  /*b340*/  STL.64 [R1+0x8f8], R46 ;  /* 0x0008f82e01007387 */ /* 0x0001e20000100a00 */
[----:B----4-:R-:W-:-:S02]  /*b350*/  LEA R110, R110, R76, 0x1 ;  /* 0x0000004c6e6e7211 */ /* 0x010fc400078e08ff */
[----:B---3--:R-:W-:Y:S01]  /*b360*/  LEA R36, P4, R98, R228, 0x1 ;  /* 0x000000e462247211 */ /* 0x008fe200078808ff */
[----:B------:R3:W-:Y:S01]  /*b370*/  STL.64 [R1+0x900], R48 ;  /* 0x0009003001007387 */ /* 0x0007e20000100a00 */
[----:B------:R-:W-:Y:S01]  /*b380*/  LEA R97, R97, R110, 0x1 ;  /* 0x0000006e61617211 */ /* 0x000fe200078e08ff */
[----:B------:R-:W4:Y:S01]  /*b390*/  LDC R94, c[0x0][0x3d8] ;  /* 0x0000f600ff5e7b82 */ /* 0x000f220000000800 */
[----:B------:R-:W-:Y:S01]  /*b3a0*/  LEA R38, P5, R111, R228, 0x1 ;  /* 0x000000e46f267211 */ /* 0x000fe200078a08ff */
[----:B------:R0:W-:Y:S01]  /*b3b0*/  STL.64 [R1+0x908], R50 ;  /* 0x0009083201007387 */ /* 0x0001e20000100a00 */
[----:B------:R-:W-:Y:S02]  /*b3c0*/  LEA R80, R80, R97, 0x1 ;  /* 0x0000006150507211 */ /* 0x000fe400078e08ff */
[----:B------:R-:W-:Y:S01]  /*b3d0*/  LEA.HI.X.SX32 R35, R68, R0, 0x1, P3 ;  /* 0x0000000044237211 */ /* 0x000fe200018f0eff */
[----:B------:R-:W-:Y:S01]  /*b3e0*/  STL.64 [R1+0x910], R52 ;  /* 0x0009103401007387 */ /* 0x000fe20000100a00 */
[----:B------:R-:W-:Y:S01]  /*b3f0*/  LEA R109, R109, R80, 0x1 ;  /* 0x000000506d6d7211 */ /* 0x000fe200078e08ff */
[----:B------:R-:W4:Y:S01]  /*b400*/  LDC R105, c[0x0][0x3d8] ;  /* 0x0000f600ff697b82 */ /* 0x000f220000000800 */
[----:B-1----:R-:W-:Y:S01]  /*b410*/  LEA R42, P3, R87, R228, 0x1 ;  /* 0x000000e4572a7211 */ /* 0x002fe200078608ff */
[----:B------:R-:W-:Y:S01]  /*b420*/  STL.64 [R1+0x918], R54 ;  /* 0x0009183601007387 */ /* 0x000fe20000100a00 */
[----:B------:R-:W-:-:S02]  /*b430*/  LEA R86, R86, R109, 0x1 ;  /* 0x0000006d56567211 */ /* 0x000fc400078e08ff */
[----:B------:R-:W-:Y:S01]  /*b440*/  LEA.HI.X.SX32 R37, R98, R0, 0x1, P4 ;  /* 0x0000000062257211 */ /* 0x000fe200020f0eff */
[----:B------:R-:W-:Y:S01]  /*b450*/  STL.64 [R1+0x920], R56 ;  /* 0x0009203801007387 */ /* 0x000fe20000100a00 */
[----:B------:R-:W-:Y:S01]  /*b460*/  LEA R96, R96, R86, 0x1 ;  /* 0x0000005660607211 */ /* 0x000fe200078e08ff */
[----:B------:R-:W1:Y:S01]  /*b470*/  LDC R75, c[0x0][0x3d8] ;  /* 0x0000f600ff4b7b82 */ /* 0x000e620000000800 */
[----:B------:R-:W-:Y:S01]  /*b480*/  LEA.HI.X.SX32 R39, R111, R0, 0x1, P5 ;  /* 0x000000006f277211 */ /* 0x000fe200028f0eff */
[----:B------:R-:W-:Y:S01]  /*b490*/  STL.64 [R1+0x928], R58 ;  /* 0x0009283a01007387 */ /* 0x000fe20000100a00 */
[----:B------:R-:W-:Y:S02]  /*b4a0*/  LEA R108, R108, R96, 0x1 ;  /* 0x000000606c6c7211 */ /* 0x000fe400078e08ff */
[----:B------:R-:W-:Y:S01]  /*b4b0*/  LEA R44, P4, R76, R228, 0x1 ;  /* 0x000000e44c2c7211 */ /* 0x000fe200078808ff */
[----:B------:R-:W-:Y:S01]  /*b4c0*/  STL.64 [R1+0x930], R60 ;  /* 0x0009303c01007387 */ /* 0x000fe20000100a00 */
[----:B0-----:R-:W-:Y:S01]  /*b4d0*/  LEA R73, R73, R108, 0x1 ;  /* 0x0000006c49497211 */ /* 0x001fe200078e08ff */
[----:B------:R-:W0:Y:S01]  /*b4e0*/  LDC R84, c[0x0][0x3d8] ;  /* 0x0000f600ff547b82 */ /* 0x000e220000000800 */
[----:B------:R-:W-:Y:S01]  /*b4f0*/  LEA R46, P5, R110, R228, 0x1 ;  /* 0x000000e46e2e7211 */ /* 0x000fe200078a08ff */
[----:B------:R-:W-:Y:S01]  /*b500*/  STL.64 [R1+0x938], R62 ;  /* 0x0009383e01007387 */ /* 0x000fe20000100a00 */
[----:B--2---:R-:W-:-:S02]  /*b510*/  LEA R69, R69, R73, 0x1 ;  /* 0x0000004945457211 */ /* 0x004fc400078e08ff */
[----:B------:R-:W-:Y:S01]  /*b520*/  LEA.HI.X.SX32 R43, R87, R0, 0x1, P3 ;  /* 0x00000000572b7211 */ /* 0x000fe200018f0eff */
[----:B------:R-:W-:Y:S01]  /*b530*/  STL.64 [R1+0x940], R64 ;  /* 0x0009404001007387 */ /* 0x000fe20000100a00 */
[----:B------:R-:W-:Y:S01]  /*b540*/  LEA R107, R107, R69, 0x1 ;  /* 0x000000456b6b7211 */ /* 0x000fe200078e08ff */
[----:B------:R-:W2:Y:S01]  /*b550*/  LDC R104, c[0x0][0x3d8] ;  /* 0x0000f600ff687b82 */ /* 0x000ea20000000800 */
[----:B---3--:R-:W-:Y:S01]  /*b560*/  LEA R48, P3, R97, R228, 0x1 ;  /* 0x000000e461307211 */ /* 0x008fe200078608ff */
[----:B------:R-:W-:Y:S01]  /*b570*/  STL.64 [R1+0x4a0], R6 ;  /* 0x0004a00601007387 */ /* 0x000fe20000100a00 */
[----:B------:R-:W-:Y:S02]  /*b580*/  LEA R95, R95, R107, 0x1 ;  /* 0x0000006b5f5f7211 */ /* 0x000fe400078e08ff */
[-C--:B------:R-:W-:Y:S01]  /*b590*/  LEA.HI.X.SX32 R45, R76, R0.reuse, 0x1, P4 ;  /* 0x000000004c2d7211 */ /* 0x080fe200020f0eff */
[----:B------:R-:W-:Y:S01]  /*b5a0*/  STL.64 [R1+0x480], R32 ;  /* 0x0004802001007387 */ /* 0x000fe20000100a00 */
[----:B------:R-:W-:Y:S01]  /*b5b0*/  LEA R85, R85, R95, 0x1 ;  /* 0x0000005f55557211 */ /* 0x000fe200078e08ff */
[----:B------:R-:W3:Y:S01]  /*b5c0*/  LDC R93, c[0x0][0x3d8] ;  /* 0x0000f600ff5d7b82 */ /* 0x000ee20000000800 */
[----:B------:R-:W-:Y:S01]  /*b5d0*/  LEA.HI.X.SX32 R47, R110, R0, 0x1, P5 ;  /* 0x000000006e2f7211 */ /* 0x000fe200028f0eff */
[----:B------:R-:W-:Y:S01]  /*b5e0*/  STL.64 [R1+0x488], R8 ;  /* 0x0004880801007387 */ /* 0x000fe20000100a00 */
[----:B------:R-:W-:-:S02]  /*b5f0*/  LEA R106, R106, R85, 0x1 ;  /* 0x000000556a6a7211 */ /* 0x000fc400078e08ff */
[----:B------:R-:W-:Y:S01]  /*b600*/  LEA R50, P4, R80, R228, 0x1 ;  /* 0x000000e450327211 */ /* 0x000fe200078808ff */
[----:B------:R-:W-:Y:S01]  /*b610*/  STL.64 [R1+0x478], R34 ;  /* 0x0004782201007387 */ /* 0x000fe20000100a00 */
[----:B------:R-:W-:Y:S01]  /*b620*/  LEA R79, R79, R106, 0x1 ;  /* 0x0000006a4f4f7211 */ /* 0x000fe200078e08ff */
[----:B------:R-:W3:Y:S01]  /*b630*/  LDC R70, c[0x0][0x3d8] ;  /* 0x0000f600ff467b82 */ /* 0x000ee20000000800 */
[----:B------:R-:W-:Y:S01]  /*b640*/  LEA R198, P5, R109, R228, 0x1 ;  /* 0x000000e46dc67211 */ /* 0x000fe200078a08ff */
[----:B------:R-:W-:Y:S01]  /*b650*/  STL.64 [R1+0x498], R36 ;  /* 0x0004982401007387 */ /* 0x000fe20000100a00 */
[----:B----4-:R-:W-:Y:S02]  /*b660*/  LEA R94, R94, R79, 0x1 ;  /* 0x0000004f5e5e7211 */ /* 0x010fe400078e08ff */
[----:B------:R-:W-:Y:S01]  /*b670*/  LEA.HI.X.SX32 R49, R97, R0, 0x1, P3 ;  /* 0x0000000061317211 */ /* 0x000fe200018f0eff */
[----:B------:R-:W-:Y:S01]  /*b680*/  STL.64 [R1+0x470], R38 ;  /* 0x0004702601007387 */ /* 0x000fe20000100a00 */
[----:B------:R-:W-:Y:S01]  /*b690*/  LEA R105, R105, R94, 0x1 ;  /* 0x0000005e69697211 */ /* 0x000fe200078e08ff */
[----:B------:R-:W4:Y:S01]  /*b6a0*/  LDC R103, c[0x0][0x3d8] ;  /* 0x0000f600ff677b82 */ /* 0x000f220000000800 */
[----:B------:R-:W-:Y:S01]  /*b6b0*/  LEA R2, P3, R86, R228, 0x1 ;  /* 0x000000e456027211 */ /* 0x000fe200078608ff */
[----:B------:R-:W-:Y:S01]  /*b6c0*/  STL.64 [R1+0x468], R42 ;  /* 0x0004682a01007387 */ /* 0x000fe20000100a00 */
[----:B-1----:R-:W-:-:S02]  /*b6d0*/  LEA R75, R75, R105, 0x1 ;  /* 0x000000694b4b7211 */ /* 0x002fc400078e08ff */
[-C--:B------:R-:W-:Y:S01]  /*b6e0*/  LEA.HI.X.SX32 R51, R80, R0.reuse, 0x1, P4 ;  /* 0x0000000050337211 */ /* 0x080fe200020f0eff */
[----:B------:R-:W-:Y:S01]  /*b6f0*/  STL.64 [R1+0x460], R44 ;  /* 0x0004602c01007387 */ /* 0x000fe20000100a00 */
[----:B0-----:R-:W-:Y:S01]  /*b700*/  LEA R84, R84, R75, 0x1 ;  /* 0x0000004b54547211 */ /* 0x001fe200078e08ff */
[----:B------:R-:W0:Y:S01]  /*b710*/  LDC R78, c[0x0][0x3d8] ;  /* 0x0000f600ff4e7b82 */ /* 0x000e220000000800 */
[----:B------:R-:W-:Y:S01]  /*b720*/  LEA.HI.X.SX32 R199, R109, R0, 0x1, P5 ;  /* 0x000000006dc77211 */ /* 0x000fe200028f0eff */
[----:B------:R-:W-:Y:S01]  /*b730*/  STL.64 [R1+0x490], R46 ;  /* 0x0004902e01007387 */ /* 0x000fe20000100a00 */
[----:B--2---:R-:W-:Y:S02]  /*b740*/  LEA R104, R104, R84, 0x1 ;  /* 0x0000005468687211 */ /* 0x004fe400078e08ff */
[----:B------:R-:W-:Y:S01]  /*b750*/  LEA R28, P4, R96, R228, 0x1 ;  /* 0x000000e4601c7211 */ /* 0x000fe200078808ff */
[----:B------:R-:W-:Y:S01]  /*b760*/  STL.64 [R1+0x458], R48 ;  /* 0x0004583001007387 */ /* 0x000fe20000100a00 */
[----:B---3--:R-:W-:Y:S01]  /*b770*/  LEA R93, R93, R104, 0x1 ;  /* 0x000000685d5d7211 */ /* 0x008fe200078e08ff */
[----:B------:R-:W1:Y:S01]  /*b780*/  LDC R92, c[0x0][0x3d8] ;  /* 0x0000f600ff5c7b82 */ /* 0x000e620000000800 */
[----:B------:R-:W-:Y:S01]  /*b790*/  LEA R30, P5, R108, R228, 0x1 ;  /* 0x000000e46c1e7211 */ /* 0x000fe200078a08ff */
[----:B------:R-:W-:Y:S01]  /*b7a0*/  STL.64 [R1+0x450], R50 ;  /* 0x0004503201007387 */ /* 0x000fe20000100a00 */
[----:B------:R-:W-:-:S02]  /*b7b0*/  LEA R70, R70, R93, 0x1 ;  /* 0x0000005d46467211 */ /* 0x000fc400078e08ff */
[----:B------:R-:W-:Y:S01]  /*b7c0*/  LEA.HI.X.SX32 R3, R86, R0, 0x1, P3 ;  /* 0x0000000056037211 */ /* 0x000fe200018f0eff */
[----:B------:R-:W-:Y:S01]  /*b7d0*/  STL.64 [R1+0x448], R198 ;  /* 0x000448c601007387 */ /* 0x000fe20000100a00 */
[----:B------:R-:W-:Y:S01]  /*b7e0*/  LEA R220, P3, R73, R228, 0x1 ;  /* 0x000000e449dc7211 */ /* 0x000fe200078608ff */
[----:B------:R-:W2:Y:S01]  /*b7f0*/  LDC R102, c[0x0][0x3d8] ;  /* 0x0000f600ff667b82 */ /* 0x000ea20000000800 */
[----:B----4-:R-:W-:Y:S01]  /*b800*/  LEA R103, R103, R70, 0x1 ;  /* 0x0000004667677211 */ /* 0x010fe200078e08ff */
[----:B------:R-:W-:Y:S01]  /*b810*/  STL.64 [R1+0x440], R2 ;  /* 0x0004400201007387 */ /* 0x000fe20000100a00 */
[-C--:B------:R-:W-:Y:S02]  /*b820*/  LEA.HI.X.SX32 R29, R96, R0.reuse, 0x1, P4 ;  /* 0x00000000601d7211 */ /* 0x080fe400020f0eff */
[----:B------:R-:W-:Y:S02]  /*b830*/  LEA.HI.X.SX32 R31, R108, R0, 0x1, P5 ;  /* 0x000000006c1f7211 */ /* 0x000fe400028f0eff */
[-C--:B------:R-:W-:Y:S01]  /*b840*/  LEA R206, P4, R69, R228.reuse, 0x1 ;  /* 0x000000e445ce7211 */ /* 0x080fe200078808ff */
[----:B------:R-:W3:Y:S01]  /*b850*/  LDC R83, c[0x0][0x3d8] ;  /* 0x0000f600ff537b82 */ /* 0x000ee20000000800 */
[----:B0-----:R-:W-:Y:S01]  /*b860*/  LEA R78, R78, R103, 0x1 ;  /* 0x000000674e4e7211 */ /* 0x001fe200078e08ff */
[----:B------:R-:W-:Y:S01]  /*b870*/  STL.64 [R1+0x438], R28 ;  /* 0x0004381c01007387 */ /* 0x000fe20000100a00 */
[----:B------:R-:W-:-:S02]  /*b880*/  LEA R40, P5, R107, R228, 0x1 ;  /* 0x000000e46b287211 */ /* 0x000fc400078a08ff */
[----:B------:R-:W-:Y:S01]  /*b890*/  LEA.HI.X.SX32 R221, R73, R0, 0x1, P3 ;  /* 0x0000000049dd7211 */ /* 0x000fe200018f0eff */
[----:B------:R-:W-:Y:S01]  /*b8a0*/  STL.64 [R1+0x430], R30 ;  /* 0x0004301e01007387 */ /* 0x000fe20000100a00 */
[----:B------:R-:W-:Y:S01]  /*b8b0*/  LEA R16, P3, R95, R228, 0x1 ;  /* 0x000000e45f107211 */ /* 0x000fe200078608ff */
[----:B------:R-:W0:Y:S01]  /*b8c0*/  LDC R71, c[0x0][0x3d8] ;  /* 0x0000f600ff477b82 */ /* 0x000e220000000800 */
[----:B-1----:R-:W-:Y:S01]  /*b8d0*/  LEA R92, R92, R78, 0x1 ;  /* 0x0000004e5c5c7211 */ /* 0x002fe200078e08ff */
[----:B------:R-:W-:Y:S01]  /*b8e0*/  STL.64 [R1+0x428], R220 ;  /* 0x000428dc01007387 */ /* 0x000fe20000100a00 */
[-C--:B------:R-:W-:Y:S02]  /*b8f0*/  LEA.HI.X.SX32 R207, R69, R0.reuse, 0x1, P4 ;  /* 0x0000000045cf7211 */ /* 0x080fe400020f0eff */
[----:B------:R-:W-:Y:S02]  /*b900*/  LEA.HI.X.SX32 R41, R107, R0, 0x1, P5 ;  /* 0x000000006b297211 */ /* 0x000fe400028f0eff */
[----:B------:R-:W-:Y:S01]  /*b910*/  LEA R14, P4, R85, R228, 0x1 ;  /* 0x000000e4550e7211 */ /* 0x000fe200078808ff */
[----:B------:R-:W1:Y:S01]  /*b920*/  LDC R101, c[0x0][0x3d8] ;  /* 0x0000f600ff657b82 */ /* 0x000e620000000800 */
[----:B--2---:R-:W-:Y:S01]  /*b930*/  LEA R102, R102, R92, 0x1 ;  /* 0x0000005c66667211 */ /* 0x004fe200078e08ff */
[----:B------:R-:W-:Y:S01]  /*b940*/  STL.64 [R1+0x420], R206 ;  /* 0x000420ce01007387 */ /* 0x000fe20000100a00 */
[----:B------:R-:W-:-:S02]  /*b950*/  LEA R12, P5, R106, R228, 0x1 ;  /* 0x000000e46a0c7211 */ /* 0x000fc400078a08ff */
[-C--:B------:R-:W-:Y:S01]  /*b960*/  LEA.HI.X.SX32 R17, R95, R0.reuse, 0x1, P3 ;  /* 0x000000005f117211 */ /* 0x080fe200018f0eff */
[----:B------:R-:W-:Y:S01]  /*b970*/  STL.64 [R1+0x418], R40 ;  /* 0x0004182801007387 */ /* 0x000fe20000100a00 */
[----:B------:R-:W-:Y:S01]  /*b980*/  LEA.HI.X.SX32 R15, R85, R0, 0x1, P4 ;  /* 0x00000000550f7211 */ /* 0x000fe200020f0eff */
[----:B------:R-:W2:Y:S01]  /*b990*/  LDC R91, c[0x0][0x3d8] ;  /* 0x0000f600ff5b7b82 */ /* 0x000ea20000000800 */
[----:B---3--:R-:W-:Y:S01]  /*b9a0*/  LEA R83, R83, R102, 0x1 ;  /* 0x0000006653537211 */ /* 0x008fe200078e08ff */
[----:B------:R3:W-:Y:S01]  /*b9b0*/  STL.64 [R1+0x410], R16 ;  /* 0x0004101001007387 */ /* 0x0007e20000100a00 */
[----:B------:R-:W-:Y:S02]  /*b9c0*/  LEA.HI.X.SX32 R13, R106, R0, 0x1, P5 ;  /* 0x000000006a0d7211 */ /* 0x000fe400028f0eff */
[----:B------:R-:W-:Y:S01]  /*b9d0*/  PRMT R112, RZ, 0x7610, R112 ;  /* 0x00007610ff707816 */ /* 0x000fe20000000070 */
[----:B------:R4:W-:Y:S01]  /*b9e0*/  STL.64 [R1+0x408], R14 ;  /* 0x0004080e01007387 */ /* 0x0009e20000100a00 */
[----:B------:R-:W-:Y:S01]  /*b9f0*/  PRMT R110, RZ, 0x7610, R110 ;  /* 0x00007610ff6e7816 */ /* 0x000fe2000000006e */
[----:B------:R-:W2:Y:S01]  /*ba00*/  LDC R74, c[0x0][0x3d8] ;  /* 0x0000f600ff4a7b82 */ /* 0x000ea20000000800 */
[----:B0-----:R-:W-:Y:S01]  /*ba10*/  LEA R71, R71, R83, 0x1 ;  /* 0x0000005347477211 */ /* 0x001fe200078e08ff */
[----:B------:R0:W-:Y:S01]  /*ba20*/  STL.64 [R1+0x400], R12 ;  /* 0x0004000c01007387 */ /* 0x0001e20000100a00 */
[----:B------:R-:W-:-:S02]  /*ba30*/  PRMT R108, RZ, 0x7610, R108 ;  /* 0x00007610ff6c7816 */ /* 0x000fc4000000006c */
[----:B------:R-:W-:Y:S02]  /*ba40*/  PRMT R109, RZ, 0x7610, R109 ;  /* 0x00007610ff6d7816 */ /* 0x000fe4000000006d */
[-C--:B---3--:R-:W-:Y:S01]  /*ba50*/  LEA R16, P3, R79, R228.reuse, 0x1 ;  /* 0x000000e44f107211 */ /* 0x088fe200078608ff */
[----:B------:R-:W3:Y:S01]  /*ba60*/  LDC R88, c[0x0][0x3d8] ;  /* 0x0000f600ff587b82 */ /* 0x000ee20000000800 */
[----:B-1----:R-:W-:Y:S02]  /*ba70*/  LEA R101, R101, R71, 0x1 ;  /* 0x0000004765657211 */ /* 0x002fe400078e08ff */
[C---:B----4-:R-:W-:Y:S02]  /*ba80*/  LEA R14, P4, R94.reuse, R228, 0x1 ;  /* 0x000000e45e0e7211 */ /* 0x050fe400078808ff */
[----:B------:R-:W-:Y:S02]  /*ba90*/  LEA.HI.X.SX32 R17, R79, R0, 0x1, P3 ;  /* 0x000000004f117211 */ /* 0x000fe400018f0eff */
[----:B0-----:R-:W-:Y:S01]  /*baa0*/  LEA R12, P5, R105, R228, 0x1 ;  /* 0x000000e4690c7211 */ /* 0x001fe200078a08ff */
[----:B------:R-:W0:Y:S01]  /*bab0*/  LDC R82, c[0x0][0x3d8] ;  /* 0x0000f600ff527b82 */ /* 0x000e220000000800 */
[----:B--2---:R-:W-:Y:S01]  /*bac0*/  LEA R91, R91, R101, 0x1 ;  /* 0x000000655b5b7211 */ /* 0x004fe200078e08ff */
[----:B------:R1:W-:Y:S01]  /*bad0*/  STL.64 [R1+0x3f8], R16 ;  /* 0x0003f81001007387 */ /* 0x0003e20000100a00 */
[----:B------:R-:W-:-:S02]  /*bae0*/  LEA.HI.X.SX32 R15, R94, R0, 0x1, P4 ;  /* 0x000000005e0f7211 */ /* 0x000fc400020f0eff */
[----:B------:R-:W-:Y:S02]  /*baf0*/  LEA.HI.X.SX32 R13, R105, R0, 0x1, P5 ;  /* 0x00000000690d7211 */ /* 0x000fe400028f0eff */
[----:B------:R-:W-:Y:S01]  /*bb00*/  PRMT R106, RZ, 0x7610, R106 ;  /* 0x00007610ff6a7816 */ /* 0x000fe2000000006a */
[----:B------:R-:W2:Y:S01]  /*bb10*/  LDC R90, c[0x0][0x3d8] ;  /* 0x0000f600ff5a7b82 */ /* 0x000ea20000000800 */
[----:B------:R-:W-:Y:S01]  /*bb20*/  LEA R74, R74, R91, 0x1 ;  /* 0x0000005b4a4a7211 */ /* 0x000fe200078e08ff */
[----:B------:R4:W-:Y:S01]  /*bb30*/  STL.64 [R1+0x3f0], R14 ;  /* 0x0003f00e01007387 */ /* 0x0009e20000100a00 */
[----:B------:R-:W-:Y:S02]  /*bb40*/  PRMT R111, RZ, 0x7610, R111 ;  /* 0x00007610ff6f7816 */ /* 0x000fe4000000006f */
[----:B------:R-:W-:Y:S01]  /*bb50*/  PRMT R107, RZ, 0x7610, R107 ;  /* 0x00007610ff6b7816 */ /* 0x000fe2000000006b */
[----:B------:R0:W-:Y:S01]  /*bb60*/  STL.64 [R1+0x3e8], R12 ;  /* 0x0003e80c01007387 */ /* 0x0001e20000100a00 */
[----:B-1----:R-:W-:Y:S01]  /*bb70*/  LEA R16, P3, R75, R228, 0x1 ;  /* 0x000000e44b107211 */ /* 0x002fe200078608ff */
[----:B------:R-:W1:Y:S01]  /*bb80*/  LDC R77, c[0x0][0x3d8] ;  /* 0x0000f600ff4d7b82 */ /* 0x000e620000000800 */
[----:B---3--:R-:W-:-:S02]  /*bb90*/  LEA R88, R88, R74, 0x1 ;  /* 0x0000004a58587211 */ /* 0x008fc400078e08ff */
[----:B------:R-:W-:Y:S02]  /*bba0*/  LEA.HI.X.SX32 R17, R75, R0, 0x1, P3 ;  /* 0x000000004b117211 */ /* 0x000fe400018f0eff */
[-C--:B------:R-:W-:Y:S02]  /*bbb0*/  LEA R18, P3, R93, R228.reuse, 0x1 ;  /* 0x000000e45d127211 */ /* 0x080fe400078608ff */
[----:B----4-:R-:W-:Y:S01]  /*bbc0*/  LEA R14, P5, R104, R228, 0x1 ;  /* 0x000000e4680e7211 */ /* 0x010fe200078a08ff */
[----:B------:R-:W3:Y:S01]  /*bbd0*/  LDC R100, c[0x0][0x3d8] ;  /* 0x0000f600ff647b82 */ /* 0x000ee20000000800 */
[----:B0-----:R-:W-:Y:S01]  /*bbe0*/  LEA R82, R82, R88, 0x1 ;  /* 0x0000005852527211 */ /* 0x001fe200078e08ff */
[----:B------:R0:W-:Y:S01]  /*bbf0*/  STL.64 [R1+0x3e0], R16 ;  /* 0x0003e01001007387 */ /* 0x0001e20000100a00 */
[----:B------:R-:W-:Y:S02]  /*bc00*/  LEA R12, P4, R84, R228, 0x1 ;  /* 0x000000e4540c7211 */ /* 0x000fe400078808ff */
[----:B------:R-:W-:-:S02]  /*bc10*/  LEA.HI.X.SX32 R15, R104, R0, 0x1, P5 ;  /* 0x00000000680f7211 */ /* 0x000fc400028f0eff */
[----:B------:R-:W-:Y:S01]  /*bc20*/  LEA.HI.X.SX32 R13, R84, R0, 0x1, P4 ;  /* 0x00000000540d7211 */ /* 0x000fe200020f0eff */
[----:B------:R-:W4:Y:S01]  /*bc30*/  LDC R72, c[0x0][0x3d8] ;  /* 0x0000f600ff487b82 */ /* 0x000f220000000800 */
[----:B--2---:R-:W-:Y:S02]  /*bc40*/  LEA R90, R90, R82, 0x1 ;  /* 0x000000525a5a7211 */ /* 0x004fe400078e08ff */
[----:B------:R-:W-:Y:S01]  /*bc50*/  LEA.HI.X.SX32 R19, R93, R0, 0x1, P3 ;  /* 0x000000005d137211 */ /* 0x000fe200018f0eff */
[----:B------:R-:W-:Y:S01]  /*bc60*/  STL.64 [R1+0x3d8], R12 ;  /* 0x0003d80c01007387 */ /* 0x000fe20000100a00 */
[----:B------:R-:W-:Y:S02]  /*bc70*/  PRMT R104, RZ, 0x7610, R104 ;  /* 0x00007610ff687816 */ /* 0x000fe40000000068 */
[C---:B0-----:R-:W-:Y:S01]  /*bc80*/  LEA R16, P4, R70.reuse, R228, 0x1 ;  /* 0x000000e446107211 */ /* 0x041fe200078808ff */
[----:B------:R-:W0:Y:S01]  /*bc90*/  LDC R89, c[0x0][0x3d8] ;  /* 0x0000f600ff597b82 */ /* 0x000e220000000800 */
[----:B-1----:R-:W-:Y:S01]  /*bca0*/  LEA R77, R77, R90, 0x1 ;  /* 0x0000005a4d4d7211 */ /* 0x002fe200078e08ff */
[----:B------:R1:W-:Y:S01]  /*bcb0*/  STL.64 [R1+0x3d0], R14 ;  /* 0x0003d00e01007387 */ /* 0x0003e20000100a00 */
[----:B------:R-:W-:-:S02]  /*bcc0*/  LEA.HI.X.SX32 R17, R70, R0, 0x1, P4 ;  /* 0x0000000046117211 */ /* 0x000fc400020f0eff */
[----:B------:R-:W-:Y:S01]  /*bcd0*/  PRMT R105, RZ, 0x7610, R105 ;  /* 0x00007610ff697816 */ /* 0x000fe20000000069 */
[----:B------:R2:W-:Y:S02]  /*bce0*/  STL.64 [R1+0x3c8], R18 ;  /* 0x0003c81201007387 */ /* 0x0005e40000100a00 */
[----:B------:R-:W0:Y:S01]  /*bcf0*/  LDC R113, c[0x0][0x3d8] ;  /* 0x0000f600ff717b82 */ /* 0x000e220000000800 */
[----:B---3--:R-:W-:Y:S01]  /*bd00*/  LEA R100, R100, R77, 0x1 ;  /* 0x0000004d64647211 */ /* 0x008fe200078e08ff */
[----:B------:R3:W-:Y:S01]  /*bd10*/  STL.64 [R1+0x3c0], R16 ;  /* 0x0003c01001007387 */ /* 0x0007e20000100a00 */
[----:B-1----:R-:W-:-:S05]  /*bd20*/  LEA R14, P5, R103, R228, 0x1 ;  /* 0x000000e4670e7211 */ /* 0x002fca00078a08ff */
[----:B------:R-:W1:Y:S01]  /*bd30*/  LDC R114, c[0x0][0x3d8] ;  /* 0x0000f600ff727b82 */ /* 0x000e620000000800 */
[----:B----4-:R-:W-:Y:S02]  /*bd40*/  LEA R72, R72, R100, 0x1 ;  /* 0x0000006448487211 */ /* 0x010fe400078e08ff */
[----:B------:R-:W-:Y:S02]  /*bd50*/  LEA.HI.X.SX32 R15, R103, R0, 0x1, P5 ;  /* 0x00000000670f7211 */ /* 0x000fe400028f0eff */
[-C--:B--2---:R-:W-:Y:S02]  /*bd60*/  LEA R18, P3, R78, R228.reuse, 0x1 ;  /* 0x000000e44e127211 */ /* 0x084fe400078608ff */
[----:B---3--:R-:W-:Y:S01]  /*bd70*/  LEA R16, P4, R92, R228, 0x1 ;  /* 0x000000e45c107211 */ /* 0x008fe200078808ff */
[----:B------:R-:W2:Y:S01]  /*bd80*/  LDC R115, c[0x0][0x3d8] ;  /* 0x0000f600ff737b82 */ /* 0x000ea20000000800 */
[----:B0-----:R-:W-:Y:S01]  /*bd90*/  LEA R89, R89, R72, 0x1 ;  /* 0x0000004859597211 */ /* 0x001fe200078e08ff */
[----:B------:R0:W-:Y:S01]  /*bda0*/  STL.64 [R1+0x3b8], R14 ;  /* 0x0003b80e01007387 */ /* 0x0001e20000100a00 */
[----:B------:R-:W-:-:S02]  /*bdb0*/  LEA.HI.X.SX32 R19, R78, R0, 0x1, P3 ;  /* 0x000000004e137211 */ /* 0x000fc400018f0eff */
[----:B------:R-:W-:Y:S02]  /*bdc0*/  LEA.HI.X.SX32 R17, R92, R0, 0x1, P4 ;  /* 0x000000005c117211 */ /* 0x000fe400020f0eff */
[----:B------:R-:W-:Y:S01]  /*bdd0*/  PRMT R103, RZ, 0x7610, R103 ;  /* 0x00007610ff677816 */ /* 0x000fe20000000067 */
[----:B------:R-:W3:Y:S01]  /*bde0*/  LDC R116, c[0x0][0x3d8] ;  /* 0x0000f600ff747b82 */ /* 0x000ee20000000800 */
[----:B------:R-:W-:Y:S01]  /*bdf0*/  LEA R99, R113, R89, 0x1 ;  /* 0x0000005971637211 */ /* 0x000fe200078e08ff */
[----:B------:R-:W-:Y:S01]  /*be00*/  STL.64 [R1+0x3b0], R18 ;  /* 0x0003b01201007387 */ /* 0x000fe20000100a00 */
[----:B------:R-:W-:Y:S02]  /*be10*/  PRMT R113, RZ, 0x7610, R113 ;  /* 0x00007610ff717816 */ /* 0x000fe40000000071 */
[----:B0-----:R-:W-:Y:S01]  /*be20*/  LEA R14, P5, R102, R228, 0x1 ;  /* 0x000000e4660e7211 */ /* 0x001fe200078a08ff */
[----:B------:R0:W-:Y:S02]  /*be30*/  STL.64 [R1+0x3a8], R16 ;  /* 0x0003a81001007387 */ /* 0x0001e40000100a00 */
[----:B------:R-:W4:Y:S01]  /*be40*/  LDC R117, c[0x0][0x3d8] ;  /* 0x0000f600ff757b82 */ /* 0x000f220000000800 */
[----:B-1----:R-:W-:-:S02]  /*be50*/  LEA R81, R114, R99, 0x1 ;  /* 0x0000006372517211 */ /* 0x002fc400078e08ff */
[----:B------:R-:W-:Y:S02]  /*be60*/  LEA.HI.X.SX32 R15, R102, R0, 0x1, P5 ;  /* 0x00000000660f7211 */ /* 0x000fe400028f0eff */
[-C--:B------:R-:W-:Y:S02]  /*be70*/  LEA R218, P5, R101, R228.reuse, 0x1 ;  /* 0x000000e465da7211 */ /* 0x080fe400078a08ff */
[----:B------:R-:W-:Y:S01]  /*be80*/  PRMT R114, RZ, 0x7610, R114 ;  /* 0x00007610ff727816 */ /* 0x000fe20000000072 */
[----:B------:R-:W1:Y:S01]  /*be90*/  LDC R118, c[0x0][0x3d8] ;  /* 0x0000f600ff767b82 */ /* 0x000e620000000800 */
[----:B--2---:R-:W-:Y:S01]  /*bea0*/  LEA R68, R115, R81, 0x1 ;  /* 0x0000005173447211 */ /* 0x004fe200078e08ff */
[----:B------:R2:W-:Y:S01]  /*beb0*/  STL.64 [R1+0x3a0], R14 ;  /* 0x0003a00e01007387 */ /* 0x0005e20000100a00 */
[----:B0-----:R-:W-:Y:S02]  /*bec0*/  LEA R16, P3, R83, R228, 0x1 ;  /* 0x000000e453107211 */ /* 0x001fe400078608ff */
[----:B------:R-:W-:-:S02]  /*bed0*/  LEA.HI.X.SX32 R219, R101, R0, 0x1, P5 ;  /* 0x0000000065db7211 */ /* 0x000fc400028f0eff */
[----:B------:R-:W-:Y:S01]  /*bee0*/  LEA.HI.X.SX32 R17, R83, R0, 0x1, P3 ;  /* 0x0000000053117211 */ /* 0x000fe200018f0eff */
[----:B------:R-:W0:Y:S01]  /*bef0*/  LDC R119, c[0x0][0x3d8] ;  /* 0x0000f600ff777b82 */ /* 0x000e220000000800 */
[----:B---3--:R-:W-:Y:S02]  /*bf00*/  LEA R98, R116, R68, 0x1 ;  /* 0x0000004474627211 */ /* 0x008fe400078e08ff */
[-C--:B------:R-:W-:Y:S01]  /*bf10*/  LEA R20, P3, R91, R228.reuse, 0x1 ;  /* 0x000000e45b147211 */ /* 0x080fe200078608ff */
[----:B------:R3:W-:Y:S01]  /*bf20*/  STL.64 [R1+0x398], R16 ;  /* 0x0003981001007387 */ /* 0x0007e20000100a00 */
[----:B------:R-:W-:Y:S02]  /*bf30*/  PRMT R116, RZ, 0x7610, R116 ;  /* 0x00007610ff747816 */ /* 0x000fe40000000074 */
[----:B--2---:R-:W-:Y:S01]  /*bf40*/  LEA R14, P4, R71, R228, 0x1 ;  /* 0x000000e4470e7211 */ /* 0x004fe200078808ff */
[----:B------:R-:W2:Y:S01]  /*bf50*/  LDC R120, c[0x0][0x3d8] ;  /* 0x0000f600ff787b82 */ /* 0x000ea20000000800 */
[----:B----4-:R-:W-:-:S02]  /*bf60*/  LEA R87, R117, R98, 0x1 ;  /* 0x0000006275577211 */ /* 0x010fc400078e08ff */
[----:B------:R-:W-:Y:S02]  /*bf70*/  LEA.HI.X.SX32 R15, R71, R0, 0x1, P4 ;  /* 0x00000000470f7211 */ /* 0x000fe400020f0eff */
[----:B------:R-:W-:Y:S02]  /*bf80*/  LEA R18, P4, R74, R228, 0x1 ;  /* 0x000000e44a127211 */ /* 0x000fe400078808ff */
[----:B------:R-:W-:Y:S01]  /*bf90*/  LEA.HI.X.SX32 R21, R91, R0, 0x1, P3 ;  /* 0x000000005b157211 */ /* 0x000fe200018f0eff */
[----:B------:R-:W4:Y:S01]  /*bfa0*/  LDC R121, c[0x0][0x3d8] ;  /* 0x0000f600ff797b82 */ /* 0x000f220000000800 */
[----:B-1----:R-:W-:Y:S01]  /*bfb0*/  LEA R76, R118, R87, 0x1 ;  /* 0x00000057764c7211 */ /* 0x002fe200078e08ff */
[----:B------:R-:W-:Y:S01]  /*bfc0*/  STL.64 [R1+0x390], R14 ;  /* 0x0003900e01007387 */ /* 0x000fe20000100a00 */
[----:B---3--:R-:W-:Y:S02]  /*bfd0*/  LEA R16, P5, R88, R228, 0x1 ;  /* 0x000000e458107211 */ /* 0x008fe400078a08ff */
[-C--:B------:R-:W-:Y:S01]  /*bfe0*/  LEA.HI.X.SX32 R19, R74, R0.reuse, 0x1, P4 ;  /* 0x000000004a137211 */ /* 0x080fe200020f0eff */
[----:B------:R-:W-:Y:S01]  /*bff0*/  STL.64 [R1+0x388], R218 ;  /* 0x000388da01007387 */ /* 0x000fe20000100a00 */
[----:B------:R-:W-:Y:S01]  /*c000*/  LEA.HI.X.SX32 R17, R88, R0, 0x1, P5 ;  /* 0x0000000058117211 */ /* 0x000fe200028f0eff */
[----:B------:R-:W1:Y:S01]  /*c010*/  LDC R122, c[0x0][0x3d8] ;  /* 0x0000f600ff7a7b82 */ /* 0x000e620000000800 */
[----:B0-----:R-:W-:Y:S01]  /*c020*/  LEA R97, R119, R76, 0x1 ;  /* 0x0000004c77617211 */ /* 0x001fe200078e08ff */
[----:B------:R-:W-:Y:S01]  /*c030*/  STL.64 [R1+0x380], R20 ;  /* 0x0003801401007387 */ /* 0x000fe20000100a00 */
[----:B------:R-:W-:Y:S01]  /*c040*/  FMUL R88, R67, UR13 ;  /* 0x0000000d43587c20 */ /* 0x000fe20008400000 */
[----:B------:R-:W-:-:S02]  /*c050*/  PRMT R119, RZ, 0x7610, R119 ;  /* 0x00007610ff777816 */ /* 0x000fc40000000077 */
[----:B------:R0:W-:Y:S01]  /*c060*/  STL.64 [R1+0x378], R18 ;  /* 0x0003781201007387 */ /* 0x0001e20000100a00 */
[----:B------:R-:W-:Y:S01]  /*c070*/  PRMT R118, RZ, 0x7610, R118 ;  /* 0x00007610ff767816 */ /* 0x000fe20000000076 */
[----:B------:R-:W3:Y:S01]  /*c080*/  LDC R123, c[0x0][0x3d8] ;  /* 0x0000f600ff7b7b82 */ /* 0x000ee20000000800 */
[----:B--2---:R-:W-:Y:S01]  /*c090*/  LEA R80, R120, R97, 0x1 ;  /* 0x0000006178507211 */ /* 0x004fe200078e08ff */
[----:B------:R2:W-:Y:S01]  /*c0a0*/  STL.64 [R1+0x370], R16 ;  /* 0x0003701001007387 */ /* 0x0005e20000100a00 */
[----:B------:R-:W-:Y:S02]  /*c0b0*/  PRMT R120, RZ, 0x7610, R120 ;  /* 0x00007610ff787816 */ /* 0x000fe40000000078 */
[----:B------:R-:W-:Y:S01]  /*c0c0*/  PRMT R117, RZ, 0x7610, R117 ;  /* 0x00007610ff757816 */ /* 0x000fe20000000075 */
[----:B------:R-:W-:Y:S01]  /*c0d0*/  STL.64 [R1+0x948], R66 ;  /* 0x0009484201007387 */ /* 0x000fe20000100a00 */
[----:B------:R-:W-:Y:S01]  /*c0e0*/  PRMT R115, RZ, 0x7610, R115 ;  /* 0x00007610ff737816 */ /* 0x000fe20000000073 */
[----:B------:R-:W3:Y:S01]  /*c0f0*/  LDC R124, c[0x0][0x3d8] ;  /* 0x0000f600ff7c7b82 */ /* 0x000ee20000000800 */
[----:B----4-:R-:W-:-:S02]  /*c100*/  LEA R86, R121, R80, 0x1 ;  /* 0x0000005079567211 */ /* 0x010fc400078e08ff */
[-C--:B0-----:R-:W-:Y:S02]  /*c110*/  LEA R18, P3, R82, R228.reuse, 0x1 ;  /* 0x000000e452127211 */ /* 0x081fe400078608ff */
[----:B------:R-:W-:Y:S02]  /*c120*/  PRMT R121, RZ, 0x7610, R121 ;  /* 0x00007610ff797816 */ /* 0x000fe40000000079 */
[----:B--2---:R-:W-:Y:S01]  /*c130*/  LEA R16, P4, R90, R228, 0x1 ;  /* 0x000000e45a107211 */ /* 0x004fe200078808ff */
[----:B------:R-:W0:Y:S01]  /*c140*/  LDC R125, c[0x0][0x3d8] ;  /* 0x0000f600ff7d7b82 */ /* 0x000e220000000800 */
[----:B-1----:R-:W-:Y:S02]  /*c150*/  LEA R96, R122, R86, 0x1 ;  /* 0x000000567a607211 */ /* 0x002fe400078e08ff */
[-C--:B------:R-:W-:Y:S02]  /*c160*/  LEA.HI.X.SX32 R17, R90, R0.reuse, 0x1, P4 ;  /* 0x000000005a117211 */ /* 0x080fe400020f0eff */
[----:B------:R-:W-:-:S02]  /*c170*/  LEA.HI.X.SX32 R19, R82, R0, 0x1, P3 ;  /* 0x0000000052137211 */ /* 0x000fc400018f0eff */
[C---:B------:R-:W-:Y:S01]  /*c180*/  LEA R20, P4, R100.reuse, R228, 0x1 ;  /* 0x000000e464147211 */ /* 0x040fe200078808ff */
[----:B------:R-:W1:Y:S01]  /*c190*/  LDC R126, c[0x0][0x3d8] ;  /* 0x0000f600ff7e7b82 */ /* 0x000e620000000800 */
[----:B---3--:R-:W-:Y:S01]  /*c1a0*/  LEA R73, R123, R96, 0x1 ;  /* 0x000000607b497211 */ /* 0x008fe200078e08ff */
[----:B------:R2:W-:Y:S01]  /*c1b0*/  STL.64 [R1+0x360], R16 ;  /* 0x0003601001007387 */ /* 0x0005e20000100a00 */
[----:B------:R-:W-:Y:S02]  /*c1c0*/  LEA.HI.X.SX32 R21, R100, R0, 0x1, P4 ;  /* 0x0000000064157211 */ /* 0x000fe400020f0eff */
[----:B------:R-:W-:Y:S01]  /*c1d0*/  PRMT R122, RZ, 0x7610, R122 ;  /* 0x00007610ff7a7816 */ /* 0x000fe2000000007a */
[----:B------:R3:W-:Y:S01]  /*c1e0*/  STL.64 [R1+0x368], R18 ;  /* 0x0003681201007387 */ /* 0x0007e20000100a00 */
[----:B------:R-:W-:Y:S01]  /*c1f0*/  PRMT R123, RZ, 0x7610, R123 ;  /* 0x00007610ff7b7816 */ /* 0x000fe2000000007b */
[----:B------:R-:W4:Y:S01]  /*c200*/  LDC R127, c[0x0][0x3d8] ;  /* 0x0000f600ff7f7b82 */ /* 0x000f220000000800 */
[----:B------:R-:W-:-:S02]  /*c210*/  LEA R69, R124, R73, 0x1 ;  /* 0x000000497c457211 */ /* 0x000fc400078e08ff */
[----:B------:R-:W-:Y:S02]  /*c220*/  PRMT R124, RZ, 0x7610, R124 ;  /* 0x00007610ff7c7816 */ /* 0x000fe4000000007c */
[----:B------:R-:W-:Y:S02]  /*c230*/  PRMT R102, RZ, 0x7610, R102 ;  /* 0x00007610ff667816 */ /* 0x000fe40000000066 */
[-C--:B--2---:R-:W-:Y:S01]  /*c240*/  LEA R16, P3, R77, R228.reuse, 0x1 ;  /* 0x000000e44d107211 */ /* 0x084fe200078608ff */
[----:B------:R-:W2:Y:S01]  /*c250*/  LDC R128, c[0x0][0x3d8] ;  /* 0x0000f600ff807b82 */ /* 0x000ea20000000800 */
[----:B0-----:R-:W-:Y:S02]  /*c260*/  LEA R95, R125, R69, 0x1 ;  /* 0x000000457d5f7211 */ /* 0x001fe400078e08ff */
[----:B---3--:R-:W-:Y:S02]  /*c270*/  LEA R18, P5, R72, R228, 0x1 ;  /* 0x000000e448127211 */ /* 0x008fe400078a08ff */
[----:B------:R-:W-:-:S02]  /*c280*/  LEA.HI.X.SX32 R17, R77, R0, 0x1, P3 ;  /* 0x000000004d117211 */ /* 0x000fc400018f0eff */
[----:B------:R-:W-:Y:S01]  /*c290*/  LEA.HI.X.SX32 R19, R72, R0, 0x1, P5 ;  /* 0x0000000048137211 */ /* 0x000fe200028f0eff */
[----:B------:R-:W0:Y:S01]  /*c2a0*/  LDC R129, c[0x0][0x3d8] ;  /* 0x0000f600ff817b82 */ /* 0x000e220000000800 */
[----:B-1----:R-:W-:Y:S01]  /*c2b0*/  LEA R85, R126, R95, 0x1 ;  /* 0x0000005f7e557211 */ /* 0x002fe200078e08ff */
[----:B------:R-:W-:Y:S01]  /*c2c0*/  STL.64 [R1+0x358], R16 ;  /* 0x0003581001007387 */ /* 0x000fe20000100a00 */
[C---:B------:R-:W-:Y:S02]  /*c2d0*/  LEA R22, P3, R89.reuse, R228, 0x1 ;  /* 0x000000e459167211 */ /* 0x040fe400078608ff */
[----:B------:R-:W-:Y:S01]  /*c2e0*/  PRMT R126, RZ, 0x7610, R126 ;  /* 0x00007610ff7e7816 */ /* 0x000fe2000000007e */
[----:B------:R1:W-:Y:S01]  /*c2f0*/  STL.64 [R1+0x350], R20 ;  /* 0x0003501401007387 */ /* 0x0003e20000100a00 */
[----:B------:R-:W-:Y:S01]  /*c300*/  LEA.HI.X.SX32 R23, R89, R0, 0x1, P3 ;  /* 0x0000000059177211 */ /* 0x000fe200018f0eff */
[----:B------:R-:W3:Y:S01]  /*c310*/  LDC R130, c[0x0][0x3d8] ;  /* 0x0000f600ff827b82 */ /* 0x000ee20000000800 */
[----:B----4-:R-:W-:Y:S01]  /*c320*/  LEA R79, R127, R85, 0x1 ;  /* 0x000000557f4f7211 */ /* 0x010fe200078e08ff */
[----:B------:R4:W-:Y:S01]  /*c330*/  STL.64 [R1+0x348], R18 ;  /* 0x0003481201007387 */ /* 0x0009e20000100a00 */
[----:B------:R-:W-:-:S02]  /*c340*/  LEA R24, P3, R68, R228, 0x1 ;  /* 0x000000e444187211 */ /* 0x000fc400078608ff */
[----:B------:R-:W-:Y:S01]  /*c350*/  PRMT R127, RZ, 0x7610, R127 ;  /* 0x00007610ff7f7816 */ /* 0x000fe2000000007f */
[----:B------:R0:W-:Y:S01]  /*c360*/  STL.64 [R1+0x340], R22 ;  /* 0x0003401601007387 */ /* 0x0001e20000100a00 */
[----:B------:R-:W-:Y:S01]  /*c370*/  LEA.HI.X.SX32 R25, R68, R0, 0x1, P3 ;  /* 0x0000000044197211 */ /* 0x000fe200018f0eff */
[----:B------:R-:W3:Y:S01]  /*c380*/  LDC R131, c[0x0][0x3d8] ;  /* 0x0000f600ff837b82 */ /* 0x000ee20000000800 */
[----:B--2---:R-:W-:Y:S02]  /*c390*/  LEA R94, R128, R79, 0x1 ;  /* 0x0000004f805e7211 */ /* 0x004fe400078e08ff */
[-C--:B-1----:R-:W-:Y:S02]  /*c3a0*/  LEA R20, P5, R81, R228.reuse, 0x1 ;  /* 0x000000e451147211 */ /* 0x082fe400078a08ff */
[----:B------:R-:W-:Y:S02]  /*c3b0*/  PRMT R125, RZ, 0x7610, R125 ;  /* 0x00007610ff7d7816 */ /* 0x000fe4000000007d */
[----:B----4-:R-:W-:Y:S01]  /*c3c0*/  LEA R18, P4, R99, R228, 0x1 ;  /* 0x000000e463127211 */ /* 0x010fe200078808ff */
[----:B------:R-:W1:Y:S01]  /*c3d0*/  LDC R132, c[0x0][0x3d8] ;  /* 0x0000f600ff847b82 */ /* 0x000e620000000800 */
[----:B0-----:R-:W-:-:S02]  /*c3e0*/  LEA R75, R129, R94, 0x1 ;  /* 0x0000005e814b7211 */ /* 0x001fc400078e08ff */
[-C--:B------:R-:W-:Y:S02]  /*c3f0*/  LEA.HI.X.SX32 R19, R99, R0.reuse, 0x1, P4 ;  /* 0x0000000063137211 */ /* 0x080fe400020f0eff */
[----:B------:R-:W-:Y:S02]  /*c400*/  LEA.HI.X.SX32 R21, R81, R0, 0x1, P5 ;  /* 0x0000000051157211 */ /* 0x000fe400028f0eff */
[----:B------:R-:W-:Y:S01]  /*c410*/  LEA R22, P4, R98, R228, 0x1 ;  /* 0x000000e462167211 */ /* 0x000fe200078808ff */
[----:B------:R-:W0:Y:S01]  /*c420*/  LDC R133, c[0x0][0x3d8] ;  /* 0x0000f600ff857b82 */ /* 0x000e220000000800 */
[----:B---3--:R-:W-:Y:S01]  /*c430*/  LEA R84, R130, R75, 0x1 ;  /* 0x0000004b82547211 */ /* 0x008fe200078e08ff */
[----:B------:R-:W-:Y:S01]  /*c440*/  STL.64 [R1+0x338], R18 ;  /* 0x0003381201007387 */ /* 0x000fe20000100a00 */
[----:B------:R-:W-:Y:S02]  /*c450*/  LEA.HI.X.SX32 R23, R98, R0, 0x1, P4 ;  /* 0x0000000062177211 */ /* 0x000fe400020f0eff */
[----:B------:R-:W-:Y:S01]  /*c460*/  LEA R216, P4, R97, R228, 0x1 ;  /* 0x000000e461d87211 */ /* 0x000fe200078808ff */
[----:B------:R2:W-:Y:S01]  /*c470*/  STL.64 [R1+0x330], R20 ;  /* 0x0003301401007387 */ /* 0x0005e20000100a00 */
[----:B------:R-:W-:Y:S01]  /*c480*/  FMNMX3 R196, R196, -INF , R88, !PT ;  /* 0xff800000c4c47876 */ /* 0x000fe20007800058 */
[----:B------:R-:W3:Y:S01]  /*c490*/  LDC R134, c[0x0][0x3d8] ;  /* 0x0000f600ff867b82 */ /* 0x000ee20000000800 */
[----:B------:R-:W-:Y:S01]  /*c4a0*/  LEA R93, R131, R84, 0x1 ;  /* 0x00000054835d7211 */ /* 0x000fe200078e08ff */
[----:B------:R-:W-:Y:S01]  /*c4b0*/  STL.64 [R1+0x328], R24 ;  /* 0x0003281801007387 */ /* 0x000fe20000100a00 */
[----:B------:R-:W-:Y:S01]  /*c4c0*/  LEA.HI.X.SX32 R217, R97, R0, 0x1, P4 ;  /* 0x0000000061d97211 */ /* 0x000fe200020f0eff */
[----:B------:R-:W-:Y:S01]  /*c4d0*/  FFMA R5, R5, UR13, -R196 ;  /* 0x0000000d05057c23 */ /* 0x000fe200080008c4 */
[----:B------:R-:W-:-:S02]  /*c4e0*/  PRMT R97, RZ, 0x7610, R97 ;  /* 0x00007610ff617816 */ /* 0x000fc40000000061 */
[----:B------:R-:W-:Y:S01]  /*c4f0*/  PRMT R101, RZ, 0x7610, R101 ;  /* 0x00007610ff657816 */ /* 0x000fe20000000065 */
[----:B------:R-:W4:Y:S01]  /*c500*/  LDC R135, c[0x0][0x3d8] ;  /* 0x0000f600ff877b82 */ /* 0x000f220000000800 */
[----:B-1----:R-:W-:Y:S02]  /*c510*/  LEA R70, R132, R93, 0x1 ;  /* 0x0000005d84467211 */ /* 0x002fe400078e08ff */
[----:B--2---:R-:W-:-:S05]  /*c520*/  LEA R20, P5, R87, R228, 0x1 ;  /* 0x000000e457147211 */ /* 0x004fca00078a08ff */
[----:B------:R-:W1:Y:S01]  /*c530*/  LDC R136, c[0x0][0x3d8] ;  /* 0x0000f600ff887b82 */ /* 0x000e620000000800 */
[----:B0-----:R-:W-:-:S07]  /*c540*/  LEA R78, R133, R70, 0x1 ;  /* 0x00000046854e7211 */ /* 0x001fce00078e08ff */
[----:B------:R-:W0:Y:S01]  /*c550*/  LDC R137, c[0x0][0x3d8] ;  /* 0x0000f600ff897b82 */ /* 0x000e220000000800 */
[----:B---3--:R-:W-:-:S07]  /*c560*/  LEA R92, R134, R78, 0x1 ;  /* 0x0000004e865c7211 */ /* 0x008fce00078e08ff */
[----:B------:R-:W2:Y:S01]  /*c570*/  LDC R138, c[0x0][0x3d8] ;  /* 0x0000f600ff8a7b82 */ /* 0x000ea20000000800 */
[----:B----4-:R-:W-:-:S07]  /*c580*/  LEA R83, R135, R92, 0x1 ;  /* 0x0000005c87537211 */ /* 0x010fce00078e08ff */
[----:B------:R-:W3:Y:S01]  /*c590*/  LDC R139, c[0x0][0x3d8] ;  /* 0x0000f600ff8b7b82 */ /* 0x000ee20000000800 */
[----:B-1----:R-:W-:-:S07]  /*c5a0*/  LEA R71, R136, R83, 0x1 ;  /* 0x0000005388477211 */ /* 0x002fce00078e08ff */
[----:B------:R-:W1:Y:S01]  /*c5b0*/  LDC R140, c[0x0][0x3d8] ;  /* 0x0000f600ff8c7b82 */ /* 0x000e620000000800 */
[----:B0-----:R-:W-:-:S07]  /*c5c0*/  LEA R91, R137, R71, 0x1 ;  /* 0x00000047895b7211 */ /* 0x001fce00078e08ff */
[----:B------:R-:W0:Y:S01]  /*c5d0*/  LDC R141, c[0x0][0x3d8] ;  /* 0x0000f600ff8d7b82 */ /* 0x000e220000000800 */
[----:B------:R-:W-:-:S07]  /*c5e0*/  LEA.HI.X.SX32 R21, R87, R0, 0x1, P5 ;  /* 0x0000000057157211 */ /* 0x000fce00028f0eff */
[----:B------:R-:W4:Y:S01]  /*c5f0*/  LDC R142, c[0x0][0x3d8] ;  /* 0x0000f600ff8e7b82 */ /* 0x000f220000000800 */
[----:B--2---:R-:W-:Y:S01]  /*c600*/  LEA R74, R138, R91, 0x1 ;  /* 0x0000005b8a4a7211 */ /* 0x004fe200078e08ff */
[----:B------:R2:W-:Y:S06]  /*c610*/  STL.64 [R1+0x318], R20 ;  /* 0x0003181401007387 */ /* 0x0005ec0000100a00 */
[----:B------:R-:W0:Y:S01]  /*c620*/  LDC R143, c[0x0][0x3d8] ;  /* 0x0000f600ff8f7b82 */ /* 0x000e220000000800 */
[----:B---3--:R-:W-:Y:S01]  /*c630*/  LEA R82, R139, R74, 0x1 ;  /* 0x0000004a8b527211 */ /* 0x008fe200078e08ff */
[----:B------:R3:W-:Y:S06]  /*c640*/  STL.64 [R1+0x320], R22 ;  /* 0x0003201601007387 */ /* 0x0007ec0000100a00 */
[----:B------:R-:W4:Y:S01]  /*c650*/  LDC R144, c[0x0][0x3d8] ;  /* 0x0000f600ff907b82 */ /* 0x000f220000000800 */
[----:B--2---:R-:W-:-:S07]  /*c660*/  LEA R20, P3, R76, R228, 0x1 ;  /* 0x000000e44c147211 */ /* 0x004fce00078608ff */
[----:B------:R-:W2:Y:S01]  /*c670*/  LDC R145, c[0x0][0x3d8] ;  /* 0x0000f600ff917b82 */ /* 0x000ea20000000800 */
[----:B---3--:R-:W-:-:S07]  /*c680*/  LEA R22, P5, R80, R228, 0x1 ;  /* 0x000000e450167211 */ /* 0x008fce00078a08ff */
[----:B------:R-:W3:Y:S01]  /*c690*/  LDC R146, c[0x0][0x3d8] ;  /* 0x0000f600ff927b82 */ /* 0x000ee20000000800 */
[----:B-1----:R-:W-:-:S07]  /*c6a0*/  LEA R90, R140, R82, 0x1 ;  /* 0x000000528c5a7211 */ /* 0x002fce00078e08ff */
[----:B------:R-:W1:Y:S01]  /*c6b0*/  LDC R147, c[0x0][0x3d8] ;  /* 0x0000f600ff937b82 */ /* 0x000e620000000800 */
[----:B------:R-:W-:-:S07]  /*c6c0*/  LEA.HI.X.SX32 R21, R76, R0, 0x1, P3 ;  /* 0x000000004c157211 */ /* 0x000fce00018f0eff */
[----:B------:R-:W1:Y:S01]  /*c6d0*/  LDC R148, c[0x0][0x3d8] ;  /* 0x0000f600ff947b82 */ /* 0x000e620000000800 */
[----:B------:R-:W-:Y:S01]  /*c6e0*/  LEA.HI.X.SX32 R23, R80, R0, 0x1, P5 ;  /* 0x0000000050177211 */ /* 0x000fe200028f0eff */
[----:B------:R-:W-:Y:S01]  /*c6f0*/  STL.64 [R1+0x310], R20 ;  /* 0x0003101401007387 */ /* 0x000fe20000100a00 */
[----:B0-----:R-:W-:-:S05]  /*c700*/  LEA R77, R141, R90, 0x1 ;  /* 0x0000005a8d4d7211 */ /* 0x001fca00078e08ff */
[----:B------:R-:W0:Y:S01]  /*c710*/  LDC R149, c[0x0][0x3d8] ;  /* 0x0000f600ff957b82 */ /* 0x000e220000000800 */
[----:B------:R-:W-:Y:S01]  /*c720*/  LEA R26, P3, R86, R228, 0x1 ;  /* 0x000000e4561a7211 */ /* 0x000fe200078608ff */
[----:B------:R-:W-:Y:S01]  /*c730*/  STL.64 [R1+0x308], R216 ;  /* 0x000308d801007387 */ /* 0x000fe20000100a00 */
[----:B----4-:R-:W-:-:S05]  /*c740*/  LEA R72, R142, R77, 0x1 ;  /* 0x0000004d8e487211 */ /* 0x010fca00078e08ff */
[----:B------:R-:W4:Y:S01]  /*c750*/  LDC R150, c[0x0][0x3d8] ;  /* 0x0000f600ff967b82 */ /* 0x000f220000000800 */
[----:B------:R2:W-:Y:S01]  /*c760*/  STL.64 [R1+0x300], R22 ;  /* 0x0003001601007387 */ /* 0x0005e20000100a00 */
[----:B------:R-:W-:-:S06]  /*c770*/  LEA.HI.X.SX32 R27, R86, R0, 0x1, P3 ;  /* 0x00000000561b7211 */ /* 0x000fcc00018f0eff */
[----:B------:R-:W0:Y:S01]  /*c780*/  LDC R151, c[0x0][0x3d8] ;  /* 0x0000f600ff977b82 */ /* 0x000e220000000800 */
[----:B------:R-:W-:Y:S01]  /*c790*/  LEA R24, P5, R73, R228, 0x1 ;  /* 0x000000e449187211 */ /* 0x000fe200078a08ff */
[----:B------:R1:W-:Y:S01]  /*c7a0*/  STL.64 [R1+0x2f8], R26 ;  /* 0x0002f81a01007387 */ /* 0x0003e20000100a00 */
[----:B------:R-:W-:-:S05]  /*c7b0*/  LEA R89, R143, R72, 0x1 ;  /* 0x000000488f597211 */ /* 0x000fca00078e08ff */
[----:B------:R-:W0:Y:S01]  /*c7c0*/  LDC R152, c[0x0][0x3d8] ;  /* 0x0000f600ff987b82 */ /* 0x000e220000000800 */
[----:B--2---:R-:W-:-:S07]  /*c7d0*/  LEA R22, P4, R96, R228, 0x1 ;  /* 0x000000e460167211 */ /* 0x004fce00078808ff */
[----:B------:R-:W2:Y:S01]  /*c7e0*/  LDC R153, c[0x0][0x3d8] ;  /* 0x0000f600ff997b82 */ /* 0x000ea20000000800 */
[----:B------:R-:W-:-:S07]  /*c7f0*/  LEA.HI.X.SX32 R23, R96, R0, 0x1, P4 ;  /* 0x0000000060177211 */ /* 0x000fce00020f0eff */
[----:B------:R-:W0:Y:S01]  /*c800*/  LDC R154, c[0x0][0x3d8] ;  /* 0x0000f600ff9a7b82 */ /* 0x000e220000000800 */
[----:B------:R-:W-:Y:S01]  /*c810*/  LEA.HI.X.SX32 R25, R73, R0, 0x1, P5 ;  /* 0x0000000049197211 */ /* 0x000fe200028f0eff */
[----:B------:R-:W-:Y:S01]  /*c820*/  STL.64 [R1+0x2f0], R22 ;  /* 0x0002f01601007387 */ /* 0x000fe20000100a00 */
[----:B------:R-:W-:-:S05]  /*c830*/  LEA R52, P3, R69, R228, 0x1 ;  /* 0x000000e445347211 */ /* 0x000fca00078608ff */
[----:B------:R-:W0:Y:S01]  /*c840*/  LDC R155, c[0x0][0x3d8] ;  /* 0x0000f600ff9b7b82 */ /* 0x000e220000000800 */
[----:B-1----:R-:W-:Y:S01]  /*c850*/  LEA R26, P4, R95, R228, 0x1 ;  /* 0x000000e45f1a7211 */ /* 0x002fe200078808ff */
[----:B------:R1:W-:Y:S01]  /*c860*/  STL.64 [R1+0x2e8], R24 ;  /* 0x0002e81801007387 */ /* 0x0003e20000100a00 */
[----:B------:R-:W-:-:S05]  /*c870*/  LEA R81, R144, R89, 0x1 ;  /* 0x0000005990517211 */ /* 0x000fca00078e08ff */
[----:B------:R-:W0:Y:S01]  /*c880*/  LDC R156, c[0x0][0x3d8] ;  /* 0x0000f600ff9c7b82 */ /* 0x000e220000000800 */
[----:B------:R-:W-:-:S07]  /*c890*/  LEA.HI.X.SX32 R53, R69, R0, 0x1, P3 ;  /* 0x0000000045357211 */ /* 0x000fce00018f0eff */
[----:B------:R-:W0:Y:S01]  /*c8a0*/  LDC R157, c[0x0][0x3d8] ;  /* 0x0000f600ff9d7b82 */ /* 0x000e220000000800 */
[----:B------:R-:W-:Y:S01]  /*c8b0*/  LEA.HI.X.SX32 R27, R95, R0, 0x1, P4 ;  /* 0x000000005f1b7211 */ /* 0x000fe200020f0eff */
[----:B------:R-:W-:Y:S01]  /*c8c0*/  STL.64 [R1+0x2e0], R52 ;  /* 0x0002e03401007387 */ /* 0x000fe20000100a00 */
[----:B------:R-:W-:-:S05]  /*c8d0*/  LEA R68, R145, R81, 0x1 ;  /* 0x0000005191447211 */ /* 0x000fca00078e08ff */
[----:B------:R-:W0:Y:S01]  /*c8e0*/  LDC R158, c[0x0][0x3d8] ;  /* 0x0000f600ff9e7b82 */ /* 0x000e220000000800 */
[----:B-1----:R-:W-:Y:S01]  /*c8f0*/  LEA R24, P5, R85, R228, 0x1 ;  /* 0x000000e455187211 */ /* 0x002fe200078a08ff */
[----:B------:R1:W-:Y:S01]  /*c900*/  STL.64 [R1+0x2d8], R26 ;  /* 0x0002d81a01007387 */ /* 0x0003e20000100a00 */
[----:B---3--:R-:W-:-:S05]  /*c910*/  LEA R87, R146, R68, 0x1 ;  /* 0x0000004492577211 */ /* 0x008fca00078e08ff */
[----:B------:R-:W3:Y:S01]  /*c920*/  LDC R159, c[0x0][0x3d8] ;  /* 0x0000f600ff9f7b82 */ /* 0x000ee20000000800 */
[----:B------:R-:W-:-:S07]  /*c930*/  LEA.HI.X.SX32 R25, R85, R0, 0x1, P5 ;  /* 0x0000000055197211 */ /* 0x000fce00028f0eff */
[----:B------:R-:W0:Y:S01]  /*c940*/  LDC R160, c[0x0][0x3d8] ;  /* 0x0000f600ffa07b82 */ /* 0x000e220000000800 */
[----:B-1----:R-:W-:Y:S01]  /*c950*/  LEA R26, P3, R79, R228, 0x1 ;  /* 0x000000e44f1a7211 */ /* 0x002fe200078608ff */
[----:B------:R1:W-:Y:S01]  /*c960*/  STL.64 [R1+0x2d0], R24 ;  /* 0x0002d01801007387 */ /* 0x0003e20000100a00 */
[----:B------:R-:W-:-:S05]  /*c970*/  LEA R76, R147, R87, 0x1 ;  /* 0x00000057934c7211 */ /* 0x000fca00078e08ff */
[----:B------:R-:W2:Y:S01]  /*c980*/  LDC R161, c[0x0][0x3d8] ;  /* 0x0000f600ffa17b82 */ /* 0x000ea20000000800 */
[----:B------:R-:W-:-:S07]  /*c990*/  LEA.HI.X.SX32 R27, R79, R0, 0x1, P3 ;  /* 0x000000004f1b7211 */ /* 0x000fce00018f0eff */
[----:B------:R-:W2:Y:S01]  /*c9a0*/  LDC R162, c[0x0][0x3d8] ;  /* 0x0000f600ffa27b82 */ /* 0x000ea20000000800 */
[----:B-1----:R-:W-:Y:S01]  /*c9b0*/  LEA R24, P4, R94, R228, 0x1 ;  /* 0x000000e45e187211 */ /* 0x002fe200078808ff */
[----:B------:R1:W-:Y:S01]  /*c9c0*/  STL.64 [R1+0x2c8], R26 ;  /* 0x0002c81a01007387 */ /* 0x0003e20000100a00 */
[----:B------:R-:W-:-:S05]  /*c9d0*/  LEA R80, R148, R76, 0x1 ;  /* 0x0000004c94507211 */ /* 0x000fca00078e08ff */
[----:B------:R-:W2:Y:S01]  /*c9e0*/  LDC R163, c[0x0][0x3d8] ;  /* 0x0000f600ffa37b82 */ /* 0x000ea20000000800 */
[----:B------:R-:W-:-:S07]  /*c9f0*/  LEA R204, P5, R75, R228, 0x1 ;  /* 0x000000e44bcc7211 */ /* 0x000fce00078a08ff */
[----:B------:R-:W2:Y:S01]  /*ca00*/  LDC R164, c[0x0][0x3d8] ;  /* 0x0000f600ffa47b82 */ /* 0x000ea20000000800 */
[----:B------:R-:W-:-:S07]  /*ca10*/  LEA.HI.X.SX32 R25, R94, R0, 0x1, P4 ;  /* 0x000000005e197211 */ /* 0x000fce00020f0eff */
[----:B------:R-:W2:Y:S01]  /*ca20*/  LDC R165, c[0x0][0x3d8] ;  /* 0x0000f600ffa57b82 */ /* 0x000ea20000000800 */
[-C--:B------:R-:W-:Y:S01]  /*ca30*/  LEA R52, P3, R84, R228.reuse, 0x1 ;  /* 0x000000e454347211 */ /* 0x080fe200078608ff */
[----:B------:R3:W-:Y:S01]  /*ca40*/  STL.64 [R1+0x2c0], R24 ;  /* 0x0002c01801007387 */ /* 0x0007e20000100a00 */
[----:B-1----:R-:W-:-:S05]  /*ca50*/  LEA R26, P4, R93, R228, 0x1 ;  /* 0x000000e45d1a7211 */ /* 0x002fca00078808ff */
[----:B------:R-:W1:Y:S01]  /*ca60*/  LDC R166, c[0x0][0x3d8] ;  /* 0x0000f600ffa67b82 */ /* 0x000e620000000800 */
[----:B0-----:R-:W-:-:S07]  /*ca70*/  LEA R86, R149, R80, 0x1 ;  /* 0x0000005095567211 */ /* 0x001fce00078e08ff */
[----:B------:R-:W0:Y:S01]  /*ca80*/  LDC R167, c[0x0][0x3d8] ;  /* 0x0000f600ffa77b82 */ /* 0x000e220000000800 */
[----:B------:R-:W-:-:S07]  /*ca90*/  LEA.HI.X.SX32 R205, R75, R0, 0x1, P5 ;  /* 0x000000004bcd7211 */ /* 0x000fce00028f0eff */
[----:B------:R-:W0:Y:S01]  /*caa0*/  LDC R168, c[0x0][0x3d8] ;  /* 0x0000f600ffa87b82 */ /* 0x000e220000000800 */
[-C--:B------:R-:W-:Y:S01]  /*cab0*/  LEA.HI.X.SX32 R53, R84, R0.reuse, 0x1, P3 ;  /* 0x0000000054357211 */ /* 0x080fe200018f0eff */
[----:B------:R-:W-:Y:S01]  /*cac0*/  STL.64 [R1+0x2b8], R204 ;  /* 0x0002b8cc01007387 */ /* 0x000fe20000100a00 */
[----:B------:R-:W-:-:S05]  /*cad0*/  LEA.HI.X.SX32 R27, R93, R0, 0x1, P4 ;  /* 0x000000005d1b7211 */ /* 0x000fca00020f0eff */
[----:B------:R-:W0:Y:S01]  /*cae0*/  LDC R169, c[0x0][0x3d8] ;  /* 0x0000f600ffa97b82 */ /* 0x000e220000000800 */
[----:B----4-:R-:W-:Y:S01]  /*caf0*/  LEA R73, R150, R86, 0x1 ;  /* 0x0000005696497211 */ /* 0x010fe200078e08ff */
[----:B------:R4:W-:Y:S01]  /*cb00*/  STL.64 [R1+0x2b0], R52 ;  /* 0x0002b03401007387 */ /* 0x0009e20000100a00 */
[----:B---3--:R-:W-:-:S05]  /*cb10*/  LEA R24, P5, R70, R228, 0x1 ;  /* 0x000000e446187211 */ /* 0x008fca00078a08ff */
[----:B------:R-:W3:Y:S01]  /*cb20*/  LDC R170, c[0x0][0x3d8] ;  /* 0x0000f600ffaa7b82 */ /* 0x000ee20000000800 */
[----:B------:R-:W-:Y:S01]  /*cb30*/  LEA R69, R151, R73, 0x1 ;  /* 0x0000004997457211 */ /* 0x000fe200078e08ff */
[----:B------:R1:W-:Y:S01]  /*cb40*/  STL.64 [R1+0x2a8], R26 ;  /* 0x0002a81a01007387 */ /* 0x0003e20000100a00 */
[----:B------:R-:W-:-:S05]  /*cb50*/  LEA.HI.X.SX32 R25, R70, R0, 0x1, P5 ;  /* 0x0000000046197211 */ /* 0x000fca00028f0eff */
[----:B------:R-:W0:Y:S01]  /*cb60*/  LDC R171, c[0x0][0x3d8] ;  /* 0x0000f600ffab7b82 */ /* 0x000e220000000800 */
[----:B----4-:R-:W-:Y:S01]  /*cb70*/  LEA R52, P3, R78, R228, 0x1 ;  /* 0x000000e44e347211 */ /* 0x010fe200078608ff */
[----:B------:R-:W-:Y:S01]  /*cb80*/  STL.64 [R1+0x2a0], R24 ;  /* 0x0002a01801007387 */ /* 0x000fe20000100a00 */
[----:B------:R-:W-:-:S05]  /*cb90*/  LEA R85, R152, R69, 0x1 ;  /* 0x0000004598557211 */ /* 0x000fca00078e08ff */
[----:B------:R-:W4:Y:S01]  /*cba0*/  LDC R172, c[0x0][0x3d8] ;  /* 0x0000f600ffac7b82 */ /* 0x000f220000000800 */
[----:B-1----:R-:W-:-:S07]  /*cbb0*/  LEA R26, P5, R83, R228, 0x1 ;  /* 0x000000e4531a7211 */ /* 0x002fce00078a08ff */
[----:B------:R-:W1:Y:S01]  /*cbc0*/  LDC R173, c[0x0][0x3d8] ;  /* 0x0000f600ffad7b82 */ /* 0x000e620000000800 */
[----:B------:R-:W-:-:S07]  /*cbd0*/  LEA.HI.X.SX32 R53, R78, R0, 0x1, P3 ;  /* 0x000000004e357211 */ /* 0x000fce00018f0eff */
[----:B------:R-:W0:Y:S01]  /*cbe0*/  LDC R174, c[0x0][0x3d8] ;  /* 0x0000f600ffae7b82 */ /* 0x000e220000000800 */
[----:B------:R-:W-:Y:S01]  /*cbf0*/  LEA.HI.X.SX32 R27, R83, R0, 0x1, P5 ;  /* 0x00000000531b7211 */ /* 0x000fe200028f0eff */
[----:B------:R-:W-:Y:S01]  /*cc00*/  STL.64 [R1+0x298], R52 ;  /* 0x0002983401007387 */ /* 0x000fe20000100a00 */
[----:B------:R-:W-:-:S05]  /*cc10*/  LEA R214, P4, R92, R228, 0x1 ;  /* 0x000000e45cd67211 */ /* 0x000fca00078808ff */
[----:B------:R-:W0:Y:S01]  /*cc20*/  LDC R175, c[0x0][0x3d8] ;  /* 0x0000f600ffaf7b82 */ /* 0x000e220000000800 */
[----:B--2---:R-:W-:Y:S01]  /*cc30*/  LEA R79, R153, R85, 0x1 ;  /* 0x00000055994f7211 */ /* 0x004fe200078e08ff */
[----:B------:R2:W-:Y:S01]  /*cc40*/  STL.64 [R1+0x288], R26 ;  /* 0x0002881a01007387 */ /* 0x0005e20000100a00 */
[----:B------:R-:W-:-:S05]  /*cc50*/  LEA.HI.X.SX32 R215, R92, R0, 0x1, P4 ;  /* 0x000000005cd77211 */ /* 0x000fca00020f0eff */
[----:B------:R-:W0:Y:S01]  /*cc60*/  LDC R176, c[0x0][0x3d8] ;  /* 0x0000f600ffb07b82 */ /* 0x000e220000000800 */
[----:B------:R-:W-:Y:S01]  /*cc70*/  LEA R75, R154, R79, 0x1 ;  /* 0x0000004f9a4b7211 */ /* 0x000fe200078e08ff */
[----:B------:R-:W-:Y:S01]  /*cc80*/  STL.64 [R1+0x290], R214 ;  /* 0x000290d601007387 */ /* 0x000fe20000100a00 */
[----:B------:R-:W-:-:S05]  /*cc90*/  LEA R54, P4, R91, R228, 0x1 ;  /* 0x000000e45b367211 */ /* 0x000fca00078808ff */
[----:B------:R-:W0:Y:S01]  /*cca0*/  LDC R177, c[0x0][0x3d8] ;  /* 0x0000f600ffb17b82 */ /* 0x000e220000000800 */
[-C--:B--2---:R-:W-:Y:S01]  /*ccb0*/  LEA R26, P3, R71, R228.reuse, 0x1 ;  /* 0x000000e4471a7211 */ /* 0x084fe200078608ff */
[----:B------:R-:W-:Y:S01]  /*ccc0*/  STL.64 [R1+0x9c0], R214 ;  /* 0x0009c0d601007387 */ /* 0x000fe20000100a00 */
[----:B------:R-:W-:-:S05]  /*ccd0*/  LEA R52, P5, R74, R228, 0x1 ;  /* 0x000000e44a347211 */ /* 0x000fca00078a08ff */
[----:B------:R-:W2:Y:S01]  /*cce0*/  LDC R178, c[0x0][0x3d8] ;  /* 0x0000f600ffb27b82 */ /* 0x000ea20000000800 */
[----:B------:R-:W-:-:S07]  /*ccf0*/  LEA.HI.X.SX32 R27, R71, R0, 0x1, P3 ;  /* 0x00000000471b7211 */ /* 0x000fce00018f0eff */
[----:B------:R-:W0:Y:S01]  /*cd00*/  LDC R179, c[0x0][0x3d8] ;  /* 0x0000f600ffb37b82 */ /* 0x000e220000000800 */
[----:B------:R-:W-:Y:S01]  /*cd10*/  LEA R84, R155, R75, 0x1 ;  /* 0x0000004b9b547211 */ /* 0x000fe200078e08ff */
[----:B------:R-:W-:Y:S01]  /*cd20*/  STL.64 [R1+0x280], R26 ;  /* 0x0002801a01007387 */ /* 0x000fe20000100a00 */
[----:B------:R-:W-:-:S05]  /*cd30*/  LEA.HI.X.SX32 R55, R91, R0, 0x1, P4 ;  /* 0x000000005b377211 */ /* 0x000fca00020f0eff */
[----:B------:R-:W0:Y:S01]  /*cd40*/  LDC R180, c[0x0][0x3d8] ;  /* 0x0000f600ffb47b82 */ /* 0x000e220000000800 */
[----:B------:R-:W-:Y:S01]  /*cd50*/  LEA.HI.X.SX32 R53, R74, R0, 0x1, P5 ;  /* 0x000000004a357211 */ /* 0x000fe200028f0eff */
[----:B------:R1:W-:Y:S01]  /*cd60*/  STL.64 [R1+0x278], R54 ;  /* 0x0002783601007387 */ /* 0x0003e20000100a00 */
[----:B------:R-:W-:-:S05]  /*cd70*/  LEA R70, R156, R84, 0x1 ;  /* 0x000000549c467211 */ /* 0x000fca00078e08ff */
[----:B------:R-:W0:Y:S01]  /*cd80*/  LDC R181, c[0x0][0x3d8] ;  /* 0x0000f600ffb57b82 */ /* 0x000e220000000800 */
[----:B------:R-:W-:Y:S01]  /*cd90*/  STL.64 [R1+0x9b8], R26 ;  /* 0x0009b81a01007387 */ /* 0x000fe20000100a00 */
[----:B------:R-:W-:-:S06]  /*cda0*/  LEA R56, P3, R82, R228, 0x1 ;  /* 0x000000e452387211 */ /* 0x000fcc00078608ff */
[----:B------:R-:W0:Y:S01]  /*cdb0*/  LDC R182, c[0x0][0x3d8] ;  /* 0x0000f600ffb67b82 */ /* 0x000e220000000800 */
[----:B------:R2:W-:Y:S01]  /*cdc0*/  STL.64 [R1+0x270], R52 ;  /* 0x0002703401007387 */ /* 0x0005e20000100a00 */
[----:B-1----:R-:W-:-:S06]  /*cdd0*/  LEA R54, P4, R90, R228, 0x1 ;  /* 0x000000e45a367211 */ /* 0x002fcc00078808ff */
[----:B------:R-:W1:Y:S01]  /*cde0*/  LDC R183, c[0x0][0x3d8] ;  /* 0x0000f600ffb77b82 */ /* 0x000e620000000800 */
[----:B------:R-:W-:-:S07]  /*cdf0*/  LEA R78, R157, R70, 0x1 ;  /* 0x000000469d4e7211 */ /* 0x000fce00078e08ff */
[----:B------:R-:W0:Y:S01]  /*ce00*/  LDC R184, c[0x0][0x3d8] ;  /* 0x0000f600ffb87b82 */ /* 0x000e220000000800 */
[C---:B--2---:R-:W-:Y:S01]  /*ce10*/  LEA R52, P5, R77.reuse, R228, 0x1 ;  /* 0x000000e44d347211 */ /* 0x044fe200078a08ff */
[----:B------:R-:W2:Y:S01]  /*ce20*/  @!P0 SYNCS.CCTL.IV [UR6+0x18000] ;  /* 0x01800000ff0089b1 */ /* 0x000ea20008000006 */
[-C--:B------:R-:W-:Y:S01]  /*ce30*/  LEA.HI.X.SX32 R57, R82, R0.reuse, 0x1, P3 ;  /* 0x0000000052397211 */ /* 0x080fe200018f0eff */
[----:B------:R-:W-:Y:S01]  /*ce40*/  NOP ;  /* 0x0000000000007918 */ /* 0x000fe20000000000 */
[----:B------:R-:W-:Y:S01]  /*ce50*/  LEA.HI.X.SX32 R55, R90, R0, 0x1, P4 ;  /* 0x000000005a377211 */ /* 0x000fe200020f0eff */
[----:B------:R-:W5:Y:S01]  /*ce60*/  @P1 LDG.E.U16 R127, desc[UR10][R6.64] ;  /* 0x0000000a067f1981 */ /* 0x000f62000c1e1500 */
[----:B------:R-:W-:Y:S01]  /*ce70*/  LEA R83, R158, R78, 0x1 ;  /* 0x0000004e9e537211 */ /* 0x000fe200078e08ff */
[----:B------:R-:W0:Y:S01]  /*ce80*/  LDC R185, c[0x0][0x3d8] ;  /* 0x0000f600ffb97b82 */ /* 0x000e220000000800 */
[----:B------:R-:W-:Y:S01]  /*ce90*/  LEA.HI.X.SX32 R53, R77, R0, 0x1, P5 ;  /* 0x000000004d357211 */ /* 0x000fe200028f0eff */
[----:B------:R-:W-:Y:S01]  /*cea0*/  STL.64 [R1+0x268], R56 ;  /* 0x0002683801007387 */ /* 0x000fe20000100a00 */
[----:B------:R-:W-:-:S05]  /*ceb0*/  LEA R71, R159, R83, 0x1 ;  /* 0x000000539f477211 */ /* 0x000fca00078e08ff */
[----:B------:R-:W0:Y:S01]  /*cec0*/  LDC R186, c[0x0][0x3d8] ;  /* 0x0000f600ffba7b82 */ /* 0x000e220000000800 */
[----:B------:R2:W-:Y:S01]  /*ced0*/  STL.64 [R1+0x260], R54 ;  /* 0x0002603601007387 */ /* 0x0005e20000100a00 */
[----:B------:R-:W-:-:S06]  /*cee0*/  LEA R26, P5, R81, R228, 0x1 ;  /* 0x000000e4511a7211 */ /* 0x000fcc00078a08ff */
[----:B------:R-:W0:Y:S01]  /*cef0*/  LDC R187, c[0x0][0x3d8] ;  /* 0x0000f600ffbb7b82 */ /* 0x000e220000000800 */
[----:B------:R1:W-:Y:S01]  /*cf00*/  STL.64 [R1+0x258], R52 ;  /* 0x0002583401007387 */ /* 0x0003e20000100a00 */
[----:B------:R-:W-:-:S06]  /*cf10*/  LEA R74, R160, R71, 0x1 ;  /* 0x00000047a04a7211 */ /* 0x000fcc00078e08ff */
[----:B------:R-:W0:Y:S01]  /*cf20*/  LDC R188, c[0x0][0x3d8] ;  /* 0x0000f600ffbc7b82 */ /* 0x000e220000000800 */
[----:B--2---:R-:W-:Y:S01]  /*cf30*/  LEA R54, P3, R72, R228, 0x1 ;  /* 0x000000e448367211 */ /* 0x004fe200078608ff */
[----:B------:R-:W5:Y:S01]  /*cf40*/  @P1 LDG.E.U16 R126, desc[UR10][R8.64] ;  /* 0x0000000a087e1981 */ /* 0x000f62000c1e1500 */
[----:B------:R-:W-:-:S05]  /*cf50*/  LEA.HI.X.SX32 R27, R81, R0, 0x1, P5 ;  /* 0x00000000511b7211 */ /* 0x000fca00028f0eff */
[----:B------:R-:W2:Y:S01]  /*cf60*/  LDC R189, c[0x0][0x3d8] ;  /* 0x0000f600ffbd7b82 */ /* 0x000ea20000000800 */
[----:B-1----:R-:W-:Y:S01]  /*cf70*/  LEA R52, P4, R89, R228, 0x1 ;  /* 0x000000e459347211 */ /* 0x002fe200078808ff */
[----:B------:R-:W5:Y:S01]  /*cf80*/  @P1 LDG.E.U16 R114, desc[UR10][R12.64] ;  /* 0x0000000a0c721981 */ /* 0x000f62000c1e1500 */
[----:B------:R-:W-:-:S05]  /*cf90*/  LEA.HI.X.SX32 R55, R72, R0, 0x1, P3 ;  /* 0x0000000048377211 */ /* 0x000fca00018f0eff */
[----:B------:R-:W1:Y:S01]  /*cfa0*/  LDC R190, c[0x0][0x3d8] ;  /* 0x0000f600ffbe7b82 */ /* 0x000e620000000800 */
[----:B------:R-:W-:Y:S01]  /*cfb0*/  LEA.HI.X.SX32 R53, R89, R0, 0x1, P4 ;  /* 0x0000000059357211 */ /* 0x000fe200020f0eff */
[----:B------:R3:W-:Y:S01]  /*cfc0*/  STL.64 [R1+0x250], R54 ;  /* 0x0002503601007387 */ /* 0x0007e20000100a00 */
[----:B------:R-:W-:-:S05]  /*cfd0*/  LEA R82, R161, R74, 0x1 ;  /* 0x0000004aa1527211 */ /* 0x000fca00078e08ff */
[----:B------:R-:W0:Y:S01]  /*cfe0*/  LDC R191, c[0x0][0x3d8] ;  /* 0x0000f600ffbf7b82 */ /* 0x000e220000000800 */
[----:B------:R4:W-:Y:S01]  /*cff0*/  STL.64 [R1+0x248], R52 ;  /* 0x0002483401007387 */ /* 0x0009e20000100a00 */
[----:B------:R-:W-:-:S06]  /*d000*/  LEA R77, R162, R82, 0x1 ;  /* 0x00000052a24d7211 */ /* 0x000fcc00078e08ff */
[----:B------:R-:W1:Y:S01]  /*d010*/  LDC R192, c[0x0][0x3d8] ;  /* 0x0000f600ffc07b82 */ /* 0x000e620000000800 */
[----:B---3--:R-:W-:Y:S01]  /*d020*/  LEA R54, P3, R68, R228, 0x1 ;  /* 0x000000e444367211 */ /* 0x008fe200078608ff */
[----:B------:R3:W-:Y:S01]  /*d030*/  STL.64 [R1+0x240], R26 ;  /* 0x0002401a01007387 */ /* 0x0007e20000100a00 */
[----:B------:R-:W-:-:S05]  /*d040*/  LEA R72, R163, R77, 0x1 ;  /* 0x0000004da3487211 */ /* 0x000fca00078e08ff */
[----:B------:R-:W1:Y:S01]  /*d050*/  LDC R193, c[0x0][0x3d8] ;  /* 0x0000f600ffc17b82 */ /* 0x000e620000000800 */
[----:B----4-:R-:W-:Y:S01]  /*d060*/  LEA R52, P4, R87, R228, 0x1 ;  /* 0x000000e457347211 */ /* 0x010fe200078808ff */
[----:B------:R-:W5:Y:S01]  /*d070*/  @P1 LDG.E.U16 R106, desc[UR10][R16.64] ;  /* 0x0000000a106a1981 */ /* 0x000f62000c1e1500 */
[----:B------:R-:W-:-:S05]  /*d080*/  LEA.HI.X.SX32 R55, R68, R0, 0x1, P3 ;  /* 0x0000000044377211 */ /* 0x000fca00018f0eff */
[----:B------:R-:W4:Y:S01]  /*d090*/  LDC R194, c[0x0][0x3d8] ;  /* 0x0000f600ffc27b82 */ /* 0x000f220000000800 */
[----:B---3--:R-:W-:Y:S01]  /*d0a0*/  LEA R26, P5, R76, R228, 0x1 ;  /* 0x000000e44c1a7211 */ /* 0x008fe200078a08ff */
[----:B------:R3:W-:Y:S01]  /*d0b0*/  STL.64 [R1+0x238], R54 ;  /* 0x0002383601007387 */ /* 0x0007e20000100a00 */
[----:B------:R-:W-:-:S05]  /*d0c0*/  LEA.HI.X.SX32 R53, R87, R0, 0x1, P4 ;  /* 0x0000000057357211 */ /* 0x000fca00020f0eff */
[----:B------:R-:W1:Y:S01]  /*d0d0*/  LDC R195, c[0x0][0x3d8] ;  /* 0x0000f600ffc37b82 */ /* 0x000e620000000800 */
[----:B------:R-:W-:Y:S01]  /*d0e0*/  LEA.HI.X.SX32 R27, R76, R0, 0x1, P5 ;  /* 0x000000004c1b7211 */ /* 0x000fe200028f0eff */
[----:B------:R2:W-:Y:S01]  /*d0f0*/  STL.64 [R1+0x230], R52 ;  /* 0x0002303401007387 */ /* 0x0005e20000100a00 */
[----:B------:R-:W-:Y:S01]  /*d100*/  LEA R81, R164, R72, 0x1 ;  /* 0x00000048a4517211 */ /* 0x000fe200078e08ff */
[--C-:B------:R-:W-:Y:S01]  /*d110*/  FFMA R10, R10, UR13, -R196.reuse ;  /* 0x0000000d0a0a7c23 */ /* 0x100fe200080008c4 */
[----:B------:R-:W-:Y:S01]  /*d120*/  MOV R214, R40 ;  /* 0x0000002800d67202 */ /* 0x000fe20000000f00 */
[----:B------:R0:W-:Y:S01]  /*d130*/  STL.64 [R1+0x228], R26 ;  /* 0x0002281a01007387 */ /* 0x0001e20000100a00 */
[C---:B---3--:R-:W-:Y:S01]  /*d140*/  LEA R54, P3, R80.reuse, R228, 0x1 ;  /* 0x000000e450367211 */ /* 0x048fe200078608ff */
[--C-:B------:R-:W-:Y:S01]  /*d150*/  FFMA R11, R11, UR13, -R196.reuse ;  /* 0x0000000d0b0b7c23 */ /* 0x100fe200080008c4 */
[----:B------:R-:W-:Y:S01]  /*d160*/  LEA R68, R165, R81, 0x1 ;  /* 0x00000051a5447211 */ /* 0x000fe200078e08ff */
[----:B------:R-:W5:Y:S01]  /*d170*/  @P1 LDG.E.U16 R104, desc[UR10][R18.64] ;  /* 0x0000000a12681981 */ /* 0x000f62000c1e1500 */
[----:B------:R-:W-:Y:S01]  /*d180*/  LEA.HI.X.SX32 R55, R80, R0, 0x1, P3 ;  /* 0x0000000050377211 */ /* 0x000fe200018f0eff */
[----:B------:R-:W-:Y:S01]  /*d190*/  FMUL R5, R5, 1.4426950216293334961 ;  /* 0x3fb8aa3b05057820 */ /* 0x000fe20000400000 */
[----:B------:R-:W-:Y:S01]  /*d1a0*/  LEA R76, R166, R68, 0x1 ;  /* 0x00000044a64c7211 */ /* 0x000fe200078e08ff */
[----:B------:R-:W-:Y:S01]  /*d1b0*/  FFMA R4, R4, UR13, -R196 ;  /* 0x0000000d04047c23 */ /* 0x000fe200080008c4 */
[----:B--2---:R-:W-:Y:S01]  /*d1c0*/  LEA R52, P4, R86, R228, 0x1 ;  /* 0x000000e456347211 */ /* 0x004fe200078808ff */
[----:B------:R2:W-:Y:S01]  /*d1d0*/  STL.64 [R1+0x220], R54 ;  /* 0x0002203601007387 */ /* 0x0005e20000100a00 */
[----:B0-----:R-:W-:-:S02]  /*d1e0*/  LEA R80, R167, R76, 0x1 ;  /* 0x0000004ca7507211 */ /* 0x001fc400078e08ff */
[----:B------:R-:W-:Y:S02]  /*d1f0*/  LEA R26, P5, R73, R228, 0x1 ;  /* 0x000000e4491a7211 */ /* 0x000fe400078a08ff */
[----:B------:R-:W-:Y:S02]  /*d200*/  MOV R215, R41 ;  /* 0x0000002900d77202 */ /* 0x000fe40000000f00 */
        /* <DEDUP_REMOVED lines=10> */
[----:B------:R-:W-:Y:S01]  /*d2b0*/  PRMT R148, RZ, 0x7610, R148 ;  /* 0x00007610ff947816 */ /* 0x000fe20000000094 */
[----:B------:R-:W5:Y:S01]  /*d2c0*/  @P1 LDG.E.U16 R151, desc[UR10][R14.64] ;  /* 0x0000000a0e971981 */ /* 0x000f62000c1e1500 */
[-C--:B------:R-:W-:Y:S02]  /*d2d0*/  LEA.HI.X.SX32 R53, R86, R0.reuse, 0x1, P4 ;  /* 0x0000000056357211 */ /* 0x080fe400020f0eff */
[----:B------:R-:W-:Y:S02]  /*d2e0*/  PRMT R147, RZ, 0x7610, R147 ;  /* 0x00007610ff937816 */ /* 0x000fe40000000093 */
[----:B------:R-:W-:Y:S01]  /*d2f0*/  PRMT R146, RZ, 0x7610, R146 ;  /* 0x00007610ff927816 */ /* 0x000fe20000000092 */
[----:B------:R0:W-:Y:S01]  /*d300*/  STL.64 [R1+0x218], R52 ;  /* 0x0002183401007387 */ /* 0x0001e20000100a00 */
[----:B------:R-:W-:Y:S02]  /*d310*/  LEA.HI.X.SX32 R27, R73, R0, 0x1, P5 ;  /* 0x00000000491b7211 */ /* 0x000fe400028f0eff */
[----:B------:R-:W-:Y:S01]  /*d320*/  PRMT R95, RZ, 0x7610, R95 ;  /* 0x00007610ff5f7816 */ /* 0x000fe2000000005f */
[----:B------:R-:W5:Y:S01]  /*d330*/  @P1 LDG.E.U16 R147, desc[UR10][R20.64] ;  /* 0x0000000a14931981 */ /* 0x000f62000c1e1500 */
[C---:B--2---:R-:W-:Y:S01]  /*d340*/  LEA R54, P3, R69.reuse, R228, 0x1 ;  /* 0x000000e445367211 */ /* 0x044fe200078608ff */
[----:B------:R-:W-:Y:S01]  /*d350*/  FMUL R10, R10, 1.4426950216293334961 ;  /* 0x3fb8aa3b0a0a7820 */ /* 0x000fe20000400000 */
[----:B------:R-:W-:Y:S01]  /*d360*/  LEA R73, R168, R80, 0x1 ;  /* 0x00000050a8497211 */ /* 0x000fe200078e08ff */
[----:B------:R2:W-:Y:S01]  /*d370*/  STL.64 [R1+0x210], R26 ;  /* 0x0002101a01007387 */ /* 0x0005e20000100a00 */
[----:B------:R-:W-:Y:S01]  /*d380*/  LEA.HI.X.SX32 R55, R69, R0, 0x1, P3 ;  /* 0x0000000045377211 */ /* 0x000fe200018f0eff */
[----:B------:R-:W-:Y:S01]  /*d390*/  FMUL R11, R11, 1.4426950216293334961 ;  /* 0x3fb8aa3b0b0b7820 */ /* 0x000fe20000400000 */
[----:B------:R-:W-:Y:S01]  /*d3a0*/  LEA R69, R169, R73, 0x1 ;  /* 0x00000049a9457211 */ /* 0x000fe200078e08ff */
[----:B------:R-:W5:Y:S01]  /*d3b0*/  @P1 LDG.E.U16 R146, desc[UR10][R22.64] ;  /* 0x0000000a16921981 */ /* 0x000f62000c1e1500 */
[----:B0-----:R-:W-:-:S02]  /*d3c0*/  LEA R52, P4, R85, R228, 0x1 ;  /* 0x000000e455347211 */ /* 0x001fc400078808ff */
[----:B------:R-:W-:Y:S01]  /*d3d0*/  PRMT R96, RZ, 0x7610, R96 ;  /* 0x00007610ff607816 */ /* 0x000fe20000000060 */
[----:B------:R-:W-:Y:S01]  /*d3e0*/  STL.64 [R1+0x208], R54 ;  /* 0x0002083601007387 */ /* 0x000fe20000100a00 */
[----:B------:R-:W-:Y:S02]  /*d3f0*/  LEA.HI.X.SX32 R53, R85, R0, 0x1, P4 ;  /* 0x0000000055357211 */ /* 0x000fe400020f0eff */
[----:B------:R-:W-:Y:S01]  /*d400*/  PRMT R99, RZ, 0x7610, R99 ;  /* 0x00007610ff637816 */ /* 0x000fe20000000063 */
[----:B------:R-:W5:Y:S01]  /*d410*/  @P1 LDG.E.U16 R95, desc[UR10][R24.64] ;  /* 0x0000000a185f1981 */ /* 0x000f62000c1e1500 */
[----:B--2---:R-:W-:Y:S02]  /*d420*/  LEA R26, P5, R79, R228, 0x1 ;  /* 0x000000e44f1a7211 */ /* 0x004fe400078a08ff */
[----:B------:R-:W-:Y:S02]  /*d430*/  PRMT R100, RZ, 0x7610, R100 ;  /* 0x00007610ff647816 */ /* 0x000fe40000000064 */
[----:B------:R-:W-:-:S02]  /*d440*/  PRMT R98, RZ, 0x7610, R98 ;  /* 0x00007610ff627816 */ /* 0x000fc40000000062 */
[----:B------:R-:W-:Y:S02]  /*d450*/  PRMT R153, RZ, 0x7610, R153 ;  /* 0x00007610ff997816 */ /* 0x000fe40000000099 */
[----:B------:R-:W-:Y:S02]  /*d460*/  PRMT R145, RZ, 0x7610, R145 ;  /* 0x00007610ff917816 */ /* 0x000fe40000000091 */
[----:B------:R-:W-:Y:S02]  /*d470*/  PRMT R144, RZ, 0x7610, R144 ;  /* 0x00007610ff907816 */ /* 0x000fe40000000090 */
[----:B------:R-:W-:Y:S01]  /*d480*/  PRMT R94, RZ, 0x7610, R94 ;  /* 0x00007610ff5e7816 */ /* 0x000fe2000000005e */
[----:B------:R-:W-:Y:S01]  /*d490*/  MUFU.EX2 R222, R5 ;  /* 0x0000000500de7308 */ /* 0x000fe20000000800 */
[----:B------:R-:W-:Y:S01]  /*d4a0*/  LEA.HI.X.SX32 R27, R79, R0, 0x1, P5 ;  /* 0x000000004f1b7211 */ /* 0x000fe200028f0eff */
[----:B------:R-:W5:Y:S01]  /*d4b0*/  @P1 LDG.E.U16 R96, desc[UR10][R204.64] ;  /* 0x0000000acc601981 */ /* 0x000f62000c1e1500 */
[----:B------:R-:W-:Y:S01]  /*d4c0*/  LEA R79, R170, R69, 0x1 ;  /* 0x00000045aa4f7211 */ /* 0x000fe200078e08ff */
[----:B------:R-:W-:Y:S01]  /*d4d0*/  FMUL R4, R4, 1.4426950216293334961 ;  /* 0x3fb8aa3b04047820 */ /* 0x000fe20000400000 */
[-C--:B------:R-:W-:Y:S01]  /*d4e0*/  LEA R66, P4, R84, R228.reuse, 0x1 ;  /* 0x000000e454427211 */ /* 0x080fe200078808ff */
[----:B------:R0:W-:Y:S01]  /*d4f0*/  STL.64 [R1+0x1f8], R26 ;  /* 0x0001f81a01007387 */ /* 0x0001e20000100a00 */
[----:B------:R-:W-:Y:S01]  /*d500*/  LEA R64, P5, R70, R228, 0x1 ;  /* 0x000000e446407211 */ /* 0x000fe200078a08ff */
[----:B------:R-:W2:Y:S01]  /*d510*/  MUFU.EX2 R223, R4 ;  /* 0x0000000400df7308 */ /* 0x000ea20000000800 */
[-C--:B------:R-:W-:Y:S01]  /*d520*/  LEA.HI.X.SX32 R67, R84, R0.reuse, 0x1, P4 ;  /* 0x0000000054437211 */ /* 0x080fe200020f0eff */
[----:B------:R3:W-:Y:S01]  /*d530*/  STL.64 [R1+0x200], R52 ;  /* 0x0002003401007387 */ /* 0x0007e20000100a00 */
[----:B------:R-:W-:-:S02]  /*d540*/  LEA.HI.X.SX32 R65, R70, R0, 0x1, P5 ;  /* 0x0000000046417211 */ /* 0x000fc400028f0eff */
[-C--:B------:R-:W-:Y:S02]  /*d550*/  LEA R60, P4, R83, R228.reuse, 0x1 ;  /* 0x000000e4533c7211 */ /* 0x080fe400078808ff */
[----:B------:R-:W-:Y:S02]  /*d560*/  LEA R58, P5, R71, R228, 0x1 ;  /* 0x000000e4473a7211 */ /* 0x000fe400078a08ff */
[----:B------:R-:W-:Y:S02]  /*d570*/  LEA.HI.X.SX32 R61, R83, R0, 0x1, P4 ;  /* 0x00000000533d7211 */ /* 0x000fe400020f0eff */
[----:B0-----:R-:W-:Y:S02]  /*d580*/  LEA R26, P3, R75, R228, 0x1 ;  /* 0x000000e44b1a7211 */ /* 0x001fe400078608ff */
[-C--:B------:R-:W-:Y:S02]  /*d590*/  LEA.HI.X.SX32 R59, R71, R0.reuse, 0x1, P5 ;  /* 0x00000000473b7211 */ /* 0x080fe400028f0eff */
[----:B------:R-:W-:-:S02]  /*d5a0*/  LEA.HI.X.SX32 R27, R75, R0, 0x1, P3 ;  /* 0x000000004b1b7211 */ /* 0x000fc400018f0eff */
[----:B------:R-:W-:Y:S02]  /*d5b0*/  LEA R75, R171, R79, 0x1 ;  /* 0x0000004fab4b7211 */ /* 0x000fe400078e08ff */
[----:B------:R-:W-:Y:S01]  /*d5c0*/  LEA R62, P3, R78, R228, 0x1 ;  /* 0x000000e44e3e7211 */ /* 0x000fe200078608ff */
[----:B------:R-:W-:Y:S01]  /*d5d0*/  STL.64 [R1+0x1f0], R26 ;  /* 0x0001f01a01007387 */ /* 0x000fe20000100a00 */
[----:B------:R-:W-:Y:S02]  /*d5e0*/  LEA R70, R172, R75, 0x1 ;  /* 0x0000004bac467211 */ /* 0x000fe400078e08ff */
[----:B------:R-:W-:Y:S01]  /*d5f0*/  LEA.HI.X.SX32 R63, R78, R0, 0x1, P3 ;  /* 0x000000004e3f7211 */ /* 0x000fe200018f0eff */
[----:B------:R-:W-:Y:S01]  /*d600*/  STL.64 [R1+0x1e8], R66 ;  /* 0x0001e84201007387 */ /* 0x000fe20000100a00 */
[----:B------:R-:W-:Y:S02]  /*d610*/  LEA R78, R173, R70, 0x1 ;  /* 0x00000046ad4e7211 */ /* 0x000fe400078e08ff */
[-C--:B------:R-:W-:Y:S01]  /*d620*/  LEA R56, P3, R74, R228.reuse, 0x1 ;  /* 0x000000e44a387211 */ /* 0x080fe200078608ff */
[----:B------:R0:W-:Y:S01]  /*d630*/  STL.64 [R1+0x950], R66 ;  /* 0x0009504201007387 */ /* 0x0001e20000100a00 */
[----:B------:R-:W-:-:S02]  /*d640*/  LEA R54, P4, R82, R228, 0x1 ;  /* 0x000000e452367211 */ /* 0x000fc400078808ff */
[----:B------:R-:W-:Y:S01]  /*d650*/  LEA R71, R174, R78, 0x1 ;  /* 0x0000004eae477211 */ /* 0x000fe200078e08ff */
[----:B------:R-:W-:Y:S01]  /*d660*/  STL.64 [R1+0x1e0], R64 ;  /* 0x0001e04001007387 */ /* 0x000fe20000100a00 */
[----:B---3--:R-:W-:Y:S02]  /*d670*/  LEA R52, P5, R77, R228, 0x1 ;  /* 0x000000e44d347211 */ /* 0x008fe400078a08ff */
[-C--:B------:R-:W-:Y:S01]  /*d680*/  LEA.HI.X.SX32 R57, R74, R0.reuse, 0x1, P3 ;  /* 0x000000004a397211 */ /* 0x080fe200018f0eff */
[----:B------:R3:W-:Y:S01]  /*d690*/  STL.64 [R1+0x958], R64 ;  /* 0x0009584001007387 */ /* 0x0007e20000100a00 */
[----:B------:R-:W-:Y:S02]  /*d6a0*/  LEA.HI.X.SX32 R55, R82, R0, 0x1, P4 ;  /* 0x0000000052377211 */ /* 0x000fe400020f0eff */
[----:B------:R-:W-:Y:S01]  /*d6b0*/  LEA R74, R175, R71, 0x1 ;  /* 0x00000047af4a7211 */ /* 0x000fe200078e08ff */
[----:B------:R-:W-:Y:S01]  /*d6c0*/  STL.64 [R1+0x1d8], R62 ;  /* 0x0001d83e01007387 */ /* 0x000fe20000100a00 */
[----:B0-----:R-:W-:-:S02]  /*d6d0*/  MOV R66, R50 ;  /* 0x0000003200427202 */ /* 0x001fc40000000f00 */
[C---:B------:R-:W-:Y:S01]  /*d6e0*/  LEA R50, P3, R72.reuse, R228, 0x1 ;  /* 0x000000e448327211 */ /* 0x040fe200078608ff */
[----:B------:R0:W-:Y:S01]  /*d6f0*/  STL.64 [R1+0x960], R62 ;  /* 0x0009603e01007387 */ /* 0x0001e20000100a00 */
[----:B------:R-:W-:Y:S02]  /*d700*/  MOV R26, R48 ;  /* 0x00000030001a7202 */ /* 0x000fe40000000f00 */
[----:B------:R-:W-:Y:S01]  /*d710*/  LEA.HI.X.SX32 R53, R77, R0, 0x1, P5 ;  /* 0x000000004d357211 */ /* 0x000fe200028f0eff */
[----:B------:R-:W-:Y:S01]  /*d720*/  STL.64 [R1+0x1d0], R60 ;  /* 0x0001d03c01007387 */ /* 0x000fe20000100a00 */
[----:B------:R-:W-:Y:S02]  /*d730*/  LEA R48, P4, R81, R228, 0x1 ;  /* 0x000000e451307211 */ /* 0x000fe400078808ff */
[----:B------:R-:W-:Y:S01]  /*d740*/  MOV R67, R51 ;  /* 0x0000003300437202 */ /* 0x000fe20000000f00 */
[----:B------:R0:W-:Y:S01]  /*d750*/  STL.64 [R1+0x968], R60 ;  /* 0x0009683c01007387 */ /* 0x0001e20000100a00 */
[----:B------:R-:W-:-:S02]  /*d760*/  LEA.HI.X.SX32 R51, R72, R0, 0x1, P3 ;  /* 0x0000000048337211 */ /* 0x000fc400018f0eff */
[----:B------:R-:W-:Y:S01]  /*d770*/  MOV R27, R49 ;  /* 0x00000031001b7202 */ /* 0x000fe20000000f00 */
[----:B------:R-:W-:Y:S01]  /*d780*/  STL.64 [R1+0x1c8], R58 ;  /* 0x0001c83a01007387 */ /* 0x000fe20000100a00 */
[----:B------:R-:W-:Y:S02]  /*d790*/  LEA R77, R176, R74, 0x1 ;  /* 0x0000004ab04d7211 */ /* 0x000fe400078e08ff */
[----:B---3--:R-:W-:Y:S01]  /*d7a0*/  MOV R64, R46 ;  /* 0x0000002e00407202 */ /* 0x008fe20000000f00 */
[----:B------:R3:W-:Y:S01]  /*d7b0*/  STL.64 [R1+0x970], R58 ;  /* 0x0009703a01007387 */ /* 0x0007e20000100a00 */
[----:B------:R-:W-:Y:S02]  /*d7c0*/  LEA.HI.X.SX32 R49, R81, R0, 0x1, P4 ;  /* 0x0000000051317211 */ /* 0x000fe400020f0eff */
[----:B------:R-:W-:Y:S01]  /*d7d0*/  LEA R46, P5, R68, R228, 0x1 ;  /* 0x000000e4442e7211 */ /* 0x000fe200078a08ff */
[----:B------:R-:W-:Y:S01]  /*d7e0*/  STL.64 [R1+0x1c0], R56 ;  /* 0x0001c03801007387 */ /* 0x000fe20000100a00 */
[----:B------:R-:W-:-:S02]  /*d7f0*/  LEA R72, R177, R77, 0x1 ;  /* 0x0000004db1487211 */ /* 0x000fc400078e08ff */
[----:B------:R-:W-:Y:S01]  /*d800*/  MOV R65, R47 ;  /* 0x0000002f00417202 */ /* 0x000fe20000000f00 */
[----:B------:R-:W-:Y:S01]  /*d810*/  STL.64 [R1+0x978], R56 ;  /* 0x0009783801007387 */ /* 0x000fe20000100a00 */
[----:B------:R-:W-:Y:S02]  /*d820*/  LEA.HI.X.SX32 R47, R68, R0, 0x1, P5 ;  /* 0x00000000442f7211 */ /* 0x000fe400028f0eff */
[----:B------:R-:W-:Y:S01]  /*d830*/  LEA R68, R178, R72, 0x1 ;  /* 0x00000048b2447211 */ /* 0x000fe200078e08ff */
[----:B------:R-:W-:Y:S01]  /*d840*/  STL.64 [R1+0x1b8], R54 ;  /* 0x0001b83601007387 */ /* 0x000fe20000100a00 */
[C---:B------:R-:W-:Y:S02]  /*d850*/  LEA R40, P5, R73.reuse, R228, 0x1 ;  /* 0x000000e449287211 */ /* 0x040fe400078a08ff */
[----:B0-----:R-:W-:Y:S01]  /*d860*/  MOV R62, R30 ;  /* 0x0000001e003e7202 */ /* 0x001fe20000000f00 */
[----:B------:R0:W-:Y:S01]  /*d870*/  STL.64 [R1+0x980], R54 ;  /* 0x0009803601007387 */ /* 0x0001e20000100a00 */
[----:B------:R-:W-:-:S02]  /*d880*/  LEA.HI.X.SX32 R41, R73, R0, 0x1, P5 ;  /* 0x0000000049297211 */ /* 0x000fc400028f0eff */
[----:B------:R-:W-:Y:S01]  /*d890*/  MOV R60, R28 ;  /* 0x0000001c003c7202 */ /* 0x000fe20000000f00 */
[----:B------:R-:W-:Y:S01]  /*d8a0*/  STL.64 [R1+0x1b0], R52 ;  /* 0x0001b03401007387 */ /* 0x000fe20000100a00 */
[----:B---3--:R-:W-:Y:S02]  /*d8b0*/  MOV R58, R2 ;  /* 0x00000002003a7202 */ /* 0x008fe40000000f00 */
[----:B------:R-:W-:Y:S01]  /*d8c0*/  MOV R63, R31 ;  /* 0x0000001f003f7202 */ /* 0x000fe20000000f00 */
[----:B------:R3:W-:Y:S01]  /*d8d0*/  STL.64 [R1+0x988], R52 ;  /* 0x0009883401007387 */ /* 0x0007e20000100a00 */
[----:B------:R-:W-:Y:S02]  /*d8e0*/  MOV R61, R29 ;  /* 0x0000001d003d7202 */ /* 0x000fe40000000f00 */
[----:B------:R-:W-:Y:S01]  /*d8f0*/  MOV R59, R3 ;  /* 0x00000003003b7202 */ /* 0x000fe20000000f00 */
[----:B------:R-:W-:Y:S01]  /*d900*/  STL.64 [R1+0x1a8], R50 ;  /* 0x0001a83201007387 */ /* 0x000fe20000100a00 */
[----:B0-----:R-:W-:-:S02]  /*d910*/  MOV R54, R44 ;  /* 0x0000002c00367202 */ /* 0x001fc40000000f00 */
[C---:B------:R-:W-:Y:S01]  /*d920*/  LEA R44, P3, R76.reuse, R228, 0x1 ;  /* 0x000000e44c2c7211 */ /* 0x040fe200078608ff */
[----:B------:R0:W-:Y:S01]  /*d930*/  STL.64 [R1+0x990], R50 ;  /* 0x0009903201007387 */ /* 0x0001e20000100a00 */
[----:B------:R-:W-:Y:S02]  /*d940*/  MOV R55, R45 ;  /* 0x0000002d00377202 */ /* 0x000fe40000000f00 */
[----:B------:R-:W-:Y:S01]  /*d950*/  LEA.HI.X.SX32 R45, R76, R0, 0x1, P3 ;  /* 0x000000004c2d7211 */ /* 0x000fe200018f0eff */
[----:B------:R-:W-:Y:S01]  /*d960*/  STL.64 [R1+0x1a0], R48 ;  /* 0x0001a03001007387 */ /* 0x000fe20000100a00 */
[----:B---3--:R-:W-:Y:S02]  /*d970*/  MOV R52, R38 ;  /* 0x0000002600347202 */ /* 0x008fe40000000f00 */
[----:B------:R-:W-:Y:S01]  /*d980*/  LEA R38, P3, R69, R228, 0x1 ;  /* 0x000000e445267211 */ /* 0x000fe200078608ff */
[----:B------:R3:W-:Y:S01]  /*d990*/  STL.64 [R1+0x998], R48 ;  /* 0x0009983001007387 */ /* 0x0007e20000100a00 */
[----:B------:R-:W-:-:S02]  /*d9a0*/  LEA R76, R179, R68, 0x1 ;  /* 0x00000044b34c7211 */ /* 0x000fc400078e08ff */
[----:B------:R-:W-:Y:S01]  /*d9b0*/  MOV R53, R39 ;  /* 0x0000002700357202 */ /* 0x000fe20000000f00 */
[----:B------:R-:W-:Y:S01]  /*d9c0*/  STL.64 [R1+0x198], R46 ;  /* 0x0001982e01007387 */ /* 0x000fe20000100a00 */
[----:B0-----:R-:W-:Y:S02]  /*d9d0*/  MOV R50, R36 ;  /* 0x0000002400327202 */ /* 0x001fe40000000f00 */
[----:B------:R-:W-:Y:S01]  /*d9e0*/  LEA.HI.X.SX32 R39, R69, R0, 0x1, P3 ;  /* 0x0000000045277211 */ /* 0x000fe200018f0eff */
[----:B------:R0:W-:Y:S01]  /*d9f0*/  STL.64 [R1+0x9a0], R46 ;  /* 0x0009a02e01007387 */ /* 0x0001e20000100a00 */
[----:B------:R-:W-:Y:S02]  /*da00*/  LEA R73, R180, R76, 0x1 ;  /* 0x0000004cb4497211 */ /* 0x000fe400078e08ff */
[----:B------:R-:W-:Y:S01]  /*da10*/  MOV R51, R37 ;  /* 0x0000002500337202 */ /* 0x000fe20000000f00 */
[----:B------:R-:W-:Y:S01]  /*da20*/  STL.64 [R1+0x190], R44 ;  /* 0x0001902c01007387 */ /* 0x000fe20000100a00 */
[----:B---3--:R-:W-:-:S02]  /*da30*/  MOV R48, R42 ;  /* 0x0000002a00307202 */ /* 0x008fc40000000f00 */
[C---:B------:R-:W-:Y:S01]  /*da40*/  LEA R42, P4, R80.reuse, R228, 0x1 ;  /* 0x000000e4502a7211 */ /* 0x040fe200078808ff */
[----:B------:R3:W-:Y:S01]  /*da50*/  STL.64 [R1+0x9a8], R44 ;  /* 0x0009a82c01007387 */ /* 0x0007e20000100a00 */
[----:B------:R-:W-:Y:S02]  /*da60*/  MOV R49, R43 ;  /* 0x0000002b00317202 */ /* 0x000fe40000000f00 */
[----:B------:R-:W-:Y:S01]  /*da70*/  LEA.HI.X.SX32 R43, R80, R0, 0x1, P4 ;  /* 0x00000000502b7211 */ /* 0x000fe200020f0eff */
[----:B------:R1:W5:Y:S01]  /*da80*/  @P1 LDG.E.U16 R124, desc[UR10][R52.64] ;  /* 0x0000000a347c1981 */ /* 0x000362000c1e1500 */
[----:B0-----:R-:W-:Y:S02]  /*da90*/  MOV R46, R34 ;  /* 0x00000022002e7202 */ /* 0x001fe40000000f00 */
[-C--:B------:R-:W-:Y:S01]  /*daa0*/  LEA R36, P4, R79, R228.reuse, 0x1 ;  /* 0x000000e44f247211 */ /* 0x080fe200078808ff */
[----:B------:R0:W-:Y:S01]  /*dab0*/  STL.64 [R1+0x188], R42 ;  /* 0x0001882a01007387 */ /* 0x0001e20000100a00 */
[----:B------:R-:W-:-:S02]  /*dac0*/  LEA R34, P5, R75, R228, 0x1 ;  /* 0x000000e44b227211 */ /* 0x000fc400078a08ff */
[----:B------:R-:W-:Y:S01]  /*dad0*/  MOV R47, R35 ;  /* 0x00000023002f7202 */ /* 0x000fe20000000f00 */
[----:B------:R0:W-:Y:S01]  /*dae0*/  STL.64 [R1+0x180], R40 ;  /* 0x0001802801007387 */ /* 0x0001e20000100a00 */
[----:B---3--:R-:W-:Y:S02]  /*daf0*/  MOV R44, R32 ;  /* 0x00000020002c7202 */ /* 0x008fe40000000f00 */
[----:B------:R-:W-:Y:S01]  /*db00*/  LEA R32, P3, R70, R228, 0x1 ;  /* 0x000000e446207211 */ /* 0x000fe200078608ff */
[----:B------:R3:W-:Y:S01]  /*db10*/  STL.64 [R1+0x178], R38 ;  /* 0x0001782601007387 */ /* 0x0007e20000100a00 */
[-C--:B------:R-:W-:Y:S02]  /*db20*/  LEA.HI.X.SX32 R37, R79, R0.reuse, 0x1, P4 ;  /* 0x000000004f257211 */ /* 0x080fe400020f0eff */
[----:B------:R-:W-:Y:S01]  /*db30*/  MOV R45, R33 ;  /* 0x00000021002d7202 */ /* 0x000fe20000000f00 */
[----:B------:R-:W5:Y:S01]  /*db40*/  @P1 LDG.E.U16 R122, desc[UR10][R26.64] ;  /* 0x0000000a1a7a1981 */ /* 0x000f62000c1e1500 */
[----:B------:R-:W-:-:S02]  /*db50*/  LEA.HI.X.SX32 R35, R75, R0, 0x1, P5 ;  /* 0x000000004b237211 */ /* 0x000fc400028f0eff */
[-C--:B------:R-:W-:Y:S01]  /*db60*/  LEA R30, P4, R78, R228.reuse, 0x1 ;  /* 0x000000e44e1e7211 */ /* 0x080fe200078808ff */
[----:B------:R0:W-:Y:S01]  /*db70*/  STL.64 [R1+0x170], R36 ;  /* 0x0001702401007387 */ /* 0x0001e20000100a00 */
[----:B------:R-:W-:Y:S02]  /*db80*/  LEA R69, R181, R73, 0x1 ;  /* 0x00000049b5457211 */ /* 0x000fe400078e08ff */
[----:B------:R-:W-:Y:S01]  /*db90*/  LEA R28, P5, R71, R228, 0x1 ;  /* 0x000000e4471c7211 */ /* 0x000fe200078a08ff */
[----:B------:R0:W-:Y:S01]  /*dba0*/  STL.64 [R1+0x168], R34 ;  /* 0x0001682201007387 */ /* 0x0001e20000100a00 */
[----:B------:R-:W-:Y:S02]  /*dbb0*/  LEA.HI.X.SX32 R33, R70, R0, 0x1, P3 ;  /* 0x0000000046217211 */ /* 0x000fe400018f0eff */
[----:B------:R-:W-:Y:S01]  /*dbc0*/  LEA R2, P3, R74, R228, 0x1 ;  /* 0x000000e44a027211 */ /* 0x000fe200078608ff */
[----:B------:R-:W5:Y:S01]  /*dbd0*/  @P1 LDG.E.U16 R123, desc[UR10][R64.64] ;  /* 0x0000000a407b1981 */ /* 0x000f62000c1e1500 */
[----:B------:R-:W-:-:S02]  /*dbe0*/  LEA.HI.X.SX32 R31, R78, R0, 0x1, P4 ;  /* 0x000000004e1f7211 */ /* 0x000fc400020f0eff */
[----:B------:R-:W-:Y:S01]  /*dbf0*/  LEA R75, R182, R69, 0x1 ;  /* 0x00000045b64b7211 */ /* 0x000fe200078e08ff */
[----:B------:R0:W-:Y:S01]  /*dc00*/  STL.64 [R1+0x160], R32 ;  /* 0x0001602001007387 */ /* 0x0001e20000100a00 */
[----:B------:R-:W-:Y:S02]  /*dc10*/  LEA.HI.X.SX32 R29, R71, R0, 0x1, P5 ;  /* 0x00000000471d7211 */ /* 0x000fe400028f0eff */
[-C--:B------:R-:W-:Y:S01]  /*dc20*/  LEA R224, P4, R77, R228.reuse, 0x1 ;  /* 0x000000e44de07211 */ /* 0x080fe200078808ff */
[----:B------:R0:W-:Y:S01]  /*dc30*/  STL.64 [R1+0x158], R30 ;  /* 0x0001581e01007387 */ /* 0x0001e20000100a00 */
[----:B------:R-:W-:Y:S02]  /*dc40*/  LEA R202, P5, R72, R228, 0x1 ;  /* 0x000000e448ca7211 */ /* 0x000fe400078a08ff */
[----:B------:R-:W-:Y:S01]  /*dc50*/  LEA.HI.X.SX32 R3, R74, R0, 0x1, P3 ;  /* 0x000000004a037211 */ /* 0x000fe200018f0eff */
[----:B------:R0:W-:Y:S01]  /*dc60*/  STL.64 [R1+0x150], R28 ;  /* 0x0001501c01007387 */ /* 0x0001e20000100a00 */
[----:B------:R-:W-:-:S02]  /*dc70*/  LEA R200, P3, R68, R228, 0x1 ;  /* 0x000000e444c87211 */ /* 0x000fc400078608ff */
[----:B------:R-:W-:Y:S01]  /*dc80*/  MOV R56, R198 ;  /* 0x000000c600387202 */ /* 0x000fe20000000f00 */
[----:B------:R0:W-:Y:S01]  /*dc90*/  STL.64 [R1+0x148], R2 ;  /* 0x0001480201007387 */ /* 0x0001e20000100a00 */
[----:B------:R-:W-:Y:S02]  /*dca0*/  LEA R70, R183, R75, 0x1 ;  /* 0x0000004bb7467211 */ /* 0x000fe400078e08ff */
[-C--:B------:R-:W-:Y:S01]  /*dcb0*/  LEA.HI.X.SX32 R225, R77, R0.reuse, 0x1, P4 ;  /* 0x000000004de17211 */ /* 0x080fe200020f0eff */
[----:B------:R-:W5:Y:S01]  /*dcc0*/  @P1 LDG.E.U16 R157, desc[UR10][R66.64] ;  /* 0x0000000a429d1981 */ /* 0x000f62000c1e1500 */
[----:B------:R-:W-:Y:S02]  /*dcd0*/  LEA.HI.X.SX32 R203, R72, R0, 0x1, P5 ;  /* 0x0000000048cb7211 */ /* 0x000fe400028f0eff */
[-C--:B------:R-:W-:Y:S01]  /*dce0*/  LEA R198, P4, R76, R228.reuse, 0x1 ;  /* 0x000000e44cc67211 */ /* 0x080fe200078808ff */
[----:B------:R0:W-:Y:S01]  /*dcf0*/  STL.64 [R1+0x140], R224 ;  /* 0x000140e001007387 */ /* 0x0001e20000100a00 */
[----:B------:R-:W-:-:S02]  /*dd00*/  LEA R230, P5, R73, R228, 0x1 ;  /* 0x000000e449e67211 */ /* 0x000fc400078a08ff */
[----:B------:R-:W-:Y:S01]  /*dd10*/  LEA.HI.X.SX32 R201, R68, R0, 0x1, P3 ;  /* 0x0000000044c97211 */ /* 0x000fe200018f0eff */
[----:B------:R0:W-:Y:S01]  /*dd20*/  STL.64 [R1+0x138], R202 ;  /* 0x000138ca01007387 */ /* 0x0001e20000100a00 */
[----:B------:R-:W-:Y:S02]  /*dd30*/  LEA R226, P3, R69, R228, 0x1 ;  /* 0x000000e445e27211 */ /* 0x000fe400078608ff */
[----:B------:R-:W-:Y:S01]  /*dd40*/  MOV R57, R199 ;  /* 0x000000c700397202 */ /* 0x000fe20000000f00 */
[----:B------:R0:W-:Y:S01]  /*dd50*/  STL.64 [R1+0x130], R200 ;  /* 0x000130c801007387 */ /* 0x0001e20000100a00 */
[----:B------:R-:W-:Y:S02]  /*dd60*/  LEA R71, R184, R70, 0x1 ;  /* 0x00000046b8477211 */ /* 0x000fe400078e08ff */
[-C--:B------:R-:W-:Y:S01]  /*dd70*/  LEA.HI.X.SX32 R199, R76, R0.reuse, 0x1, P4 ;  /* 0x000000004cc77211 */ /* 0x080fe200020f0eff */
[----:B------:R-:W5:Y:S01]  /*dd80*/  @P1 LDG.E.U16 R121, desc[UR10][R58.64] ;  /* 0x0000000a3a791981 */ /* 0x000f62000c1e1500 */
[----:B------:R-:W-:-:S02]  /*dd90*/  LEA.HI.X.SX32 R231, R73, R0, 0x1, P5 ;  /* 0x0000000049e77211 */ /* 0x000fc400028f0eff */
[-C--:B------:R-:W-:Y:S01]  /*dda0*/  LEA R212, P4, R75, R228.reuse, 0x1 ;  /* 0x000000e44bd47211 */ /* 0x080fe200078808ff */
[----:B------:R0:W-:Y:S01]  /*ddb0*/  STL.64 [R1+0x128], R198 ;  /* 0x000128c601007387 */ /* 0x0001e20000100a00 */
[C---:B------:R-:W-:Y:S02]  /*ddc0*/  LEA R210, P5, R70.reuse, R228, 0x1 ;  /* 0x000000e446d27211 */ /* 0x040fe400078a08ff */
[----:B------:R-:W-:Y:S01]  /*ddd0*/  LEA.HI.X.SX32 R227, R69, R0, 0x1, P3 ;  /* 0x0000000045e37211 */ /* 0x000fe200018f0eff */
[----:B------:R-:W-:Y:S01]  /*dde0*/  STL.64 [R1+0x120], R230 ;  /* 0x000120e601007387 */ /* 0x000fe20000100a00 */
[----:B------:R-:W-:Y:S02]  /*ddf0*/  LEA R208, P3, R71, R228, 0x1 ;  /* 0x000000e447d07211 */ /* 0x000fe400078608ff */
[-C--:B------:R-:W-:Y:S01]  /*de00*/  LEA.HI.X.SX32 R213, R75, R0.reuse, 0x1, P4 ;  /* 0x000000004bd57211 */ /* 0x080fe200020f0eff */
[----:B------:R-:W-:Y:S01]  /*de10*/  STL.64 [R1+0x118], R226 ;  /* 0x000118e201007387 */ /* 0x000fe20000100a00 */
[----:B------:R-:W-:-:S02]  /*de20*/  LEA.HI.X.SX32 R211, R70, R0, 0x1, P5 ;  /* 0x0000000046d37211 */ /* 0x000fc400028f0eff */
[----:B------:R-:W-:Y:S01]  /*de30*/  LEA.HI.X.SX32 R209, R71, R0, 0x1, P3 ;  /* 0x0000000047d17211 */ /* 0x000fe200018f0eff */
[----:B------:R0:W-:Y:S01]  /*de40*/  STL.64 [R1+0x110], R212 ;  /* 0x000110d401007387 */ /* 0x0001e20000100a00 */
[----:B-1----:R-:W-:Y:S02]  /*de50*/  MOV R52, R214 ;  /* 0x000000d600347202 */ /* 0x002fe40000000f00 */
[----:B------:R-:W-:Y:S01]  /*de60*/  MOV R53, R215 ;  /* 0x000000d700357202 */ /* 0x000fe20000000f00 */
[----:B------:R1:W-:Y:S01]  /*de70*/  STL.64 [R1+0x108], R210 ;  /* 0x000108d201007387 */ /* 0x0003e20000100a00 */
[----:B------:R-:W-:Y:S02]  /*de80*/  LEA R74, R185, R71, 0x1 ;  /* 0x00000047b94a7211 */ /* 0x000fe400078e08ff */
[----:B------:R-:W-:Y:S01]  /*de90*/  PRMT R184, RZ, 0x7610, R184 ;  /* 0x00007610ffb87816 */ /* 0x000fe200000000b8 */
[----:B------:R0:W-:Y:S01]  /*dea0*/  STL.64 [R1+0x100], R208 ;  /* 0x000100d001007387 */ /* 0x0001e20000100a00 */
[----:B------:R-:W-:-:S02]  /*deb0*/  LEA R72, R186, R74, 0x1 ;  /* 0x0000004aba487211 */ /* 0x000fc400078e08ff */
[----:B------:R-:W-:Y:S01]  /*dec0*/  PRMT R186, RZ, 0x7610, R186 ;  /* 0x00007610ffba7816 */ /* 0x000fe200000000ba */
[----:B------:R-:W2:Y:S01]  /*ded0*/  LDL.LU.64 R6, [R1+0xa08] ;  /* 0x000a080001067983 */ /* 0x000ea20000300a00 */
[----:B------:R-:W-:Y:S02]  /*dee0*/  LEA R68, R187, R72, 0x1 ;  /* 0x00000048bb447211 */ /* 0x000fe400078e08ff */
[----:B------:R-:W-:Y:S01]  /*def0*/  LEA R248, P5, R72, R228, 0x1 ;  /* 0x000000e448f87211 */ /* 0x000fe200078a08ff */
[----:B------:R-:W2:Y:S01]  /*df00*/  LDL.LU.64 R8, [R1+0xa00] ;  /* 0x000a000001087983 */ /* 0x000ea20000300a00 */
[----:B------:R-:W-:Y:S02]  /*df10*/  LEA R73, R188, R68, 0x1 ;  /* 0x00000044bc497211 */ /* 0x000fe400078e08ff */
[----:B------:R-:W-:Y:S01]  /*df20*/  LEA.HI.X.SX32 R249, R72, R0, 0x1, P5 ;  /* 0x0000000048f97211 */ /* 0x000fe200028f0eff */
[----:B------:R-:W2:Y:S01]  /*df30*/  LDL.64 R214, [R1+0x410] ;  /* 0x0004100001d67983 */ /* 0x000ea20000100a00 */
[----:B------:R-:W-:-:S02]  /*df40*/  LEA R69, R189, R73, 0x1 ;  /* 0x00000049bd457211 */ /* 0x000fc400078e08ff */
[-C--:B------:R-:W-:Y:S01]  /*df50*/  LEA R246, P3, R68, R228.reuse, 0x1 ;  /* 0x000000e444f67211 */ /* 0x080fe200078608ff */
[----:B------:R-:W3:Y:S01]  /*df60*/  LDL.64 R26, [R1+0x3f0] ;  /* 0x0003f000011a7983 */ /* 0x000ee20000100a00 */
[----:B------:R-:W-:Y:S02]  /*df70*/  LEA R70, R190, R69, 0x1 ;  /* 0x00000045be467211 */ /* 0x000fe400078e08ff */
[----:B------:R-:W-:Y:S01]  /*df80*/  LEA R242, P5, R69, R228, 0x1 ;  /* 0x000000e445f27211 */ /* 0x000fe200078a08ff */
[----:B------:R-:W3:Y:S01]  /*df90*/  LDL.64 R64, [R1+0x3f8] ;  /* 0x0003f80001407983 */ /* 0x000ee20000100a00 */
[----:B------:R-:W-:Y:S02]  /*dfa0*/  LEA R71, R191, R70, 0x1 ;  /* 0x00000046bf477211 */ /* 0x000fe400078e08ff */
[----:B------:R-:W-:Y:S01]  /*dfb0*/  LEA.HI.X.SX32 R247, R68, R0, 0x1, P3 ;  /* 0x0000000044f77211 */ /* 0x000fe200018f0eff */
[----:B------:R-:W3:Y:S01]  /*dfc0*/  LDL.64 R66, [R1+0x3e8] ;  /* 0x0003e80001427983 */ /* 0x000ee20000100a00 */
[----:B------:R-:W-:-:S02]  /*dfd0*/  LEA R72, R192, R71, 0x1 ;  /* 0x00000047c0487211 */ /* 0x000fc400078e08ff */
[----:B------:R-:W-:Y:S01]  /*dfe0*/  LEA.HI.X.SX32 R243, R69, R0, 0x1, P5 ;  /* 0x0000000045f37211 */ /* 0x000fe200028f0eff */
[----:B------:R-:W5:Y:S01]  /*dff0*/  @P1 LDG.E.U16 R120, desc[UR10][R60.64] ;  /* 0x0000000a3c781981 */ /* 0x000f62000c1e1500 */
[----:B------:R-:W-:Y:S02]  /*e000*/  LEA R68, R193, R72, 0x1 ;  /* 0x00000048c1447211 */ /* 0x000fe400078e08ff */
[----:B------:R-:W-:Y:S01]  /*e010*/  PRMT R193, RZ, 0x7610, R193 ;  /* 0x00007610ffc17816 */ /* 0x000fe200000000c1 */
[----:B------:R-:W5:Y:S01]  /*e020*/  @P1 LDG.E.U16 R156, desc[UR10][R62.64] ;  /* 0x0000000a3e9c1981 */ /* 0x000f62000c1e1500 */
[----:B----4-:R-:W-:Y:S02]  /*e030*/  LEA R69, R194, R68, 0x1 ;  /* 0x00000044c2457211 */ /* 0x010fe400078e08ff */
[----:B------:R-:W-:Y:S01]  /*e040*/  PRMT R194, RZ, 0x7610, R194 ;  /* 0x00007610ffc27816 */ /* 0x000fe200000000c2 */
[----:B------:R-:W4:Y:S01]  /*e050*/  LDL.64 R58, [R1+0x3c0] ;  /* 0x0003c000013a7983 */ /* 0x000f220000100a00 */
[----:B------:R-:W-:-:S02]  /*e060*/  PRMT R190, RZ, 0x7610, R190 ;  /* 0x00007610ffbe7816 */ /* 0x000fc400000000be */
[C---:B------:R-:W-:Y:S01]  /*e070*/  LEA R240, P3, R70.reuse, R228, 0x1 ;  /* 0x000000e446f07211 */ /* 0x040fe200078608ff */
[----:B------:R-:W5:Y:S01]  /*e080*/  @P1 LDG.E.U16 R193, desc[UR10][R56.64] ;  /* 0x0000000a38c11981 */ /* 0x000f62000c1e1500 */
[----:B------:R-:W-:Y:S02]  /*e090*/  PRMT R185, RZ, 0x7610, R185 ;  /* 0x00007610ffb97816 */ /* 0x000fe400000000b9 */
[----:B------:R-:W-:Y:S01]  /*e0a0*/  LEA.HI.X.SX32 R241, R70, R0, 0x1, P3 ;  /* 0x0000000046f17211 */ /* 0x000fe200018f0eff */
[----:B------:R-:W5:Y:S01]  /*e0b0*/  @P1 LDG.E.U16 R194, desc[UR10][R54.64] ;  /* 0x0000000a36c21981 */ /* 0x000f62000c1e1500 */
[----:B------:R-:W-:Y:S02]  /*e0c0*/  LEA R70, R195, R69, 0x1 ;  /* 0x00000045c3467211 */ /* 0x000fe400078e08ff */
[----:B------:R-:W-:Y:S01]  /*e0d0*/  PRMT R195, RZ, 0x7610, R195 ;  /* 0x00007610ffc37816 */ /* 0x000fe200000000c3 */
[----:B------:R-:W4:Y:S01]  /*e0e0*/  LDL.64 R60, [R1+0x3b8] ;  /* 0x0003b800013c7983 */ /* 0x000f220000100a00 */
[----:B------:R-:W-:-:S02]  /*e0f0*/  PRMT R181, RZ, 0x7610, R181 ;  /* 0x00007610ffb57816 */ /* 0x000fc400000000b5 */
[----:B------:R-:W-:Y:S01]  /*e100*/  PRMT R192, RZ, 0x7610, R192 ;  /* 0x00007610ffc07816 */ /* 0x000fe200000000c0 */
[----:B------:R-:W4:Y:S01]  /*e110*/  LDL.64 R56, [R1+0x3e0] ;  /* 0x0003e00001387983 */ /* 0x000f220000100a00 */
[----:B------:R-:W-:Y:S02]  /*e120*/  PRMT R187, RZ, 0x7610, R187 ;  /* 0x00007610ffbb7816 */ /* 0x000fe400000000bb */
[----:B------:R-:W-:Y:S01]  /*e130*/  PRMT R183, RZ, 0x7610, R183 ;  /* 0x00007610ffb77816 */ /* 0x000fe200000000b7 */
[----:B------:R-:W4:Y:S01]  /*e140*/  LDL.64 R54, [R1+0x400] ;  /* 0x0004000001367983 */ /* 0x000f220000100a00 */
[----:B------:R-:W-:Y:S02]  /*e150*/  PRMT R191, RZ, 0x7610, R191 ;  /* 0x00007610ffbf7816 */ /* 0x000fe400000000bf */
[----:B------:R-:W-:Y:S01]  /*e160*/  PRMT R189, RZ, 0x7610, R189 ;  /* 0x00007610ffbd7816 */ /* 0x000fe200000000bd */
[----:B------:R-:W4:Y:S01]  /*e170*/  LDL.64 R62, [R1+0x3b0] ;  /* 0x0003b000013e7983 */ /* 0x000f220000100a00 */
[----:B------:R-:W-:-:S02]  /*e180*/  PRMT R188, RZ, 0x7610, R188 ;  /* 0x00007610ffbc7816 */ /* 0x000fc400000000bc */
[----:B------:R-:W-:Y:S01]  /*e190*/  PRMT R182, RZ, 0x7610, R182 ;  /* 0x00007610ffb67816 */ /* 0x000fe200000000b6 */
[----:B------:R0:W5:Y:S01]  /*e1a0*/  @P1 LDG.E.U16 R125, desc[UR10][R50.64] ;  /* 0x0000000a327d1981 */ /* 0x000162000c1e1500 */
[----:B------:R-:W-:Y:S02]  /*e1b0*/  PRMT R180, RZ, 0x7610, R180 ;  /* 0x00007610ffb47816 */ /* 0x000fe400000000b4 */
[----:B------:R-:W-:Y:S01]  /*e1c0*/  PRMT R179, RZ, 0x7610, R179 ;  /* 0x00007610ffb37816 */ /* 0x000fe200000000b3 */
[----:B------:R-:W5:Y:S01]  /*e1d0*/  @P1 LDG.E.U16 R159, desc[UR10][R44.64] ;  /* 0x0000000a2c9f1981 */ /* 0x000f62000c1e1500 */
[----:B------:R-:W-:Y:S02]  /*e1e0*/  PRMT R93, RZ, 0x7610, R93 ;  /* 0x00007610ff5d7816 */ /* 0x000fe4000000005d */
[----:B------:R-:W-:Y:S01]  /*e1f0*/  PRMT R92, RZ, 0x7610, R92 ;  /* 0x00007610ff5c7816 */ /* 0x000fe2000000005c */
[----:B------:R-:W5:Y:S01]  /*e200*/  @P1 LDG.E.U16 R195, desc[UR10][R46.64] ;  /* 0x0000000a2ec31981 */ /* 0x000f62000c1e1500 */
[----:B------:R-:W-:-:S02]  /*e210*/  PRMT R143, RZ, 0x7610, R143 ;  /* 0x00007610ff8f7816 */ /* 0x000fc4000000008f */
[----:B------:R-:W-:Y:S01]  /*e220*/  PRMT R142, RZ, 0x7610, R142 ;  /* 0x00007610ff8e7816 */ /* 0x000fe2000000008e */
[----:B------:R-:W5:Y:S01]  /*e230*/  @P1 LDG.E.U16 R158, desc[UR10][R48.64] ;  /* 0x0000000a309e1981 */ /* 0x000f62000c1e1500 */
[----:B------:R-:W-:Y:S02]  /*e240*/  PRMT R178, RZ, 0x7610, R178 ;  /* 0x00007610ffb27816 */ /* 0x000fe400000000b2 */
[----:B------:R-:W-:Y:S01]  /*e250*/  PRMT R91, RZ, 0x7610, R91 ;  /* 0x00007610ff5b7816 */ /* 0x000fe2000000005b */
[----:B------:R-:W5:Y:S01]  /*e260*/  @P1 LDG.E.U16 R118, desc[UR10][R52.64] ;  /* 0x0000000a34761981 */ /* 0x000f62000c1e1500 */
[----:B------:R-:W-:Y:S02]  /*e270*/  PRMT R90, RZ, 0x7610, R90 ;  /* 0x00007610ff5a7816 */ /* 0x000fe4000000005a */
        /* <DEDUP_REMOVED lines=16> */
[----:B------:R0:W5:Y:S01]  /*e380*/  @P1 LDG.E.U16 R187, desc[UR10][R218.64] ;  /* 0x0000000adabb1981 */ /* 0x000162000c1e1500 */
[----:B------:R-:W-:Y:S02]  /*e390*/  PRMT R137, RZ, 0x7610, R137 ;  /* 0x00007610ff897816 */ /* 0x000fe40000000089 */
[----:B------:R-:W-:Y:S01]  /*e3a0*/  PRMT R173, RZ, 0x7610, R173 ;  /* 0x00007610ffad7816 */ /* 0x000fe200000000ad */
[----:B------:R0:W5:Y:S01]  /*e3b0*/  @P1 LDG.E.U16 R183, desc[UR10][R216.64] ;  /* 0x0000000ad8b71981 */ /* 0x000162000c1e1500 */
        /* <DEDUP_REMOVED lines=8> */
[----:B------:R-:W-:Y:S02]  /*e440*/  LEA R250, P4, R74, R228, 0x1 ;  /* 0x000000e44afa7211 */ /* 0x000fe400078808ff */
        /* <DEDUP_REMOVED lines=25> */
[----:B------:R-:W-:Y:S01]  /*e5e0*/  PRMT R160, RZ, 0x7610, R160 ;  /* 0x00007610ffa07816 */ /* 0x000fe200000000a0 */
[----:B--2---:R-:W5:Y:S04]  /*e5f0*/  @P1 LDG.E.U16 R155, desc[UR10][R214.64] ;  /* 0x0000000ad69b1981 */ /* 0x004f68000c1e1500 */
[----:B---3--:R-:W5:Y:S01]  /*e600*/  @P1 LDG.E.U16 R154, desc[UR10][R26.64] ;  /* 0x0000000a1a9a1981 */ /* 0x008f62000c1e1500 */
[----:B0-----:R-:W-:-:S03]  /*e610*/  MOV R50, R206 ;  /* 0x000000ce00327202 */ /* 0x001fc60000000f00 */
[----:B------:R-:W5:Y:S01]  /*e620*/  @P1 LDG.E.U16 R116, desc[UR10][R64.64] ;  /* 0x0000000a40741981 */ /* 0x000f62000c1e1500 */
[----:B------:R-:W-:Y:S01]  /*e630*/  MOV R51, R207 ;  /* 0x000000cf00337202 */ /* 0x000fe20000000f00 */
[--C-:B------:R-:W-:Y:S01]  /*e640*/  FFMA R6, R6, UR13, -R196.reuse ;  /* 0x0000000d06067c23 */ /* 0x100fe200080008c4 */
[--C-:B------:R-:W-:Y:S01]  /*e650*/  FFMA R9, R9, UR13, -R196.reuse ;  /* 0x0000000d09097c23 */ /* 0x100fe200080008c4 */
[----:B------:R-:W2:Y:S01]  /*e660*/  LDL.64 R214, [R1+0x398] ;  /* 0x0003980001d67983 */ /* 0x000ea20000100a00 */
[--C-:B------:R-:W-:Y:S01]  /*e670*/  FFMA R7, R7, UR13, -R196.reuse ;  /* 0x0000000d07077c23 */ /* 0x100fe200080008c4 */
[----:B------:R-:W-:Y:S01]  /*e680*/  FFMA R8, R8, UR13, -R196 ;  /* 0x0000000d08087c23 */ /* 0x000fe200080008c4 */
[-C--:B------:R-:W-:Y:S01]  /*e690*/  LEA R236, P5, R72, R228.reuse, 0x1 ;  /* 0x000000e448ec7211 */ /* 0x080fe200078a08ff */
[----:B------:R-:W3:Y:S01]  /*e6a0*/  LDL.64 R26, [R1+0x378] ;  /* 0x00037800011a7983 */ /* 0x000ee20000100a00 */
[----:B------:R-:W-:-:S03]  /*e6b0*/  LEA R234, P3, R68, R228, 0x1 ;  /* 0x000000e444ea7211 */ /* 0x000fc600078608ff */
[----:B------:R-:W5:Y:S04]  /*e6c0*/  @P1 LDG.E.U16 R190, desc[UR10][R66.64] ;  /* 0x0000000a42be1981 */ /* 0x000f68000c1e1500 */
[----:B----4-:R-:W5:Y:S04]  /*e6d0*/  @P1 LDG.E.U16 R113, desc[UR10][R58.64] ;  /* 0x0000000a3a711981 */ /* 0x010f68000c1e1500 */
[----:B------:R-:W5:Y:S04]  /*e6e0*/  @P1 LDG.E.U16 R112, desc[UR10][R60.64] ;  /* 0x0000000a3c701981 */ /* 0x000f68000c1e1500 */
[----:B------:R-:W5:Y:S04]  /*e6f0*/  @P1 LDG.E.U16 R115, desc[UR10][R56.64] ;  /* 0x0000000a38731981 */ /* 0x000f68000c1e1500 */
[----:B------:R-:W5:Y:S04]  /*e700*/  @P1 LDG.E.U16 R117, desc[UR10][R54.64] ;  /* 0x0000000a36751981 */ /* 0x000f68000c1e1500 */
[----:B------:R-:W5:Y:S04]  /*e710*/  @P1 LDG.E.U16 R152, desc[UR10][R62.64] ;  /* 0x0000000a3e981981 */ /* 0x000f68000c1e1500 */
[----:B------:R-:W5:Y:S04]  /*e720*/  @P1 LDG.E.U16 R191, desc[UR10][R44.64] ;  /* 0x0000000a2cbf1981 */ /* 0x000f68000c1e1500 */
[----:B------:R-:W5:Y:S04]  /*e730*/  @P1 LDG.E.U16 R153, desc[UR10][R46.64] ;  /* 0x0000000a2e991981 */ /* 0x000f68000c1e1500 */
[----:B------:R-:W5:Y:S04]  /*e740*/  @P1 LDG.E.U16 R189, desc[UR10][R48.64] ;  /* 0x0000000a30bd1981 */ /* 0x000f68000c1e1500 */
[----:B------:R-:W5:Y:S01]  /*e750*/  @P1 LDG.E.U16 R111, desc[UR10][R52.64] ;  /* 0x0000000a346f1981 */ /* 0x000f62000c1e1500 */
[----:B------:R-:W-:Y:S01]  /*e760*/  MUFU.EX2 R220, R10 ;  /* 0x0000000a00dc7308 */ /* 0x000fe20000000800 */
[----:B------:R-:W-:-:S02]  /*e770*/  LEA.HI.X.SX32 R251, R74, R0, 0x1, P4 ;  /* 0x000000004afb7211 */ /* 0x000fc400020f0eff */
[----:B------:R-:W4:Y:S04]  /*e780*/  LDL.64 R64, [R1+0x380] ;  /* 0x0003800001407983 */ /* 0x000f280000100a00 */
[----:B------:R-:W5:Y:S04]  /*e790*/  @P1 LDG.E.U16 R119, desc[UR10][R50.64] ;  /* 0x0000000a32771981 */ /* 0x000f68000c1e1500 */
        /* <DEDUP_REMOVED lines=17> */
[----:B--2---:R-:W5:Y:S01]  /*e8b0*/  @P1 LDG.E.U16 R110, desc[UR10][R214.64] ;  /* 0x0000000ad66e1981 */ /* 0x004f62000c1e1500 */
[----:B------:R-:W-:Y:S01]  /*e8c0*/  FMUL R6, R6, 1.4426950216293334961 ;  /* 0x3fb8aa3b06067820 */ /* 0x000fe20000400000 */
[----:B------:R-:W-:Y:S01]  /*e8d0*/  FMUL R9, R9, 1.4426950216293334961 ;  /* 0x3fb8aa3b09097820 */ /* 0x000fe20000400000 */
[----:B------:R-:W-:Y:S01]  /*e8e0*/  FMUL R7, R7, 1.4426950216293334961 ;  /* 0x3fb8aa3b07077820 */ /* 0x000fe20000400000 */
[----:B------:R-:W2:Y:S01]  /*e8f0*/  LDL.64 R66, [R1+0x370] ;  /* 0x0003700001427983 */ /* 0x000ea20000100a00 */
[----:B------:R-:W-:Y:S01]  /*e900*/  FMUL R8, R8, 1.4426950216293334961 ;  /* 0x3fb8aa3b08087820 */ /* 0x000fe20000400000 */
[----:B------:R-:W-:-:S02]  /*e910*/  PRMT R74, RZ, 0x7610, R74 ;  /* 0x00007610ff4a7816 */ /* 0x000fc4000000004a */
[----:B------:R-:W2:Y:S01]  /*e920*/  LDL.64 R50, [R1+0x3a8] ;  /* 0x0003a80001327983 */ /* 0x000ea20000100a00 */
[----:B------:R-:W-:Y:S02]  /*e930*/  LEA R244, P4, R73, R228, 0x1 ;  /* 0x000000e449f47211 */ /* 0x000fe400078808ff */
[-C--:B------:R-:W-:Y:S01]  /*e940*/  LEA.HI.X.SX32 R237, R72, R0.reuse, 0x1, P5 ;  /* 0x0000000048ed7211 */ /* 0x080fe200028f0eff */
[----:B------:R-:W2:Y:S01]  /*e950*/  LDL.LU.64 R12, [R1+0x9f8] ;  /* 0x0009f800010c7983 */ /* 0x000ea20000300a00 */
[----:B------:R-:W-:-:S03]  /*e960*/  LEA.HI.X.SX32 R235, R68, R0, 0x1, P3 ;  /* 0x0000000044eb7211 */ /* 0x000fc600018f0eff */
[----:B---3--:R-:W5:Y:S04]  /*e970*/  @P1 LDG.E.U16 R108, desc[UR10][R26.64] ;  /* 0x0000000a1a6c1981 */ /* 0x008f68000c1e1500 */
[----:B------:R-:W5:Y:S04]  /*e980*/  @P1 LDG.E.U16 R130, desc[UR10][R250.64] ;  /* 0x0000000afa821981 */ /* 0x000f68000c1e1500 */
[----:B----4-:R-:W5:Y:S04]  /*e990*/  @P1 LDG.E.U16 R109, desc[UR10][R64.64] ;  /* 0x0000000a406d1981 */ /* 0x010f68000c1e1500 */
[----:B--2---:R-:W5:Y:S01]  /*e9a0*/  @P1 LDG.E.U16 R150, desc[UR10][R66.64] ;  /* 0x0000000a42961981 */ /* 0x004f62000c1e1500 */
[----:B------:R-:W0:Y:S01]  /*e9b0*/  MUFU.EX2 R207, R6 ;  /* 0x0000000600cf7308 */ /* 0x000e220000000800 */
[----:B------:R-:W-:-:S02]  /*e9c0*/  LEA.HI.X.SX32 R245, R73, R0, 0x1, P4 ;  /* 0x0000000049f57211 */ /* 0x000fc400020f0eff */
[----:B------:R-:W2:Y:S01]  /*e9d0*/  LDL.64 R54, [R1+0x368] ;  /* 0x0003680001367983 */ /* 0x000ea20000100a00 */
[----:B------:R-:W-:Y:S02]  /*e9e0*/  PRMT R73, RZ, 0x7610, R73 ;  /* 0x00007610ff497816 */ /* 0x000fe40000000049 */
[----:B------:R-:W-:Y:S01]  /*e9f0*/  PRMT R72, RZ, 0x7610, R72 ;  /* 0x00007610ff487816 */ /* 0x000fe20000000048 */
[----:B------:R-:W3:Y:S04]  /*ea00*/  LDL.64 R56, [R1+0x360] ;  /* 0x0003600001387983 */ /* 0x000ee80000100a00 */
[----:B------:R-:W4:Y:S04]  /*ea10*/  LDL.64 R58, [R1+0x350] ;  /* 0x00035000013a7983 */ /* 0x000f280000100a00 */
[----:B------:R-:W4:Y:S04]  /*ea20*/  LDL.64 R60, [R1+0x348] ;  /* 0x00034800013c7983 */ /* 0x000f280000100a00 */
[----:B------:R-:W4:Y:S01]  /*ea30*/  LDL.64 R62, [R1+0x340] ;  /* 0x00034000013e7983 */ /* 0x000f220000100a00 */
[--C-:B------:R-:W-:Y:S01]  /*ea40*/  FFMA R12, R12, UR13, -R196.reuse ;  /* 0x0000000d0c0c7c23 */ /* 0x100fe200080008c4 */
[----:B------:R-:W-:Y:S01]  /*ea50*/  FFMA R13, R13, UR13, -R196 ;  /* 0x0000000d0d0d7c23 */ /* 0x000fe200080008c4 */
[----:B------:R-:W-:Y:S01]  /*ea60*/  MUFU.EX2 R6, R9 ;  /* 0x0000000900067308 */ /* 0x000fe20000000800 */
[----:B------:R-:W4:Y:S01]  /*ea70*/  LDL.LU.64 R14, [R1+0x9f0] ;  /* 0x0009f000010e7983 */ /* 0x000f220000300a00 */
[----:B------:R-:W-:-:S02]  /*ea80*/  LEA R238, P4, R71, R228, 0x1 ;  /* 0x000000e447ee7211 */ /* 0x000fc400078808ff */
[----:B------:R-:W-:Y:S01]  /*ea90*/  PRMT R68, RZ, 0x7610, R68 ;  /* 0x00007610ff447816 */ /* 0x000fe20000000044 */
[----:B------:R-:W4:Y:S03]  /*eaa0*/  LDL.64 R214, [R1+0x330] ;  /* 0x0003300001d67983 */ /* 0x000f260000100a00 */
[----:B------:R-:W0:Y:S01]  /*eab0*/  MUFU.EX2 R5, R7 ;  /* 0x0000000700057308 */ /* 0x000e220000000800 */
[----:B------:R-:W4:Y:S04]  /*eac0*/  LDL.64 R26, [R1+0x328] ;  /* 0x00032800011a7983 */ /* 0x000f280000100a00 */
[----:B------:R-:W5:Y:S03]  /*ead0*/  @P1 LDG.E.U16 R188, desc[UR10][R50.64] ;  /* 0x0000000a32bc1981 */ /* 0x000f66000c1e1500 */
[----:B------:R-:W0:Y:S01]  /*eae0*/  MUFU.EX2 R221, R8 ;  /* 0x0000000800dd7308 */ /* 0x000e220000000800 */
[----:B------:R-:W4:Y:S04]  /*eaf0*/  LDL.64 R64, [R1+0x320] ;  /* 0x0003200001407983 */ /* 0x000f280000100a00 */
[----:B------:R-:W5:Y:S04]  /*eb00*/  @P1 LDG.E.U16 R74, desc[UR10][R30.64] ;  /* 0x0000000a1e4a1981 */ /* 0x000f68000c1e1500 */
[----:B------:R-:W5:Y:S04]  /*eb10*/  @P1 LDG.E.U16 R73, desc[UR10][R224.64] ;  /* 0x0000000ae0491981 */ /* 0x000f68000c1e1500 */
[----:B------:R-:W5:Y:S04]  /*eb20*/  @P1 LDG.E.U16 R72, desc[UR10][R202.64] ;  /* 0x0000000aca481981 */ /* 0x000f68000c1e1500 */
[----:B------:R-:W5:Y:S04]  /*eb30*/  @P1 LDG.E.U16 R128, desc[UR10][R234.64] ;  /* 0x0000000aea801981 */ /* 0x000f68000c1e1500 */
[----:B--2---:R-:W5:Y:S04]  /*eb40*/  @P1 LDG.E.U16 R186, desc[UR10][R54.64] ;  /* 0x0000000a36ba1981 */ /* 0x004f68000c1e1500 */
[----:B---3--:R-:W5:Y:S04]  /*eb50*/  @P1 LDG.E.U16 R107, desc[UR10][R56.64] ;  /* 0x0000000a386b1981 */ /* 0x008f68000c1e1500 */
[----:B----4-:R-:W5:Y:S04]  /*eb60*/  @P1 LDG.E.U16 R149, desc[UR10][R58.64] ;  /* 0x0000000a3a951981 */ /* 0x010f68000c1e1500 */
[----:B------:R-:W5:Y:S04]  /*eb70*/  @P1 LDG.E.U16 R185, desc[UR10][R60.64] ;  /* 0x0000000a3cb91981 */ /* 0x000f68000c1e1500 */
[----:B------:R-:W5:Y:S01]  /*eb80*/  @P1 LDG.E.U16 R105, desc[UR10][R62.64] ;  /* 0x0000000a3e691981 */ /* 0x000f62000c1e1500 */
[----:B------:R-:W-:Y:S01]  /*eb90*/  FMUL R12, R12, 1.4426950216293334961 ;  /* 0x3fb8aa3b0c0c7820 */ /* 0x000fe20000400000 */
[----:B------:R-:W-:Y:S01]  /*eba0*/  FMUL R13, R13, 1.4426950216293334961 ;  /* 0x3fb8aa3b0d0d7820 */ /* 0x000fe20000400000 */
[----:B------:R-:W-:Y:S01]  /*ebb0*/  LEA.HI.X.SX32 R239, R71, R0, 0x1, P4 ;  /* 0x0000000047ef7211 */ /* 0x000fe200020f0eff */
[----:B------:R-:W2:Y:S04]  /*ebc0*/  LDL.64 R66, [R1+0x318] ;  /* 0x0003180001427983 */ /* 0x000ea80000100a00 */
[----:B------:R-:W5:Y:S04]  /*ebd0*/  @P1 LDG.E.U16 R148, desc[UR10][R214.64] ;  /* 0x0000000ad6941981 */ /* 0x000f68000c1e1500 */
[----:B------:R-:W5:Y:S01]  /*ebe0*/  @P1 LDG.E.U16 R184, desc[UR10][R26.64] ;  /* 0x0000000a1ab81981 */ /* 0x000f62000c1e1500 */
[--C-:B------:R-:W-:Y:S01]  /*ebf0*/  FFMA R14, R14, UR13, -R196.reuse ;  /* 0x0000000d0e0e7c23 */ /* 0x100fe200080008c4 */
[----:B------:R-:W-:-:S02]  /*ec00*/  FFMA R15, R15, UR13, -R196 ;  /* 0x0000000d0f0f7c23 */ /* 0x000fc400080008c4 */
[----:B------:R-:W5:Y:S04]  /*ec10*/  @P1 LDG.E.U16 R68, desc[UR10][R236.64] ;  /* 0x0000000aec441981 */ /* 0x000f68000c1e1500 */
[----:B------:R-:W5:Y:S01]  /*ec20*/  @P1 LDG.E.U16 R103, desc[UR10][R64.64] ;  /* 0x0000000a40671981 */ /* 0x000f62000c1e1500 */
[----:B------:R-:W3:Y:S01]  /*ec30*/  MUFU.EX2 R7, R11 ;  /* 0x0000000b00077308 */ /* 0x000ee20000000800 */
[----:B------:R-:W-:Y:S02]  /*ec40*/  LEA R232, P4, R69, R228, 0x1 ;  /* 0x000000e445e87211 */ /* 0x000fe400078808ff */
[----:B------:R-:W4:Y:S01]  /*ec50*/  LDL.LU.64 R16, [R1+0x9e8] ;  /* 0x0009e80001107983 */ /* 0x000f220000300a00 */
[----:B------:R-:W-:-:S03]  /*ec60*/  PRMT R71, RZ, 0x7610, R71 ;  /* 0x00007610ff477816 */ /* 0x000fc60000000047 */
[----:B------:R-:W5:Y:S04]  /*ec70*/  @P1 LDG.E.U16 R162, desc[UR10][R238.64] ;  /* 0x0000000aeea21981 */ /* 0x000f68000c1e1500 */
[----:B--2---:R-:W5:Y:S01]  /*ec80*/  @P1 LDG.E.U16 R102, desc[UR10][R66.64] ;  /* 0x0000000a42661981 */ /* 0x004f62000c1e1500 */
[----:B------:R-:W-:Y:S01]  /*ec90*/  FMUL R14, R14, 1.4426950216293334961 ;  /* 0x3fb8aa3b0e0e7820 */ /* 0x000fe20000400000 */
[----:B------:R-:W-:Y:S01]  /*eca0*/  FMUL R15, R15, 1.4426950216293334961 ;  /* 0x3fb8aa3b0f0f7820 */ /* 0x000fe20000400000 */
[----:B------:R-:W2:Y:S01]  /*ecb0*/  MUFU.EX2 R219, R12 ;  /* 0x0000000c00db7308 */ /* 0x000ea20000000800 */
[----:B------:R-:W2:Y:S01]  /*ecc0*/  LDL.64 R52, [R1+0x300] ;  /* 0x0003000001347983 */ /* 0x000ea20000100a00 */
[C---:B------:R-:W-:Y:S02]  /*ecd0*/  LEA R228, P5, R70.reuse, R228, 0x1 ;  /* 0x000000e446e47211 */ /* 0x040fe400078a08ff */
[-C--:B------:R-:W-:Y:S01]  /*ece0*/  LEA.HI.X.SX32 R233, R69, R0.reuse, 0x1, P4 ;  /* 0x0000000045e97211 */ /* 0x080fe200020f0eff */
[----:B------:R-:W3:Y:S01]  /*ecf0*/  LDL.64 R54, [R1+0x2f8] ;  /* 0x0002f80001367983 */ /* 0x000ee20000100a00 */
[----:B------:R-:W-:-:S03]  /*ed00*/  LEA.HI.X.SX32 R229, R70, R0, 0x1, P5 ;  /* 0x0000000046e57211 */ /* 0x000fc600028f0eff */
[----:B------:R-:W3:Y:S04]  /*ed10*/  LDL.64 R56, [R1+0x2e8] ;  /* 0x0002e80001387983 */ /* 0x000ee80000100a00 */
[----:B------:R-:W3:Y:S01]  /*ed20*/  LDL.64 R58, [R1+0x2e0] ;  /* 0x0002e000013a7983 */ /* 0x000ee20000100a00 */
[----:B------:R-:W-:Y:S01]  /*ed30*/  MUFU.EX2 R206, R14 ;  /* 0x0000000e00ce7308 */ /* 0x000fe20000000800 */
[----:B------:R-:W-:Y:S02]  /*ed40*/  PRMT R70, RZ, 0x7610, R70 ;  /* 0x00007610ff467816 */ /* 0x000fe40000000046 */
[----:B------:R-:W3:Y:S01]  /*ed50*/  LDL.LU.64 R18, [R1+0x9e0] ;  /* 0x0009e00001127983 */ /* 0x000ee20000300a00 */
[--C-:B----4-:R-:W-:Y:S01]  /*ed60*/  FFMA R16, R16, UR13, -R196.reuse ;  /* 0x0000000d10107c23 */ /* 0x110fe200080008c4 */
[--C-:B------:R-:W-:Y:S01]  /*ed70*/  FFMA R17, R17, UR13, -R196.reuse ;  /* 0x0000000d11117c23 */ /* 0x100fe200080008c4 */
[----:B------:R-:W-:Y:S01]  /*ed80*/  PRMT R69, RZ, 0x7610, R69 ;  /* 0x00007610ff457816 */ /* 0x000fe20000000045 */
[----:B------:R-:W4:Y:S04]  /*ed90*/  LDL.64 R214, [R1+0x2c8] ;  /* 0x0002c80001d67983 */ /* 0x000f280000100a00 */
[----:B------:R-:W4:Y:S04]  /*eda0*/  LDL.64 R26, [R1+0x2c0] ;  /* 0x0002c000011a7983 */ /* 0x000f280000100a00 */
[----:B------:R-:W4:Y:S04]  /*edb0*/  LDL.64 R60, [R1+0x2d8] ;  /* 0x0002d800013c7983 */ /* 0x000f280000100a00 */
[----:B------:R-:W4:Y:S04]  /*edc0*/  LDL.64 R62, [R1+0x2d0] ;  /* 0x0002d000013e7983 */ /* 0x000f280000100a00 */
[----:B------:R-:W4:Y:S04]  /*edd0*/  LDL.LU.64 R20, [R1+0x9d8] ;  /* 0x0009d80001147983 */ /* 0x000f280000300a00 */
[----:B------:R-:W4:Y:S04]  /*ede0*/  LDL.64 R64, [R1+0x2b0] ;  /* 0x0002b00001407983 */ /* 0x000f280000100a00 */
[----:B------:R-:W4:Y:S04]  /*edf0*/  LDL.64 R66, [R1+0x2a8] ;  /* 0x0002a80001427983 */ /* 0x000f280000100a00 */
[----:B------:R-:W4:Y:S01]  /*ee00*/  LDL.LU.64 R22, [R1+0x9d0] ;  /* 0x0009d00001167983 */ /* 0x000f220000300a00 */
[----:B------:R0:W-:Y:S01]  /*ee10*/  MUFU.EX2 R9, R15 ;  /* 0x0000000f00097308 */ /* 0x0001e20000000800 */
[----:B------:R-:W-:Y:S01]  /*ee20*/  FMUL R16, R16, 1.4426950216293334961 ;  /* 0x3fb8aa3b10107820 */ /* 0x000fe20000400000 */
[----:B------:R-:W-:Y:S01]  /*ee30*/  FMUL R17, R17, 1.4426950216293334961 ;  /* 0x3fb8aa3b11117820 */ /* 0x000fe20000400000 */
[----:B------:R-:W5:Y:S04]  /*ee40*/  @P1 LDG.E.U16 R71, desc[UR10][R230.64] ;  /* 0x0000000ae6471981 */ /* 0x000f68000c1e1500 */
[----:B------:R-:W5:Y:S04]  /*ee50*/  @P1 LDG.E.U16 R161, desc[UR10][R232.64] ;  /* 0x0000000ae8a11981 */ /* 0x000f68000c1e1500 */
[----:B0-----:R-:W4:Y:S01]  /*ee60*/  LDL.64 R14, [R1+0x278] ;  /* 0x00027800010e7983 */ /* 0x001f220000100a00 */
[----:B------:R-:W0:Y:S03]  /*ee70*/  MUFU.EX2 R8, R13 ;  /* 0x0000000d00087308 */ /* 0x000e260000000800 */
[----:B--2---:R-:W5:Y:S04]  /*ee80*/  @P1 LDG.E.U16 R101, desc[UR10][R52.64] ;  /* 0x0000000a34651981 */ /* 0x004f68000c1e1500 */
[----:B---3--:R-:W5:Y:S04]  /*ee90*/  @P1 LDG.E.U16 R100, desc[UR10][R54.64] ;  /* 0x0000000a36641981 */ /* 0x008f68000c1e1500 */
[----:B------:R-:W5:Y:S04]  /*eea0*/  @P1 LDG.E.U16 R182, desc[UR10][R56.64] ;  /* 0x0000000a38b61981 */ /* 0x000f68000c1e1500 */
[----:B------:R-:W5:Y:S01]  /*eeb0*/  @P1 LDG.E.U16 R99, desc[UR10][R58.64] ;  /* 0x0000000a3a631981 */ /* 0x000f62000c1e1500 */
[--C-:B------:R-:W-:Y:S01]  /*eec0*/  FFMA R18, R18, UR13, -R196.reuse ;  /* 0x0000000d12127c23 */ /* 0x100fe200080008c4 */
[----:B------:R-:W-:Y:S01]  /*eed0*/  FFMA R19, R19, UR13, -R196 ;  /* 0x0000000d13137c23 */ /* 0x000fe200080008c4 */
[----:B------:R-:W-:Y:S01]  /*eee0*/  FADD R0, R223, R222 ;  /* 0x000000dedf007221 */ /* 0x000fe20000000000 */
[----:B------:R-:W5:Y:S04]  /*eef0*/  @P1 LDG.E.U16 R70, desc[UR10][R208.64] ;  /* 0x0000000ad0461981 */ /* 0x000f68000c1e1500 */
[----:B----4-:R-:W5:Y:S04]  /*ef00*/  @P1 LDG.E.U16 R181, desc[UR10][R214.64] ;  /* 0x0000000ad6b51981 */ /* 0x010f68000c1e1500 */
[----:B------:R-:W5:Y:S04]  /*ef10*/  @P1 LDG.E.U16 R97, desc[UR10][R26.64] ;  /* 0x0000000a1a611981 */ /* 0x000f68000c1e1500 */
[----:B------:R-:W5:Y:S04]  /*ef20*/  @P1 LDG.E.U16 R98, desc[UR10][R60.64] ;  /* 0x0000000a3c621981 */ /* 0x000f68000c1e1500 */
[----:B------:R-:W2:Y:S04]  /*ef30*/  LDL.64 R214, [R1+0x298] ;  /* 0x0002980001d67983 */ /* 0x000ea80000100a00 */
[----:B------:R-:W3:Y:S01]  /*ef40*/  LDL.64 R26, [R1+0x288] ;  /* 0x00028800011a7983 */ /* 0x000ee20000100a00 */
[--C-:B------:R-:W-:Y:S01]  /*ef50*/  FFMA R20, R20, UR13, -R196.reuse ;  /* 0x0000000d14147c23 */ /* 0x100fe200080008c4 */
[--C-:B------:R-:W-:Y:S01]  /*ef60*/  FFMA R21, R21, UR13, -R196.reuse ;  /* 0x0000000d15157c23 */ /* 0x100fe200080008c4 */
[----:B------:R-:W-:Y:S01]  /*ef70*/  FMUL R18, R18, 1.4426950216293334961 ;  /* 0x3fb8aa3b12127820 */ /* 0x000fe20000400000 */
[----:B------:R-:W-:Y:S01]  /*ef80*/  FMUL R19, R19, 1.4426950216293334961 ;  /* 0x3fb8aa3b13137820 */ /* 0x000fe20000400000 */
[----:B------:R-:W-:Y:S01]  /*ef90*/  FMUL R20, R20, 1.4426950216293334961 ;  /* 0x3fb8aa3b14147820 */ /* 0x000fe20000400000 */
[----:B------:R-:W5:Y:S01]  /*efa0*/  @P1 LDG.E.U16 R145, desc[UR10][R62.64] ;  /* 0x0000000a3e911981 */ /* 0x000f62000c1e1500 */
[--C-:B------:R-:W-:Y:S01]  /*efb0*/  FFMA R22, R22, UR13, -R196.reuse ;  /* 0x0000000d16167c23 */ /* 0x100fe200080008c4 */
[--C-:B------:R-:W-:Y:S01]  /*efc0*/  FFMA R23, R23, UR13, -R196.reuse ;  /* 0x0000000d17177c23 */ /* 0x100fe200080008c4 */
[----:B------:R-:W-:Y:S01]  /*efd0*/  FMUL R21, R21, 1.4426950216293334961 ;  /* 0x3fb8aa3b15157820 */ /* 0x000fe20000400000 */
[----:B------:R-:W4:Y:S01]  /*efe0*/  LDL.LU.64 R24, [R1+0x9c8] ;  /* 0x0009c80001187983 */ /* 0x000f220000300a00 */
[----:B------:R-:W-:Y:S01]  /*eff0*/  FMUL R22, R22, 1.4426950216293334961 ;  /* 0x3fb8aa3b16167820 */ /* 0x000fe20000400000 */
[----:B------:R-:W-:Y:S01]  /*f000*/  FMUL R23, R23, 1.4426950216293334961 ;  /* 0x3fb8aa3b17177820 */ /* 0x000fe20000400000 */
[----:B------:R-:W0:Y:S01]  /*f010*/  MUFU.EX2 R218, R16 ;  /* 0x0000001000da7308 */ /* 0x000e220000000800 */
[----:B------:R-:W5:Y:S04]  /*f020*/  @P1 LDG.E.U16 R144, desc[UR10][R64.64] ;  /* 0x0000000a40901981 */ /* 0x000f68000c1e1500 */
[----:B------:R-:W5:Y:S03]  /*f030*/  @P1 LDG.E.U16 R180, desc[UR10][R66.64] ;  /* 0x0000000a42b41981 */ /* 0x000f66000c1e1500 */
[----:B------:R-:W0:Y:S01]  /*f040*/  MUFU.EX2 R10, R17 ;  /* 0x00000011000a7308 */ /* 0x000e220000000800 */
[----:B------:R-:W4:Y:S04]  /*f050*/  LDL.64 R44, [R1+0x270] ;  /* 0x00027000012c7983 */ /* 0x000f280000100a00 */
[----:B------:R-:W4:Y:S03]  /*f060*/  LDL.64 R46, [R1+0x268] ;  /* 0x00026800012e7983 */ /* 0x000f260000100a00 */
        /* <DEDUP_REMOVED lines=9> */
[----:B------:R0:W0:Y:S01]  /*f100*/  MUFU.EX2 R12, R21 ;  /* 0x00000015000c7308 */ /* 0x0000220000000800 */
[----:B------:R-:W4:Y:S04]  /*f110*/  LDL.64 R60, [R1+0x230] ;  /* 0x00023000013c7983 */ /* 0x000f280000100a00 */
[----:B------:R-:W4:Y:S03]  /*f120*/  LDL.64 R62, [R1+0x228] ;  /* 0x00022800013e7983 */ /* 0x000f260000100a00 */
[----:B------:R-:W1:Y:S01]  /*f130*/  MUFU.EX2 R205, R22 ;  /* 0x0000001600cd7308 */ /* 0x000e620000000800 */
[----:B------:R-:W4:Y:S04]  /*f140*/  LDL.64 R64, [R1+0x220] ;  /* 0x0002200001407983 */ /* 0x000f280000100a00 */
[----:B------:R-:W4:Y:S03]  /*f150*/  LDL.64 R66, [R1+0x218] ;  /* 0x0002180001427983 */ /* 0x000f260000100a00 */
[----:B------:R1:W2:Y:S01]  /*f160*/  MUFU.EX2 R13, R23 ;  /* 0x00000017000d7308 */ /* 0x0002a20000000800 */
[----:B0-----:R-:W4:Y:S04]  /*f170*/  LDL.64 R20, [R1+0x200] ;  /* 0x0002000001147983 */ /* 0x001f280000100a00 */
[----:B------:R-:W4:Y:S04]  /*f180*/  LDL.64 R18, [R1+0x1f8] ;  /* 0x0001f80001127983 */ /* 0x000f280000100a00 */
[----:B------:R-:W4:Y:S04]  /*f190*/  LDL.64 R16, [R1+0x1f0] ;  /* 0x0001f00001107983 */ /* 0x000f280000100a00 */
[----:B-1----:R-:W4:Y:S04]  /*f1a0*/  LDL.64 R22, [R1+0x208] ;  /* 0x0002080001167983 */ /* 0x002f280000100a00 */
[----:B------:R0:W5:Y:S04]  /*f1b0*/  @P1 LDG.E.U16 R92, desc[UR10][R14.64] ;  /* 0x0000000a0e5c1981 */ /* 0x000168000c1e1500 */
[----:B------:R-:W5:Y:S04]  /*f1c0*/  @P1 LDG.E.U16 R69, desc[UR10][R244.64] ;  /* 0x0000000af4451981 */ /* 0x000f68000c1e1500 */
[----:B------:R-:W5:Y:S04]  /*f1d0*/  @P1 LDG.E.U16 R160, desc[UR10][R228.64] ;  /* 0x0000000ae4a01981 */ /* 0x000f68000c1e1500 */
[----:B--2---:R-:W5:Y:S04]  /*f1e0*/  @P1 LDG.E.U16 R94, desc[UR10][R214.64] ;  /* 0x0000000ad65e1981 */ /* 0x004f68000c1e1500 */
[----:B---3--:R-:W5:Y:S04]  /*f1f0*/  @P1 LDG.E.U16 R179, desc[UR10][R26.64] ;  /* 0x0000000a1ab31981 */ /* 0x008f68000c1e1500 */
[----:B------:R-:W2:Y:S04]  /*f200*/  LDL.LU.64 R214, [R1+0x9c0] ;  /* 0x0009c00001d67983 */ /* 0x000ea80000300a00 */
[----:B------:R-:W3:Y:S01]  /*f210*/  LDL.LU.64 R26, [R1+0x9b8] ;  /* 0x0009b800011a7983 */ /* 0x000ee20000300a00 */
[--C-:B----4-:R-:W-:Y:S01]  /*f220*/  FFMA R24, R24, UR13, -R196.reuse ;  /* 0x0000000d18187c23 */ /* 0x110fe200080008c4 */
[----:B------:R-:W-:-:S03]  /*f230*/  FFMA R25, R25, UR13, -R196 ;  /* 0x0000000d19197c23 */ /* 0x000fc600080008c4 */
[----:B------:R-:W-:Y:S01]  /*f240*/  FMUL R24, R24, 1.4426950216293334961 ;  /* 0x3fb8aa3b18187820 */ /* 0x000fe20000400000 */
[----:B------:R-:W-:-:S04]  /*f250*/  FMUL R25, R25, 1.4426950216293334961 ;  /* 0x3fb8aa3b19197820 */ /* 0x000fc80000400000 */
[----:B0-----:R-:W-:Y:S01]  /*f260*/  MUFU.EX2 R14, R25 ;  /* 0x00000019000e7308 */ /* 0x001fe20000000800 */
        /* <DEDUP_REMOVED lines=12> */
[----:B------:R-:W-:-:S03]  /*f330*/  FADD R0, R207, R0 ;  /* 0x00000000cf007221 */ /* 0x000fc60000000000 */
[----:B------:R-:W5:Y:S04]  /*f340*/  @P1 LDG.E.U16 R85, desc[UR10][R20.64] ;  /* 0x0000000a14551981 */ /* 0x000f68000c1e1500 */
[----:B------:R-:W5:Y:S04]  /*f350*/  @P1 LDG.E.U16 R84, desc[UR10][R18.64] ;  /* 0x0000000a12541981 */ /* 0x000f68000c1e1500 */
[----:B------:R-:W5:Y:S04]  /*f360*/  @P1 LDG.E.U16 R138, desc[UR10][R16.64] ;  /* 0x0000000a108a1981 */ /* 0x000f68000c1e1500 */
[----:B------:R-:W5:Y:S04]  /*f370*/  @P1 LDG.E.U16 R175, desc[UR10][R22.64] ;  /* 0x0000000a16af1981 */ /* 0x000f68000c1e1500 */
[----:B--2---:R0:W5:Y:S04]  /*f380*/  @P1 LDG.E.U16 R143, desc[UR10][R214.64] ;  /* 0x0000000ad68f1981 */ /* 0x004168000c1e1500 */
[----:B---3--:R1:W5:Y:S01]  /*f390*/  @P1 LDG.E.U16 R93, desc[UR10][R26.64] ;  /* 0x0000000a1a5d1981 */ /* 0x008362000c1e1500 */
[----:B0-----:R0:W2:Y:S03]  /*f3a0*/  MUFU.EX2 R215, R24 ;  /* 0x0000001800d77308 */ /* 0x0010a60000000800 */
[----:B------:R-:W1:Y:S04]  /*f3b0*/  LDL.LU.64 R26, [R1+0x9b0] ;  /* 0x0009b000011a7983 */ /* 0x000e680000300a00 */
[----:B0-----:R-:W3:Y:S04]  /*f3c0*/  LDL.64 R24, [R1+0x210] ;  /* 0x0002100001187983 */ /* 0x001ee80000100a00 */
[----:B------:R-:W4:Y:S04]  /*f3d0*/  LDL.LU.64 R44, [R1+0x9a8] ;  /* 0x0009a800012c7983 */ /* 0x000f280000300a00 */
[----:B------:R-:W2:Y:S04]  /*f3e0*/  LDL.LU.64 R46, [R1+0x9a0] ;  /* 0x0009a000012e7983 */ /* 0x000ea80000300a00 */
        /* <DEDUP_REMOVED lines=9> */
[----:B------:R-:W2:Y:S01]  /*f480*/  LDL.LU.64 R66, [R1+0x950] ;  /* 0x0009500001427983 */ /* 0x000ea20000300a00 */
[----:B------:R-:W-:Y:S01]  /*f490*/  FADD R0, R5, R0 ;  /* 0x0000000005007221 */ /* 0x000fe20000000000 */
[--C-:B-1----:R-:W-:Y:S01]  /*f4a0*/  FFMA R26, R26, UR13, -R196.reuse ;  /* 0x0000000d1a1a7c23 */ /* 0x102fe200080008c4 */
[----:B------:R-:W-:Y:S01]  /*f4b0*/  FFMA R27, R27, UR13, -R196 ;  /* 0x0000000d1b1b7c23 */ /* 0x000fe200080008c4 */
[----:B---3--:R-:W5:Y:S04]  /*f4c0*/  @P1 LDG.E.U16 R139, desc[UR10][R24.64] ;  /* 0x0000000a188b1981 */ /* 0x008f68000c1e1500 */
[----:B----4-:R0:W5:Y:S04]  /*f4d0*/  @P1 LDG.E.U16 R135, desc[UR10][R44.64] ;  /* 0x0000000a2c871981 */ /* 0x010168000c1e1500 */
[----:B--2---:R1:W5:Y:S04]  /*f4e0*/  @P1 LDG.E.U16 R78, desc[UR10][R46.64] ;  /* 0x0000000a2e4e1981 */ /* 0x004368000c1e1500 */
[----:B------:R2:W5:Y:S04]  /*f4f0*/  @P1 LDG.E.U16 R79, desc[UR10][R48.64] ;  /* 0x0000000a304f1981 */ /* 0x000568000c1e1500 */
        /* <DEDUP_REMOVED lines=9> */
[----:B------:R-:W2:Y:S04]  /*f590*/  LDL.LU.64 R66, [R1+0x948] ;  /* 0x0009480001427983 */ /* 0x000ea80000300a00 */
[----:B------:R-:W2:Y:S04]  /*f5a0*/  LDL.LU.64 R64, [R1+0x940] ;  /* 0x0009400001407983 */ /* 0x000ea80000300a00 */
[----:B------:R-:W2:Y:S04]  /*f5b0*/  LDL.LU.64 R62, [R1+0x938] ;  /* 0x00093800013e7983 */ /* 0x000ea80000300a00 */
[----:B------:R-:W2:Y:S04]  /*f5c0*/  LDL.LU.64 R60, [R1+0x930] ;  /* 0x00093000013c7983 */ /* 0x000ea80000300a00 */
[----:B------:R-:W2:Y:S04]  /*f5d0*/  LDL.LU.64 R58, [R1+0x928] ;  /* 0x00092800013a7983 */ /* 0x000ea80000300a00 */
[----:B------:R-:W2:Y:S04]  /*f5e0*/  LDL.LU.64 R56, [R1+0x920] ;  /* 0x0009200001387983 */ /* 0x000ea80000300a00 */
[----:B------:R-:W2:Y:S04]  /*f5f0*/  LDL.LU.64 R54, [R1+0x918] ;  /* 0x0009180001367983 */ /* 0x000ea80000300a00 */
[----:B------:R-:W4:Y:S04]  /*f600*/  LDL.LU.64 R52, [R1+0x910] ;  /* 0x0009100001347983 */ /* 0x000f280000300a00 */
[----:B------:R-:W3:Y:S04]  /*f610*/  LDL.LU.64 R50, [R1+0x908] ;  /* 0x0009080001327983 */ /* 0x000ee80000300a00 */
[----:B------:R-:W2:Y:S04]  /*f620*/  LDL.LU.64 R48, [R1+0x900] ;  /* 0x0009000001307983 */ /* 0x000ea80000300a00 */
[----:B------:R-:W1:Y:S04]  /*f630*/  LDL.LU.64 R46, [R1+0x8f8] ;  /* 0x0008f800012e7983 */ /* 0x000e680000300a00 */
[----:B------:R-:W0:Y:S04]  /*f640*/  LDL.LU.64 R44, [R1+0x8f0] ;  /* 0x0008f000012c7983 */ /* 0x000e280000300a00 */
        /* <DEDUP_REMOVED lines=8> */
[----:B------:R-:W3:Y:S04]  /*f6d0*/  LDL.LU.64 R2, [R1+0x8a8] ;  /* 0x0008a80001027983 */ /* 0x000ee80000300a00 */
[----:B------:R0:W5:Y:S04]  /*f6e0*/  LDL.LU R225, [R1+0x8a0] ;  /* 0x0008a00001e17983 */ /* 0x0001680000300800 */
[----:B------:R0:W5:Y:S04]  /*f6f0*/  LDL.LU.64 R202, [R1+0x898] ;  /* 0x0008980001ca7983 */ /* 0x0001680000300a00 */
[----:B------:R0:W5:Y:S04]  /*f700*/  LDL.LU.64 R200, [R1+0x890] ;  /* 0x0008900001c87983 */ /* 0x0001680000300a00 */
[----:B------:R0:W5:Y:S01]  /*f710*/  LDL.LU.64 R198, [R1+0x888] ;  /* 0x0008880001c67983 */ /* 0x0001620000300a00 */
[----:B------:R-:W-:-:S04]  /*f720*/  FADD R0, R221, R0 ;  /* 0x00000000dd007221 */ /* 0x000fc80000000000 */
        /* <DEDUP_REMOVED lines=10> */
[----:B------:R-:W-:Y:S01]  /*f7d0*/  FADD R0, R11, R0 ;  /* 0x000000000b007221 */ /* 0x000fe20000000000 */
[----:B------:R-:W-:-:S03]  /*f7e0*/  FMUL R26, R26, 1.4426950216293334961 ;  /* 0x3fb8aa3b1a1a7820 */ /* 0x000fc60000400000 */
[----:B------:R-:W-:Y:S01]  /*f7f0*/  FADD R0, R216, R0 ;  /* 0x00000000d8007221 */ /* 0x000fe20000000000 */
[----:B------:R-:W4:Y:S03]  /*f800*/  MUFU.EX2 R214, R26 ;  /* 0x0000001a00d67308 */ /* 0x000f260000000800 */
[----:B------:R-:W-:Y:S01]  /*f810*/  FADD R0, R12, R0 ;  /* 0x000000000c007221 */ /* 0x000fe20000000000 */
[----:B------:R-:W-:-:S03]  /*f820*/  FMUL R27, R27, 1.4426950216293334961 ;  /* 0x3fb8aa3b1b1b7820 */ /* 0x000fc60000400000 */
[----:B------:R-:W-:Y:S01]  /*f830*/  FADD R0, R205, R0 ;  /* 0x00000000cd007221 */ /* 0x000fe20000000000 */
[----:B------:R-:W4:Y:S03]  /*f840*/  MUFU.EX2 R15, R27 ;  /* 0x0000001b000f7308 */ /* 0x000f260000000800 */
[----:B------:R-:W-:-:S04]  /*f850*/  FADD R0, R13, R0 ;  /* 0x000000000d007221 */ /* 0x000fc80000000000 */
[----:B------:R-:W-:-:S04]  /*f860*/  FADD R0, R215, R0 ;  /* 0x00000000d7007221 */ /* 0x000fc80000000000 */
[----:B------:R-:W-:-:S04]  /*f870*/  FADD R0, R14, R0 ;  /* 0x000000000e007221 */ /* 0x000fc80000000000 */
[----:B----4-:R-:W-:-:S04]  /*f880*/  FADD R0, R214, R0 ;  /* 0x00000000d6007221 */ /* 0x010fc80000000000 */
[----:B------:R-:W-:Y:S01]  /*f890*/  FADD R0, R15, R0 ;  /* 0x000000000f007221 */ /* 0x000fe20000000000 */
[----:B------:R-:W-:Y:S02]  /*f8a0*/  F2FP.BF16.F32.PACK_AB R5, R5, R207 ;  /* 0x000000cf0505723e */ /* 0x000fe400000010ff */
[----:B------:R-:W-:Y:S02]  /*f8b0*/  F2FP.BF16.F32.PACK_AB R9, R9, R206 ;  /* 0x000000ce0909723e */ /* 0x000fe400000010ff */
[----:B------:R-:W-:Y:S02]  /*f8c0*/  F2FP.BF16.F32.PACK_AB R13, R13, R205 ;  /* 0x000000cd0d0d723e */ /* 0x000fe400000010ff */
[----:B------:R-:W-:Y:S02]  /*f8d0*/  F2FP.BF16.F32.PACK_AB R6, R6, R221 ;  /* 0x000000dd0606723e */ /* 0x000fe400000010ff */
[----:B------:R-:W-:Y:S02]  /*f8e0*/  F2FP.BF16.F32.PACK_AB R7, R7, R220 ;  /* 0x000000dc0707723e */ /* 0x000fe400000010ff */
[----:B------:R-:W-:-:S02]  /*f8f0*/  F2FP.BF16.F32.PACK_AB R8, R8, R219 ;  /* 0x000000db0808723e */ /* 0x000fc400000010ff */
[----:B------:R-:W-:Y:S02]  /*f900*/  F2FP.BF16.F32.PACK_AB R10, R10, R218 ;  /* 0x000000da0a0a723e */ /* 0x000fe400000010ff */
[----:B------:R-:W-:Y:S02]  /*f910*/  F2FP.BF16.F32.PACK_AB R11, R11, R217 ;  /* 0x000000d90b0b723e */ /* 0x000fe400000010ff */
[----:B------:R-:W-:Y:S02]  /*f920*/  F2FP.BF16.F32.PACK_AB R12, R12, R216 ;  /* 0x000000d80c0c723e */ /* 0x000fe400000010ff */
[----:B------:R-:W-:Y:S02]  /*f930*/  F2FP.BF16.F32.PACK_AB R14, R14, R215 ;  /* 0x000000d70e0e723e */ /* 0x000fe400000010ff */
[----:B------:R-:W-:Y:S01]  /*f940*/  F2FP.BF16.F32.PACK_AB R15, R15, R214 ;  /* 0x000000d60f0f723e */ /* 0x000fe200000010ff */
[--C-:B--2---:R-:W-:Y:S01]  /*f950*/  FFMA R28, R28, UR13, -R196.reuse ;  /* 0x0000000d1c1c7c23 */ /* 0x104fe200080008c4 */
[----:B------:R-:W-:-:S03]  /*f960*/  FFMA R29, R29, UR13, -R196 ;  /* 0x0000000d1d1d7c23 */ /* 0x000fc600080008c4 */
[----:B------:R-:W-:Y:S01]  /*f970*/  FMUL R28, R28, 1.4426950216293334961 ;  /* 0x3fb8aa3b1c1c7820 */ /* 0x000fe20000400000 */
[----:B------:R-:W-:Y:S01]  /*f980*/  FMUL R29, R29, 1.4426950216293334961 ;  /* 0x3fb8aa3b1d1d7820 */ /* 0x000fe20000400000 */
[--C-:B------:R-:W-:Y:S02]  /*f990*/  FFMA R30, R30, UR13, -R196.reuse ;  /* 0x0000000d1e1e7c23 */ /* 0x100fe400080008c4 */
[----:B------:R-:W2:Y:S01]  /*f9a0*/  MUFU.EX2 R213, R28 ;  /* 0x0000001c00d57308 */ /* 0x000ea20000000800 */
[--C-:B------:R-:W-:Y:S01]  /*f9b0*/  FFMA R31, R31, UR13, -R196.reuse ;  /* 0x0000000d1f1f7c23 */ /* 0x100fe200080008c4 */
[----:B------:R-:W-:Y:S01]  /*f9c0*/  FMUL R30, R30, 1.4426950216293334961 ;  /* 0x3fb8aa3b1e1e7820 */ /* 0x000fe20000400000 */
[----:B------:R-:W-:-:S05]  /*f9d0*/  FFMA R32, R32, UR13, -R196 ;  /* 0x0000000d20207c23 */ /* 0x000fca00080008c4 */
[----:B------:R-:W4:Y:S01]  /*f9e0*/  MUFU.EX2 R16, R29 ;  /* 0x0000001d00107308 */ /* 0x000f220000000800 */
[----:B------:R-:W-:Y:S01]  /*f9f0*/  FMUL R31, R31, 1.4426950216293334961 ;  /* 0x3fb8aa3b1f1f7820 */ /* 0x000fe20000400000 */
[----:B------:R-:W-:Y:S01]  /*fa00*/  FMUL R32, R32, 1.4426950216293334961 ;  /* 0x3fb8aa3b20207820 */ /* 0x000fe20000400000 */
[----:B------:R-:W-:-:S05]  /*fa10*/  FFMA R33, R33, UR13, -R196 ;  /* 0x0000000d21217c23 */ /* 0x000fca00080008c4 */
[----:B------:R-:W0:Y:S01]  /*fa20*/  MUFU.EX2 R204, R30 ;  /* 0x0000001e00cc7308 */ /* 0x000e220000000800 */
[----:B------:R-:W-:Y:S01]  /*fa30*/  FMUL R33, R33, 1.4426950216293334961 ;  /* 0x3fb8aa3b21217820 */ /* 0x000fe20000400000 */
[----:B------:R-:W-:Y:S01]  /*fa40*/  FFMA R34, R34, UR13, -R196 ;  /* 0x0000000d22227c23 */ /* 0x000fe200080008c4 */
[----:B--2---:R-:W-:-:S05]  /*fa50*/  FADD R0, R213, R0 ;  /* 0x00000000d5007221 */ /* 0x004fca0000000000 */
[----:B------:R-:W2:Y:S01]  /*fa60*/  MUFU.EX2 R17, R31 ;  /* 0x0000001f00117308 */ /* 0x000ea20000000800 */
[----:B------:R-:W-:Y:S01]  /*fa70*/  FMUL R34, R34, 1.4426950216293334961 ;  /* 0x3fb8aa3b22227820 */ /* 0x000fe20000400000 */
[----:B------:R-:W-:Y:S01]  /*fa80*/  FFMA R35, R35, UR13, -R196 ;  /* 0x0000000d23237c23 */ /* 0x000fe200080008c4 */
[----:B----4-:R-:W-:-:S05]  /*fa90*/  FADD R0, R16, R0 ;  /* 0x0000000010007221 */ /* 0x010fca0000000000 */
[----:B------:R-:W4:Y:S01]  /*faa0*/  MUFU.EX2 R212, R32 ;  /* 0x0000002000d47308 */ /* 0x000f220000000800 */
[----:B------:R-:W-:Y:S01]  /*fab0*/  FMUL R35, R35, 1.4426950216293334961 ;  /* 0x3fb8aa3b23237820 */ /* 0x000fe20000400000 */
[----:B------:R-:W-:Y:S01]  /*fac0*/  FFMA R36, R36, UR13, -R196 ;  /* 0x0000000d24247c23 */ /* 0x000fe200080008c4 */
[----:B0-----:R-:W-:-:S05]  /*fad0*/  FADD R4, R204, R0 ;  /* 0x00000000cc047221 */ /* 0x001fca0000000000 */
        /* <DEDUP_REMOVED lines=21> */
[----:B------:R-:W-:Y:S01]  /*fc30*/  FFMA R42, R42, UR13, -R196 ;  /* 0x0000000d2a2a7c23 */ /* 0x000fe200080008c4 */
[----:B------:R-:W-:Y:S01]  /*fc40*/  FMUL R41, R41, 1.4426950216293334961 ;  /* 0x3fb8aa3b29297820 */ /* 0x000fe20000400000 */
[----:B0-----:R-:W-:-:S05]  /*fc50*/  FADD R4, R210, R4 ;  /* 0x00000004d2047221 */ /* 0x001fca0000000000 */
[----:B------:R-:W0:Y:S01]  /*fc60*/  MUFU.EX2 R21, R39 ;  /* 0x0000002700157308 */ /* 0x000e220000000800 */
[----:B------:R-:W-:Y:S01]  /*fc70*/  FMUL R42, R42, 1.4426950216293334961 ;  /* 0x3fb8aa3b2a2a7820 */ /* 0x000fe20000400000 */
[----:B------:R-:W-:Y:S01]  /*fc80*/  FFMA R43, R43, UR13, -R196 ;  /* 0x0000000d2b2b7c23 */ /* 0x000fe200080008c4 */
[----:B--2---:R-:W-:-:S05]  /*fc90*/  FADD R4, R20, R4 ;  /* 0x0000000414047221 */ /* 0x004fca0000000000 */
[----:B------:R-:W2:Y:S01]  /*fca0*/  MUFU.EX2 R209, R40 ;  /* 0x0000002800d17308 */ /* 0x000ea20000000800 */
[----:B------:R-:W-:Y:S01]  /*fcb0*/  FFMA R44, R44, UR13, -R196 ;  /* 0x0000000d2c2c7c23 */ /* 0x000fe200080008c4 */
[----:B------:R-:W-:Y:S01]  /*fcc0*/  FMUL R43, R43, 1.4426950216293334961 ;  /* 0x3fb8aa3b2b2b7820 */ /* 0x000fe20000400000 */
[----:B----4-:R-:W-:-:S05]  /*fcd0*/  FADD R4, R208, R4 ;  /* 0x00000004d0047221 */ /* 0x010fca0000000000 */
[----:B------:R-:W4:Y:S01]  /*fce0*/  MUFU.EX2 R22, R41 ;  /* 0x0000002900167308 */ /* 0x000f220000000800 */
[----:B------:R-:W-:Y:S01]  /*fcf0*/  FMUL R35, R44, 1.4426950216293334961 ;  /* 0x3fb8aa3b2c237820 */ /* 0x000fe20000400000 */
[----:B------:R-:W-:Y:S01]  /*fd00*/  FFMA R45, R45, UR13, -R196 ;  /* 0x0000000d2d2d7c23 */ /* 0x000fe200080008c4 */
[----:B---3--:R-:W-:-:S05]  /*fd10*/  ISETP.NE.U32.AND P3, PT, R3, RZ, PT ;  /* 0x000000ff0300720c */ /* 0x008fca0003f65070 */
[----:B------:R-:W3:Y:S01]  /*fd20*/  MUFU.EX2 R42, R42 ;  /* 0x0000002a002a7308 */ /* 0x000ee20000000800 */
[----:B0-----:R-:W-:Y:S01]  /*fd30*/  FADD R3, R21, R4 ;  /* 0x0000000415037221 */ /* 0x001fe20000000000 */
[----:B------:R-:W-:Y:S01]  /*fd40*/  FMUL R24, R45, 1.4426950216293334961 ;  /* 0x3fb8aa3b2d187820 */ /* 0x000fe20000400000 */
[----:B-1----:R-:W-:-:S05]  /*fd50*/  FFMA R46, R46, UR13, -R196 ;  /* 0x0000000d2e2e7c23 */ /* 0x002fca00080008c4 */
[----:B------:R-:W0:Y:S01]  /*fd60*/  MUFU.EX2 R23, R43 ;  /* 0x0000002b00177308 */ /* 0x000e220000000800 */
[----:B--2---:R-:W-:Y:S01]  /*fd70*/  FADD R3, R209, R3 ;  /* 0x00000003d1037221 */ /* 0x004fe20000000000 */
[----:B------:R-:W-:Y:S01]  /*fd80*/  FMUL R34, R46, 1.4426950216293334961 ;  /* 0x3fb8aa3b2e227820 */ /* 0x000fe20000400000 */
[----:B------:R-:W-:-:S05]  /*fd90*/  FFMA R47, R47, UR13, -R196 ;  /* 0x0000000d2f2f7c23 */ /* 0x000fca00080008c4 */
[----:B------:R-:W1:Y:S01]  /*fda0*/  MUFU.EX2 R35, R35 ;  /* 0x0000002300237308 */ /* 0x000e620000000800 */
[----:B----4-:R-:W-:Y:S01]  /*fdb0*/  FADD R3, R22, R3 ;  /* 0x0000000316037221 */ /* 0x010fe20000000000 */
[----:B------:R-:W-:Y:S01]  /*fdc0*/  FMUL R25, R47, 1.4426950216293334961 ;  /* 0x3fb8aa3b2f197820 */ /* 0x000fe20000400000 */
[----:B------:R-:W-:-:S05]  /*fdd0*/  FFMA R48, R48, UR13, -R196 ;  /* 0x0000000d30307c23 */ /* 0x000fca00080008c4 */
[----:B------:R-:W2:Y:S01]  /*fde0*/  MUFU.EX2 R24, R24 ;  /* 0x0000001800187308 */ /* 0x000ea20000000800 */
[----:B---3--:R-:W-:Y:S01]  /*fdf0*/  FADD R3, R42, R3 ;  /* 0x000000032a037221 */ /* 0x008fe20000000000 */
[----:B------:R-:W-:Y:S01]  /*fe00*/  FMUL R33, R48, 1.4426950216293334961 ;  /* 0x3fb8aa3b30217820 */ /* 0x000fe20000400000 */
[----:B------:R-:W-:-:S05]  /*fe10*/  FFMA R49, R49, UR13, -R196 ;  /* 0x0000000d31317c23 */ /* 0x000fca00080008c4 */
[----:B------:R-:W3:Y:S01]  /*fe20*/  MUFU.EX2 R34, R34 ;  /* 0x0000002200227308 */ /* 0x000ee20000000800 */
[----:B0-----:R-:W-:Y:S01]  /*fe30*/  FADD R3, R23, R3 ;  /* 0x0000000317037221 */ /* 0x001fe20000000000 */
[----:B------:R-:W-:Y:S01]  /*fe40*/  FMUL R26, R49, 1.4426950216293334961 ;  /* 0x3fb8aa3b311a7820 */ /* 0x000fe20000400000 */
[----:B------:R-:W-:-:S05]  /*fe50*/  FFMA R50, R50, UR13, -R196 ;  /* 0x0000000d32327c23 */ /* 0x000fca00080008c4 */
[----:B------:R-:W0:Y:S01]  /*fe60*/  MUFU.EX2 R25, R25 ;  /* 0x0000001900197308 */ /* 0x000e220000000800 */
[----:B-1----:R-:W-:Y:S01]  /*fe70*/  FADD R3, R35, R3 ;  /* 0x0000000323037221 */ /* 0x002fe20000000000 */
[----:B------:R-:W-:Y:S01]  /*fe80*/  FMUL R32, R50, 1.4426950216293334961 ;  /* 0x3fb8aa3b32207820 */ /* 0x000fe20000400000 */
[----:B------:R-:W-:-:S05]  /*fe90*/  FFMA R51, R51, UR13, -R196 ;  /* 0x0000000d33337c23 */ /* 0x000fca00080008c4 */
[----:B------:R-:W1:Y:S01]  /*fea0*/  MUFU.EX2 R33, R33 ;  /* 0x0000002100217308 */ /* 0x000e620000000800 */
[----:B--2---:R-:W-:Y:S01]  /*feb0*/  FADD R3, R24, R3 ;  /* 0x0000000318037221 */ /* 0x004fe20000000000 */
        /* <DEDUP_REMOVED lines=13> */
[--C-:B------:R-:W-:Y:S01]  /*ff90*/  FFMA R55, R55, UR13, -R196.reuse ;  /* 0x0000000d37377c23 */ /* 0x100fe200080008c4 */
[----:B------:R-:W-:-:S04]  /*ffa0*/  FFMA R57, R57, UR13, -R196 ;  /* 0x0000000d39397c23 */ /* 0x000fc800080008c4 */
[----:B------:R-:W1:Y:S01]  /*ffb0*/  MUFU.EX2 R31, R31 ;  /* 0x0000001f001f7308 */ /* 0x000e620000000800 */
[--C-:B------:R-:W-:Y:S01]  /*ffc0*/  FFMA R58, R58, UR13, -R196.reuse ;  /* 0x0000000d3a3a7c23 */ /* 0x100fe200080008c4 */
[--C-:B------:R-:W-:Y:S01]  /*ffd0*/  FFMA R59, R59, UR13, -R196.reuse ;  /* 0x0000000d3b3b7c23 */ /* 0x100fe200080008c4 */
[--C-:B------:R-:W-:Y:S01]  /*ffe0*/  FFMA R60, R60, UR13, -R196.reuse ;  /* 0x0000000d3c3c7c23 */ /* 0x100fe200080008c4 */
[--C-:B------:R-:W-:Y:S01]  /*fff0*/  FFMA R61, R61, UR13, -R196.reuse ;  /* 0x0000000d3d3d7c23 */ /* 0x100fe200080008c4 */
[--C-:B------:R-:W-:Y:S01]  /*10000*/  FFMA R62, R62, UR13, -R196.reuse ;  /* 0x0000000d3e3e7c23 */ /* 0x100fe200080008c4 */
[----:B--2---:R-:W-:Y:S02]  /*10010*/  FADD R3, R26, R3 ;  /* 0x000000031a037221 */ /* 0x004fe40000000000 */
[----:B------:R-:W2:Y:S01]  /*10020*/  MUFU.EX2 R28, R28 ;  /* 0x0000001c001c7308 */ /* 0x000ea20000000800 */
[----:B------:R-:W-:Y:S01]  /*10030*/  FMUL R29, R55, 1.4426950216293334961 ;  /* 0x3fb8aa3b371d7820 */ /* 0x000fe20000400000 */
[--C-:B------:R-:W-:Y:S01]  /*10040*/  FFMA R56, R56, UR13, -R196.reuse ;  /* 0x0000000d38387c23 */ /* 0x100fe200080008c4 */
[--C-:B------:R-:W-:Y:S01]  /*10050*/  FFMA R63, R63, UR13, -R196.reuse ;  /* 0x0000000d3f3f7c23 */ /* 0x100fe200080008c4 */
[--C-:B------:R-:W-:Y:S01]  /*10060*/  FFMA R64, R64, UR13, -R196.reuse ;  /* 0x0000000d40407c23 */ /* 0x100fe200080008c4 */
[--C-:B------:R-:W-:Y:S01]  /*10070*/  FFMA R65, R65, UR13, -R196.reuse ;  /* 0x0000000d41417c23 */ /* 0x100fe200080008c4 */
[--C-:B------:R-:W-:Y:S01]  /*10080*/  FFMA R66, R66, UR13, -R196.reuse ;  /* 0x0000000d42427c23 */ /* 0x100fe200080008c4 */
[----:B------:R-:W-:Y:S01]  /*10090*/  FFMA R67, R67, UR13, -R196 ;  /* 0x0000000d43437c23 */ /* 0x000fe200080008c4 */
[----:B------:R-:W4:Y:S01]  /*100a0*/  MUFU.EX2 R30, R30 ;  /* 0x0000001e001e7308 */ /* 0x000f220000000800 */
[----:B------:R-:W-:Y:S01]  /*100b0*/  FMUL R38, R57, 1.4426950216293334961 ;  /* 0x3fb8aa3b39267820 */ /* 0x000fe20000400000 */
[----:B------:R-:W-:Y:S01]  /*100c0*/  FMUL R41, R58, 1.4426950216293334961 ;  /* 0x3fb8aa3b3a297820 */ /* 0x000fe20000400000 */
[----:B------:R-:W-:Y:S01]  /*100d0*/  FMUL R40, R59, 1.4426950216293334961 ;  /* 0x3fb8aa3b3b287820 */ /* 0x000fe20000400000 */
[----:B------:R-:W-:Y:S01]  /*100e0*/  FMUL R39, R60, 1.4426950216293334961 ;  /* 0x3fb8aa3b3c277820 */ /* 0x000fe20000400000 */
[----:B------:R-:W-:Y:S01]  /*100f0*/  FMUL R37, R61, 1.4426950216293334961 ;  /* 0x3fb8aa3b3d257820 */ /* 0x000fe20000400000 */
[----:B------:R-:W-:Y:S01]  /*10100*/  FMUL R36, R62, 1.4426950216293334961 ;  /* 0x3fb8aa3b3e247820 */ /* 0x000fe20000400000 */
[----:B---3--:R-:W-:Y:S01]  /*10110*/  FADD R3, R32, R3 ;  /* 0x0000000320037221 */ /* 0x008fe20000000000 */
[----:B------:R-:W-:Y:S01]  /*10120*/  FMUL R56, R56, 1.4426950216293334961 ;  /* 0x3fb8aa3b38387820 */ /* 0x000fe20000400000 */
[----:B------:R-:W-:Y:S01]  /*10130*/  FMUL R63, R63, 1.4426950216293334961 ;  /* 0x3fb8aa3b3f3f7820 */ /* 0x000fe20000400000 */
[----:B------:R-:W-:Y:S01]  /*10140*/  FMUL R64, R64, 1.4426950216293334961 ;  /* 0x3fb8aa3b40407820 */ /* 0x000fe20000400000 */
[----:B------:R-:W-:Y:S01]  /*10150*/  FMUL R65, R65, 1.4426950216293334961 ;  /* 0x3fb8aa3b41417820 */ /* 0x000fe20000400000 */
[----:B------:R-:W-:Y:S01]  /*10160*/  FMUL R66, R66, 1.4426950216293334961 ;  /* 0x3fb8aa3b42427820 */ /* 0x000fe20000400000 */
[----:B------:R-:W-:Y:S01]  /*10170*/  FMUL R67, R67, 1.4426950216293334961 ;  /* 0x3fb8aa3b43437820 */ /* 0x000fe20000400000 */
[----:B------:R-:W3:Y:S01]  /*10180*/  MUFU.EX2 R29, R29 ;  /* 0x0000001d001d7308 */ /* 0x000ee20000000800 */
[----:B------:R-:W-:Y:S01]  /*10190*/  F2FP.BF16.F32.PACK_AB R17, R17, R204 ;  /* 0x000000cc1111723e */ /* 0x000fe200000010ff */
[----:B0-----:R-:W-:Y:S01]  /*101a0*/  FADD R3, R27, R3 ;  /* 0x000000031b037221 */ /* 0x001fe20000000000 */
[----:B------:R-:W-:-:S05]  /*101b0*/  F2FP.BF16.F32.PACK_AB R21, R21, R208 ;  /* 0x000000d01515723e */ /* 0x000fca00000010ff */
[----:B------:R-:W-:Y:S01]  /*101c0*/  MUFU.EX2 R0, R56 ;  /* 0x0000003800007308 */ /* 0x000fe20000000800 */
[----:B-1----:R-:W-:-:S07]  /*101d0*/  FADD R3, R31, R3 ;  /* 0x000000031f037221 */ /* 0x002fce0000000000 */
[----:B------:R-:W0:Y:S01]  /*101e0*/  MUFU.EX2 R38, R38 ;  /* 0x0000002600267308 */ /* 0x000e220000000800 */
[----:B--2---:R-:W-:-:S07]  /*101f0*/  FADD R3, R28, R3 ;  /* 0x000000031c037221 */ /* 0x004fce0000000000 */
[----:B------:R-:W-:Y:S08]  /*10200*/  MUFU.EX2 R41, R41 ;  /* 0x0000002900297308 */ /* 0x000ff00000000800 */
[----:B------:R-:W1:Y:S08]  /*10210*/  MUFU.EX2 R40, R40 ;  /* 0x0000002800287308 */ /* 0x000e700000000800 */
[----:B------:R-:W-:Y:S08]  /*10220*/  MUFU.EX2 R39, R39 ;  /* 0x0000002700277308 */ /* 0x000ff00000000800 */
[----:B------:R-:W2:Y:S08]  /*10230*/  MUFU.EX2 R37, R37 ;  /* 0x0000002500257308 */ /* 0x000eb00000000800 */
[----:B------:R-:W-:Y:S08]  /*10240*/  MUFU.EX2 R36, R36 ;  /* 0x0000002400247308 */ /* 0x000ff00000000800 */
[----:B------:R-:W0:Y:S08]  /*10250*/  MUFU.EX2 R207, R63 ;  /* 0x0000003f00cf7308 */ /* 0x000e300000000800 */
[----:B------:R-:W-:Y:S08]  /*10260*/  MUFU.EX2 R206, R64 ;  /* 0x0000004000ce7308 */ /* 0x000ff00000000800 */
[----:B------:R-:W0:Y:S08]  /*10270*/  MUFU.EX2 R205, R65 ;  /* 0x0000004100cd7308 */ /* 0x000e300000000800 */
[----:B------:R-:W-:Y:S08]  /*10280*/  MUFU.EX2 R204, R66 ;  /* 0x0000004200cc7308 */ /* 0x000ff00000000800 */
[----:B------:R-:W0:Y:S01]  /*10290*/  MUFU.EX2 R208, R67 ;  /* 0x0000004300d07308 */ /* 0x000e220000000800 */
[----:B----4-:R-:W-:Y:S01]  /*102a0*/  FADD R3, R30, R3 ;  /* 0x000000031e037221 */ /* 0x010fe20000000000 */
[----:B------:R-:W-:-:S02]  /*102b0*/  SEL R4, RZ, 0x90, !P3 ;  /* 0x00000090ff047807 */ /* 0x000fc40005800000 */
[----:B------:R-:W-:Y:S01]  /*102c0*/  F2FP.BF16.F32.PACK_AB R24, R24, R35 ;  /* 0x000000231818723e */ /* 0x000fe200000010ff */
[----:B---3--:R-:W-:Y:S01]  /*102d0*/  FADD R3, R29, R3 ;  /* 0x000000031d037221 */ /* 0x008fe20000000000 */
[----:B------:R-:W-:Y:S02]  /*102e0*/  LOP3.LUT R197, R4, R197, RZ, 0x3c, !PT ;  /* 0x000000c504c57212 */ /* 0x000fe400078e3cff */
        /* <DEDUP_REMOVED lines=12> */
[----:B0-----:R-:W-:Y:S02]  /*103b0*/  F2FP.BF16.F32.PACK_AB R30, R38, R0 ;  /* 0x00000000261e723e */ /* 0x001fe400000010ff */
[----:B-1----:R-:W-:Y:S02]  /*103c0*/  F2FP.BF16.F32.PACK_AB R31, R40, R41 ;  /* 0x00000029281f723e */ /* 0x002fe400000010ff */
[----:B--2---:R-:W-:Y:S02]  /*103d0*/  F2FP.BF16.F32.PACK_AB R32, R37, R39 ;  /* 0x000000272520723e */ /* 0x004fe400000010ff */
[----:B------:R-:W-:-:S02]  /*103e0*/  F2FP.BF16.F32.PACK_AB R33, R207, R36 ;  /* 0x00000024cf21723e */ /* 0x000fc400000010ff */
[----:B------:R-:W-:Y:S02]  /*103f0*/  F2FP.BF16.F32.PACK_AB R34, R205, R206 ;  /* 0x000000cecd22723e */ /* 0x000fe400000010ff */
[----:B------:R-:W-:Y:S01]  /*10400*/  F2FP.BF16.F32.PACK_AB R35, R208, R204 ;  /* 0x000000ccd023723e */ /* 0x000fe200000010ff */
[----:B------:R-:W-:Y:S06]  /*10410*/  @!P1 BRA `(.L_x_9) ;  /* 0x0000000000049947 */ /* 0x000fec0003800000 */
[----:B------:R0:W-:Y:S02]  /*10420*/  STTM.x32 tmem[UR8+0x140], R4 ;  /* 0x00014004000079ed */ /* 0x0001e400082c0008 */
.L_x_9:
[----:B0-----:R-:W-:Y:S01]  /*10430*/  FADD R4, R0, R3 ;  /* 0x0000000300047221 */ /* 0x001fe20000000000 */
[C---:B------:R-:W-:Y:S01]  /*10440*/  LOP3.LUT R0, R197.reuse, 0x20, RZ, 0x3c, !PT ;  /* 0x00000020c5007812 */ /* 0x040fe200078e3cff */
[----:B-----5:R-:W-:Y:S01]  /*10450*/  STS.U16 [R197+UR6+0x10000], R127 ;  /* 0x0100007fc5007988 */ /* 0x020fe20008000406 */
[----:B------:R-:W-:-:S03]  /*10460*/  LOP3.LUT R3, R197, 0x40, RZ, 0x3c, !PT ;  /* 0x00000040c5037812 */ /* 0x000fc600078e3cff */
        /* <DEDUP_REMOVED lines=65> */
[----:B0-----:R-:W-:-:S03]  /*10880*/  LOP3.LUT R0, R197, 0x60, RZ, 0x3c, !PT ;  /* 0x00000060c5007812 */ /* 0x001fc600078e3cff */
        /* <DEDUP_REMOVED lines=32> */
[----:B0-----:R-:W-:-:S03]  /*10a90*/  FADD R3, -R196, -INF ;  /* 0xff800000c4037421 */ /* 0x001fc60000000100 */
        /* <DEDUP_REMOVED lines=30> */
[----:B------:R-:W1:Y:S02]  /*10c80*/  FENCE.VIEW.ASYNC.T ;  /* 0x00000000000073c6 */ /* 0x000e640000000200 */
[----:B-1----:R-:W-:Y:S01]  /*10c90*/  BAR.SYNC.DEFER_BLOCKING 0x0 ;  /* 0x0000000000007b1d */ /* 0x002fe20000010000 */
[----:B0-----:R-:W-:Y:S01]  /*10ca0*/  FMUL R0, R3, 1.4426950216293334961 ;  /* 0x3fb8aa3b03007820 */ /* 0x001fe20000400000 */
[----:B------:R-:W-:-:S04]  /*10cb0*/  FADD R3, R38, R4 ;  /* 0x0000000426037221 */ /* 0x000fc80000000000 */
[----:B------:R-:W0:Y:S01]  /*10cc0*/  LDTM.x64 R68, tmem[UR8] ;  /* 0x00000008004479ee */ /* 0x000e220008340000 */
[----:B------:R-:W-:Y:S01]  /*10cd0*/  FADD R3, R41, R3 ;  /* 0x0000000329037221 */ /* 0x000fe20000000000 */
[----:B------:R-:W0:Y:S03]  /*10ce0*/  MUFU.EX2 R0, R0 ;  /* 0x0000000000007308 */ /* 0x000e260000000800 */
[----:B------:R-:W-:-:S04]  /*10cf0*/  FADD R3, R40, R3 ;  /* 0x0000000328037221 */ /* 0x000fc80000000000 */
[----:B------:R-:W-:-:S04]  /*10d00*/  FADD R3, R39, R3 ;  /* 0x0000000327037221 */ /* 0x000fc80000000000 */
[----:B------:R-:W-:-:S04]  /*10d10*/  FADD R3, R37, R3 ;  /* 0x0000000325037221 */ /* 0x000fc80000000000 */
[----:B------:R-:W-:Y:S02]  /*10d20*/  FADD R3, R36, R3 ;  /* 0x0000000324037221 */ /* 0x000fe40000000000 */
[----:B------:R-:W-:Y:S01]  /*10d30*/  LDTM.x64 R4, tmem[UR8+0x40] ;  /* 0x00004008000479ee */ /* 0x000fe20008340000 */
[----:B------:R-:W1:Y:S01]  /*10d40*/  LDTM.x64 R132, tmem[UR8+0x80] ;  /* 0x00008008008479ee */ /* 0x000e620008340000 */
[C---:B0-----:R-:W-:Y:S01]  /*10d50*/  FMUL R68, R0.reuse, R68 ;  /* 0x0000004400447220 */ /* 0x041fe20000400000 */
[C---:B------:R-:W-:Y:S01]  /*10d60*/  FMUL R69, R0.reuse, R69 ;  /* 0x0000004500457220 */ /* 0x040fe20000400000 */
        /* <DEDUP_REMOVED lines=19> */
[----:B-1----:R-:W-:Y:S01]  /*10ea0*/  STL.64 [R1], R132 ;  /* 0x0000008401007387 */ /* 0x002fe20000100a00 */
[C---:B------:R-:W-:Y:S01]  /*10eb0*/  FMUL R89, R0.reuse, R89 ;  /* 0x0000005900597220 */ /* 0x040fe20000400000 */
[C---:B------:R-:W-:Y:S01]  /*10ec0*/  FMUL R90, R0.reuse, R90 ;  /* 0x0000005a005a7220 */ /* 0x040fe20000400000 */
[C---:B------:R-:W-:Y:S01]  /*10ed0*/  FMUL R91, R0.reuse, R91 ;  /* 0x0000005b005b7220 */ /* 0x040fe20000400000 */
[----:B------:R-:W-:Y:S01]  /*10ee0*/  STL.64 [R1+0x8], R134 ;  /* 0x0000088601007387 */ /* 0x000fe20000100a00 */
        /* <DEDUP_REMOVED lines=119> */
[----:B------:R0:W-:Y:S01]  /*11660*/  STL.64 [R1+0xf8], R194 ;  /* 0x0000f8c201007387 */ /* 0x0001e20000100a00 */
        /* <DEDUP_REMOVED lines=11> */
[----:B0-----:R-:W0:Y:S01]  /*11720*/  LDTM.x64 R132, tmem[UR8+0xc0] ;  /* 0x0000c008008479ee */ /* 0x001e220008340000 */
[----:B------:R-:W-:Y:S01]  /*11730*/  NOP ;  /* 0x0000000000007918 */ /* 0x000fe20000000000 */
[C---:B------:R-:W-:Y:S01]  /*11740*/  FMUL R65, R0.reuse, R65 ;  /* 0x0000004100417220 */ /* 0x040fe20000400000 */
[C---:B------:R-:W-:Y:S01]  /*11750*/  FMUL R66, R0.reuse, R66 ;  /* 0x0000004200427220 */ /* 0x040fe20000400000 */
[----:B------:R-:W-:Y:S01]  /*11760*/  FMUL R67, R0, R67 ;  /* 0x0000004300437220 */ /* 0x000fe20000400000 */
[----:B------:R-:W-:Y:S06]  /*11770*/  @!P1 BRA `(.L_x_10) ;  /* 0x0000000000089947 */ /* 0x000fec0003800000 */
[----:B0-----:R1:W-:Y:S01]  /*11780*/  STTM.x64 tmem[UR8], R68 ;  /* 0x00000044000079ed */ /* 0x0013e20008340008 */
[----:B------:R1:W-:Y:S02]  /*11790*/  STTM.x64 tmem[UR8+0x40], R4 ;  /* 0x00004004000079ed */ /* 0x0003e40008340008 */
.L_x_10:
[----:B-1----:R-:W2:Y:S01]  /*117a0*/  LDL.LU R67, [R1+0x4] ;  /* 0x0000040001437983 */ /* 0x002ea20000300800 */
[----:B------:R-:W-:Y:S01]  /*117b0*/  FADD R3, R207, R3 ;  /* 0x00000003cf037221 */ /* 0x000fe20000000000 */
[----:B------:R-:W-:Y:S01]  /*117c0*/  FADD R4, -R196, -INF ;  /* 0xff800000c4047421 */ /* 0x000fe20000000100 */
[----:B------:R-:W1:Y:S01]  /*117d0*/  LDCU UR12, c[0x0][0x3f0] ;  /* 0x00007e00ff0c77ac */ /* 0x000e620008000800 */
[----:B------:R-:W3:Y:S04]  /*117e0*/  LDL.LU R66, [R1+0x8] ;  /* 0x0000080001427983 */ /* 0x000ee80000300800 */
[----:B------:R-:W4:Y:S04]  /*117f0*/  LDL.LU R65, [R1+0xc] ;  /* 0x00000c0001417983 */ /* 0x000f280000300800 */
[----:B------:R-:W5:Y:S04]  /*11800*/  LDL.LU R64, [R1+0x10] ;  /* 0x0000100001407983 */ /* 0x000f680000300800 */
        /* <DEDUP_REMOVED lines=16> */
[----:B------:R-:W5:Y:S04]  /*11910*/  LDL.LU R68, [R1] ;  /* 0x0000000001447983 */ /* 0x000f680000300800 */
        /* <DEDUP_REMOVED lines=42> */
[----:B------:R-:W5:Y:S01]  /*11bc0*/  LDL.LU R5, [R1+0xfc] ;  /* 0x0000fc0001057983 */ /* 0x000f620000300800 */
[----:B------:R-:W-:Y:S01]  /*11bd0*/  FADD R3, R206, R3 ;  /* 0x00000003ce037221 */ /* 0x000fe20000000000 */
[----:B------:R-:W-:-:S03]  /*11be0*/  FMUL R4, R4, 1.4426950216293334961 ;  /* 0x3fb8aa3b04047820 */ /* 0x000fc60000400000 */
[----:B------:R-:W-:-:S04]  /*11bf0*/  FADD R3, R205, R3 ;  /* 0x00000003cd037221 */ /* 0x000fc80000000000 */
[----:B------:R-:W-:Y:S02]  /*11c00*/  FADD R3, R204, R3 ;  /* 0x00000003cc037221 */ /* 0x000fe40000000000 */
[----:B------:R0:W1:Y:S02]  /*11c10*/  MUFU.EX2 R204, R4 ;  /* 0x0000000400cc7308 */ /* 0x0000640000000800 */
[C---:B0-----:R-:W-:Y:S01]  /*11c20*/  FMUL R4, R0.reuse, R132 ;  /* 0x0000008400047220 */ /* 0x041fe20000400000 */
[C---:B--2---:R-:W-:Y:S01]  /*11c30*/  FMUL R69, R0.reuse, R67 ;  /* 0x0000004300457220 */ /* 0x044fe20000400000 */
[C---:B------:R-:W-:Y:S01]  /*11c40*/  FMUL R67, R0.reuse, R195 ;  /* 0x000000c300437220 */ /* 0x040fe20000400000 */
[C---:B---3--:R-:W-:Y:S01]  /*11c50*/  FMUL R70, R0.reuse, R66 ;  /* 0x0000004200467220 */ /* 0x048fe20000400000 */
[C---:B------:R-:W-:Y:S01]  /*11c60*/  FMUL R66, R0.reuse, R194 ;  /* 0x000000c200427220 */ /* 0x040fe20000400000 */
[C---:B----4-:R-:W-:Y:S01]  /*11c70*/  FMUL R71, R0.reuse, R65 ;  /* 0x0000004100477220 */ /* 0x050fe20000400000 */
[C---:B------:R-:W-:Y:S01]  /*11c80*/  FMUL R65, R0.reuse, R193 ;  /* 0x000000c100417220 */ /* 0x040fe20000400000 */
[C---:B-----5:R-:W-:Y:S01]  /*11c90*/  FMUL R72, R0.reuse, R64 ;  /* 0x0000004000487220 */ /* 0x060fe20000400000 */
        /* <DEDUP_REMOVED lines=119> */
[----:B------:R-:W-:Y:S01]  /*12410*/  FMUL R5, R0, R133 ;  /* 0x0000008500057220 */ /* 0x000fe20000400000 */
[----:B-1----:R-:W-:Y:S06]  /*12420*/  @!P1 BRA `(.L_x_11) ;  /* 0x00000000000c9947 */ /* 0x002fec0003800000 */
[----:B------:R0:W-:Y:S01]  /*12430*/  STTM.x64 tmem[UR8+0x80], R68 ;  /* 0x00008044000079ed */ /* 0x0001e20008340008 */
[----:B------:R-:W-:Y:S05]  /*12440*/  @!P1 BRA `(.L_x_11) ;  /* 0x0000000000049947 */ /* 0x000fea0003800000 */
[----:B------:R1:W-:Y:S02]  /*12450*/  STTM.x64 tmem[UR8+0xc0], R4 ;  /* 0x0000c004000079ed */ /* 0x0003e40008340008 */
.L_x_11:
[----:B------:R-:W2:Y:S02]  /*12460*/  FENCE.VIEW.ASYNC.T ;  /* 0x00000000000073c6 */ /* 0x000ea40000000200 */
[----:B--2---:R-:W-:Y:S01]  /*12470*/  BAR.SYNC.DEFER_BLOCKING 0x0 ;  /* 0x0000000000007b1d */ /* 0x004fe20000010000 */
[----:B------:R-:W-:Y:S01]  /*12480*/  UIADD3 UR12, UPT, UPT, UR12, -0x40, URZ ;  /* 0xffffffc00c0c7890 */ /* 0x000fe2000fffe0ff */
[----:B------:R-:W-:Y:S01]  /*12490*/  FADD R0, R208, R3 ;  /* 0x00000003d0007221 */ /* 0x000fe20000000000 */
[----:B-1----:R-:W-:Y:S02]  /*124a0*/  HFMA2 R6, -RZ, RZ, 0, 0 ;  /* 0x00000000ff067431 */ /* 0x002fe400000001ff */
[----:B------:R-:W-:Y:S01]  /*124b0*/  UISETP.GE.AND UP1, UPT, UR12, 0x1, UPT ;  /* 0x000000010c00788c */ /* 0x000fe2000bf26270 */
[----:B------:R-:W-:Y:S01]  /*124c0*/  FADD R0, R204, R0 ;  /* 0x00000000cc007221 */ /* 0x000fe20000000000 */
[----:B------:R-:W-:-:S06]  /*124d0*/  UIADD3 UR12, UPT, UPT, UR7, 0x140, URZ ;  /* 0x00000140070c7890 */ /* 0x000fcc000fffe0ff */
[----:B------:R-:W-:-:S05]  /*124e0*/  MOV R4, UR12 ;  /* 0x0000000c00047c02 */ /* 0x000fca0008000f00 */
[----:B------:R1:W-:Y:S01]  /*124f0*/  STL [R1+0x4ac], R4 ;  /* 0x0004ac0401007387 */ /* 0x0003e20000100800 */
[----:B------:R2:W-:Y:S06]  /*12500*/  MEMBAR.ALL.CTA ;  /* 0x0000000000007992 */ /* 0x0005ec0000008000 */
[----:B--2---:R-:W2:Y:S02]  /*12510*/  FENCE.VIEW.ASYNC.S ;  /* 0x00000000000073c6 */ /* 0x004ea40000000000 */
[----:B--2---:R-:W-:Y:S06]  /*12520*/  BAR.SYNC.DEFER_BLOCKING 0x0 ;  /* 0x0000000000007b1d */ /* 0x004fec0000010000 */
[----:B-1----:R-:W-:Y:S05]  /*12530*/  @!P2 BRA `(.L_x_12) ;  /* 0x000000000080a947 */ /* 0x002fea0003800000 */
[----:B------:R-:W-:Y:S01]  /*12540*/  UIADD3 UR13, UPT, UPT, UR6, 0x10000, URZ ;  /* 0x00010000060d7890 */ /* 0x000fe2000fffe0ff */
[----:B------:R-:W-:Y:S01]  /*12550*/  R2UR UR19, R4 ;  /* 0x00000000041372ca */ /* 0x000fe200000e0000 */
[----:B------:R-:W-:Y:S01]  /*12560*/  UMOV UR12, URZ ;  /* 0x000000ff000c7c82 */ /* 0x000fe20008000000 */
[----:B------:R-:W-:Y:S02]  /*12570*/  UIADD3 UR16, UPT, UPT, UR7, 0x148, URZ ;  /* 0x0000014807107890 */ /* 0x000fe4000fffe0ff */
[----:B------:R-:W-:Y:S02]  /*12580*/  USHF.R.U32.HI UR13, URZ, 0x4, UR13 ;  /* 0x00000004ff0d7899 */ /* 0x000fe4000801160d */
[----:B------:R-:W-:Y:S02]  /*12590*/  UIADD3 UR17, UPT, UPT, UR7, 0x150, URZ ;  /* 0x0000015007117890 */ /* 0x000fe4000fffe0ff */
[----:B------:R-:W-:Y:S02]  /*125a0*/  USGXT.U32 UR14, UR13, 0xe ;  /* 0x0000000e0d0e789a */ /* 0x000fe40008000000 */
[----:B------:R-:W-:-:S02]  /*125b0*/  UIADD3 UR18, UPT, UPT, UR7, 0x158, URZ ;  /* 0x0000015807127890 */ /* 0x000fc4000fffe0ff */
[----:B------:R-:W-:Y:S01]  /*125c0*/  UIADD3 UR22, UP2, UPT, UR14, 0x2, URZ ;  /* 0x000000020e167890 */ /* 0x000fe2000ff5e0ff */
[----:B------:R-:W-:Y:S01]  /*125d0*/  UMOV UR20, 0x0 ;  /* 0x0000000000147882 */ /* 0x000fe20000000000 */
[----:B------:R-:W-:Y:S02]  /*125e0*/  UMOV UR21, 0x8400490 ;  /* 0x0840049000157882 */ /* 0x000fe40000000000 */
[----:B------:R-:W-:Y:S02]  /*125f0*/  UIADD3.X UR23, UPT, UPT, UR12, 0x40004040, URZ, UP2, !UPT ;  /* 0x400040400c177890 */ /* 0x000fe400097fe4ff */
[----:B------:R-:W-:Y:S02]  /*12600*/  UIADD3 UR26, UP2, UPT, UR22, 0x2, URZ ;  /* 0x00000002161a7890 */ /* 0x000fe4000ff5e0ff */
[----:B------:R-:W-:Y:S02]  /*12610*/  UIADD3 UR30, UP3, UPT, UR22, 0x4, URZ ;  /* 0x00000004161e7890 */ /* 0x000fe4000ff7e0ff */
[----:B------:R-:W-:-:S02]  /*12620*/  UIADD3.X UR27, UPT, UPT, UR23, URZ, URZ, UP2, !UPT ;  /* 0x000000ff171b7290 */ /* 0x000fc400097fe4ff */
[----:B------:R-:W-:Y:S01]  /*12630*/  UIADD3.X UR31, UPT, UPT, UR23, URZ, URZ, UP3, !UPT ;  /* 0x000000ff171f7290 */ /* 0x000fe20009ffe4ff */
[----:B------:R-:W-:Y:S01]  /*12640*/  UMOV UR15, 0x40004040 ;  /* 0x40004040000f7882 */ /* 0x000fe20000000000 */
[----:B------:R-:W-:Y:S01]  /*12650*/  UMOV UR24, 0x0 ;  /* 0x0000000000187882 */ /* 0x000fe20000000000 */
[----:B------:R-:W-:Y:S01]  /*12660*/  UMOV UR25, 0x8400490 ;  /* 0x0840049000197882 */ /* 0x000fe20000000000 */
[----:B------:R-:W-:Y:S01]  /*12670*/  UMOV UR28, 0x0 ;  /* 0x00000000001c7882 */ /* 0x000fe20000000000 */
[----:B------:R-:W-:Y:S01]  /*12680*/  UMOV UR29, 0x8400490 ;  /* 0x08400490001d7882 */ /* 0x000fe20000000000 */
[----:B------:R-:W-:Y:S01]  /*12690*/  UMOV UR12, UR4 ;  /* 0x00000004000c7c82 */ /* 0x000fe20008000000 */
[----:B------:R-:W-:Y:S01]  /*126a0*/  UMOV UR13, URZ ;  /* 0x000000ff000d7c82 */ /* 0x000fe20008000000 */
[----:B------:R1:W-:Y:S01]  /*126b0*/  UTCHMMA tmem[UR19], gdesc[UR14], tmem[UR7], tmem[UR20], idesc[UR21], UPT ;  /* 0x00ff140e130079ea */ /* 0x0003e2000b800007 */
[----:B------:R-:W-:Y:S01]  /*126c0*/  UMOV UR32, 0x0 ;  /* 0x0000000000207882 */ /* 0x000fe20000000000 */
[----:B------:R-:W-:Y:S01]  /*126d0*/  UMOV UR33, 0x8400490 ;  /* 0x0840049000217882 */ /* 0x000fe20000000000 */
[----:B------:R1:W-:Y:S01]  /*126e0*/  UTCHMMA tmem[UR16], gdesc[UR22], tmem[UR7], tmem[UR24], idesc[UR25], UPT ;  /* 0x00ff1816100079ea */ /* 0x0003e2000b800007 */
[----:B------:R-:W-:Y:S01]  /*126f0*/  UMOV UR12, UR12 ;  /* 0x0000000c000c7c82 */ /* 0x000fe20008000000 */
[----:B------:R1:W-:Y:S01]  /*12700*/  UTCHMMA tmem[UR17], gdesc[UR26], tmem[UR7], tmem[UR28], idesc[UR29], UPT ;  /* 0x00ff1c1a110079ea */ /* 0x0003e2000b800007 */
[----:B------:R1:W-:Y:S01]  /*12710*/  UTCHMMA tmem[UR18], gdesc[UR30], tmem[UR7], tmem[UR32], idesc[UR33], UPT ;  /* 0x00ff201e120079ea */ /* 0x0003e2000b800007 */
[----:B------:R1:W-:Y:S01]  /*12720*/  UTCBAR [UR12], URZ ;  /* 0x000000ff0c0073e9 */ /* 0x0003e200080000ff */
[----:B------:R-:W-:Y:S01]  /*12730*/  NOP ;  /* 0x0000000000007918 */ /* 0x000fe20000000000 */
.L_x_12:
[----:B------:R-:W-:Y:S02]  /*12740*/  FSEL R196, R196, -INF , P1 ;  /* 0xff800000c4c47808 */ /* 0x000fe40000800000 */
[----:B------:R-:W-:Y:S01]  /*12750*/  FSEL R205, R0, 1, P1 ;  /* 0x3f80000000cd7808 */ /* 0x000fe20000800000 */
[----:B------:R-:W-:Y:S06]  /*12760*/  BRA.U !UP1, `(.L_x_13) ;  /* 0x0000008509dc7547 */ /* 0x000fec000b800000 */
[----:B------:R-:W2:Y:S01]  /*12770*/  LDL R4, [R1+0x880] ;  /* 0x0008800001047983 */ /* 0x000ea20000100800 */
[----:B------:R-:W-:Y:S01]  /*12780*/  SHF.R.U32.HI R202, RZ, 0x4, R202 ;  /* 0x00000004ffca7819 */ /* 0x000fe200000116ca */
[----:B------:R-:W-:Y:S01]  /*12790*/  USHF.L.U32 UR5, UR5, 0x6, URZ ;  /* 0x0000000605057899 */ /* 0x000fe200080006ff */
[----:B------:R-:W-:Y:S01]  /*127a0*/  MOV R3, RZ ;  /* 0x000000ff00037202 */ /* 0x000fe20000000f00 */
[----:B------:R-:W-:Y:S01]  /*127b0*/  HFMA2 R203, -RZ, RZ, 0, 5.9604644775390625e-08 ;  /* 0x00000001ffcb7431 */ /* 0x000fe200000001ff */
[----:B------:R-:W-:Y:S01]  /*127c0*/  SGXT.U32 R0, R202, 0xe ;  /* 0x0000000eca00781a */ /* 0x000fe20000000000 */
[----:B------:R-:W-:Y:S01]  /*127d0*/  HFMA2 R206, -RZ, RZ, 0, 0 ;  /* 0x00000000ffce7431 */ /* 0x000fe200000001ff */
[----:B------:R-:W-:Y:S01]  /*127e0*/  LOP3.LUT R2, R2, 0xffffffbf, RZ, 0xc0, !PT ;  /* 0xffffffbf02027812 */ /* 0x000fe200078ec0ff */
[----:B------:R-:W-:Y:S01]  /*127f0*/  UISETP.NE.U32.AND UP1, UPT, UR46, URZ, UPT ;  /* 0x000000ff2e00728c */ /* 0x000fe2000bf25070 */
[----:B------:R-:W-:Y:S01]  /*12800*/  MOV R9, RZ ;  /* 0x000000ff00097202 */ /* 0x000fe20000000f00 */
[----:B------:R3:W-:Y:S01]  /*12810*/  STL [R1+0x4b0], R0 ;  /* 0x0004b00001007387 */ /* 0x0007e20000100800 */
[----:B------:R-:W-:-:S02]  /*12820*/  @P0 LOP3.LUT R2, R2, 0x40, RZ, 0xfc, !PT ;  /* 0x0000004002020812 */ /* 0x000fc400078efcff */
[----:B0-----:R-:W-:Y:S02]  /*12830*/  MOV R68, RZ ;  /* 0x000000ff00447202 */ /* 0x001fe40000000f00 */
[----:B------:R-:W-:Y:S02]  /*12840*/  LOP3.LUT R2, R2, 0xffffffef, RZ, 0xc0, !PT ;  /* 0xffffffef02027812 */ /* 0x000fe400078ec0ff */
[----:B------:R-:W-:Y:S02]  /*12850*/  MOV R204, RZ ;  /* 0x000000ff00cc7202 */ /* 0x000fe40000000f00 */
[----:B---3--:R-:W-:-:S04]  /*12860*/  IADD3 R0, P1, PT, R0, 0x2, RZ ;  /* 0x0000000200007810 */ /* 0x008fc80007f3e0ff */
[----:B------:R-:W-:Y:S02]  /*12870*/  IADD3.X R3, PT, PT, R3, 0x40004040, RZ, P1, !PT ;  /* 0x4000404003037810 */ /* 0x000fe40000ffe4ff */
[----:B-1----:R-:W-:Y:S02]  /*12880*/  R2UR UR12, R0 ;  /* 0x00000000000c72ca */ /* 0x002fe400000e0000 */
[----:B------:R-:W-:-:S13]  /*12890*/  R2UR UR13, R3 ;  /* 0x00000000030d72ca */ /* 0x000fda00000e0000 */
[----:B------:R-:W-:Y:S02]  /*128a0*/  UIADD3.64 UR76, UPT, UPT, UR12, 0x2, URZ ;  /* 0x000000020c4c7897 */ /* 0x000fe4000fffe0ff */
[----:B------:R-:W-:Y:S02]  /*128b0*/  UIADD3.64 UR46, UPT, UPT, UR12, 0x4, URZ ;  /* 0x000000040c2e7897 */ /* 0x000fe4000fffe0ff */
[----:B------:R-:W-:Y:S02]  /*128c0*/  UIADD3.64 UR48, UPT, UPT, UR12, 0x1fe, URZ ;  /* 0x000001fe0c307897 */ /* 0x000fe4000fffe0ff */
[----:B------:R-:W-:Y:S02]  /*128d0*/  UIADD3.64 UR50, UPT, UPT, UR12, 0x200, URZ ;  /* 0x000002000c327897 */ /* 0x000fe4000fffe0ff */
[----:B------:R-:W-:Y:S02]  /*128e0*/  UIADD3.64 UR52, UPT, UPT, UR12, 0x202, URZ ;  /* 0x000002020c347897 */ /* 0x000fe4000fffe0ff */
[----:B------:R-:W-:-:S02]  /*128f0*/  UIADD3.64 UR54, UPT, UPT, UR12, 0x204, URZ ;  /* 0x000002040c367897 */ /* 0x000fc4000fffe0ff */
[----:B------:R-:W-:Y:S02]  /*12900*/  UIADD3.64 UR56, UPT, UPT, UR12, 0x3fe, URZ ;  /* 0x000003fe0c387897 */ /* 0x000fe4000fffe0ff */
[----:B------:R-:W-:Y:S02]  /*12910*/  UIADD3.64 UR58, UPT, UPT, UR12, 0x400, URZ ;  /* 0x000004000c3a7897 */ /* 0x000fe4000fffe0ff */
[----:B------:R-:W-:Y:S02]  /*12920*/  UIADD3.64 UR60, UPT, UPT, UR12, 0x402, URZ ;  /* 0x000004020c3c7897 */ /* 0x000fe4000fffe0ff */
[----:B------:R-:W-:Y:S02]  /*12930*/  UIADD3.64 UR62, UPT, UPT, UR12, 0x404, URZ ;  /* 0x000004040c3e7897 */ /* 0x000fe4000fffe0ff */
[----:B------:R-:W-:Y:S02]  /*12940*/  UIADD3.64 UR64, UPT, UPT, UR12, 0x5fe, URZ ;  /* 0x000005fe0c407897 */ /* 0x000fe4000fffe0ff */
[----:B------:R-:W-:-:S02]  /*12950*/  UIADD3.64 UR66, UPT, UPT, UR12, 0x600, URZ ;  /* 0x000006000c427897 */ /* 0x000fc4000fffe0ff */
[----:B------:R-:W-:Y:S02]  /*12960*/  UIADD3.64 UR68, UPT, UPT, UR12, 0x602, URZ ;  /* 0x000006020c447897 */ /* 0x000fe4000fffe0ff */
[----:B------:R-:W-:Y:S01]  /*12970*/  UIADD3.64 UR70, UPT, UPT, UR12, 0x604, URZ ;  /* 0x000006040c467897 */ /* 0x000fe2000fffe0ff */
[----:B--2---:R-:W-:Y:S02]  /*12980*/  IADD3 R252, PT, PT, R4, 0x20000, RZ ;  /* 0x0002000004fc7810 */ /* 0x004fe40007ffe0ff */
[----:B------:R-:W-:Y:S02]  /*12990*/  MOV R4, UR6 ;  /* 0x0000000600047c02 */ /* 0x000fe40008000f00 */
[----:B------:R-:W-:Y:S02]  /*129a0*/  SHF.R.U32.HI R252, RZ, 0x4, R252 ;  /* 0x00000004fffc7819 */ /* 0x000fe400000116fc */
[----:B------:R-:W-:Y:S02]  /*129b0*/  SHF.R.U32.HI R4, RZ, 0x4, R4 ;  /* 0x00000004ff047819 */ /* 0x000fe40000011604 */
[----:B------:R-:W-:-:S02]  /*129c0*/  SGXT.U32 R252, R252, 0xe ;  /* 0x0000000efcfc781a */ /* 0x000fc40000000000 */
[----:B------:R-:W-:Y:S02]  /*129d0*/  SGXT.U32 R4, R4, 0xe ;  /* 0x0000000e0404781a */ /* 0x000fe40000000000 */
[----:B------:R-:W-:-:S04]  /*129e0*/  IADD3 R0, P1, PT, R252, 0x2, RZ ;  /* 0x00000002fc007810 */ /* 0x000fc80007f3e0ff */
[----:B------:R-:W-:Y:S02]  /*129f0*/  R2UR UR14, R0 ;  /* 0x00000000000e72ca */ /* 0x000fe400000e0000 */
[----:B------:R-:W-:Y:S02]  /*12a00*/  IADD3 R0, P4, PT, R4, 0x8000080, RZ ;  /* 0x0800008004007810 */ /* 0x000fe40007f9e0ff */
[----:B------:R-:W-:Y:S02]  /*12a10*/  IADD3.X R9, PT, PT, R9, 0x40004040, RZ, P1, !PT ;  /* 0x4000404009097810 */ /* 0x000fe40000ffe4ff */
[C---:B------:R-:W-:Y:S02]  /*12a20*/  IADD3 R5, P0, PT, R0.reuse, 0x200, RZ ;  /* 0x0000020000057810 */ /* 0x040fe40007f1e0ff */
[----:B------:R-:W-:Y:S02]  /*12a30*/  IADD3 R3, P3, PT, R0, 0x80, RZ ;  /* 0x0000008000037810 */ /* 0x000fe40007f7e0ff */
[----:B------:R-:W-:-:S02]  /*12a40*/  R2UR UR22, R5 ;  /* 0x00000000051672ca */ /* 0x000fc400000e0000 */
[----:B------:R-:W-:Y:S02]  /*12a50*/  R2UR UR16, R3 ;  /* 0x00000000031072ca */ /* 0x000fe400000e0000 */
[C---:B------:R-:W-:Y:S02]  /*12a60*/  IADD3 R3, P2, PT, R0.reuse, 0x100, RZ ;  /* 0x0000010000037810 */ /* 0x040fe40007f5e0ff */
[----:B------:R-:W-:Y:S02]  /*12a70*/  R2UR UR42, R0 ;  /* 0x00000000002a72ca */ /* 0x000fe400000e0000 */
[----:B------:R-:W-:Y:S02]  /*12a80*/  R2UR UR18, R3 ;  /* 0x00000000031272ca */ /* 0x000fe400000e0000 */
[----:B------:R-:W-:Y:S02]  /*12a90*/  @P0 LOP3.LUT R2, R2, 0x10, RZ, 0xfc, !PT ;  /* 0x0000001002020812 */ /* 0x000fe400078efcff */
[----:B------:R-:W-:-:S02]  /*12aa0*/  IADD3 R5, P0, PT, R0, 0x280, RZ ;  /* 0x0000028000057810 */ /* 0x000fc40007f1e0ff */
[----:B------:R-:W-:Y:S02]  /*12ab0*/  LOP3.LUT R2, R2, 0xfffffff7, RZ, 0xc0, !PT ;  /* 0xfffffff702027812 */ /* 0x000fe400078ec0ff */
[----:B------:R-:W-:Y:S02]  /*12ac0*/  R2UR UR24, R5 ;  /* 0x00000000051872ca */ /* 0x000fe400000e0000 */
[----:B------:R-:W-:Y:S02]  /*12ad0*/  IADD3 R3, P6, PT, R0, 0x180, RZ ;  /* 0x0000018000037810 */ /* 0x000fe40007fde0ff */
[----:B------:R-:W-:Y:S02]  /*12ae0*/  R2UR UR15, R9 ;  /* 0x00000000090f72ca */ /* 0x000fe400000e0000 */
[----:B------:R-:W-:Y:S01]  /*12af0*/  R2UR UR20, R3 ;  /* 0x00000000031472ca */ /* 0x000fe200000e0000 */
[----:B------:R-:W-:Y:S02]  /*12b00*/  HFMA2 R3, -RZ, RZ, 0, 0 ;  /* 0x00000000ff037431 */ /* 0x000fe400000001ff */
[----:B------:R-:W-:-:S02]  /*12b10*/  @P0 LOP3.LUT R2, R2, 0x8, RZ, 0xfc, !PT ;  /* 0x0000000802020812 */ /* 0x000fc400078efcff */
[----:B------:R-:W-:Y:S02]  /*12b20*/  IADD3 R5, P0, PT, R0, 0x300, RZ ;  /* 0x0000030000057810 */ /* 0x000fe40007f1e0ff */
[----:B------:R-:W-:Y:S02]  /*12b30*/  LOP3.LUT R2, R2, 0xfffffffb, RZ, 0xc0, !PT ;  /* 0xfffffffb02027812 */ /* 0x000fe400078ec0ff */
[----:B------:R-:W-:Y:S02]  /*12b40*/  R2UR UR26, R5 ;  /* 0x00000000051a72ca */ /* 0x000fe400000e0000 */
[----:B------:R-:W-:Y:S01]  /*12b50*/  IADD3 R5, P1, PT, R0, 0x380, RZ ;  /* 0x0000038000057810 */ /* 0x000fe20007f3e0ff */
[----:B------:R-:W-:Y:S01]  /*12b60*/  UIADD3.64 UR74, UPT, UPT, UR14, 0x2, URZ ;  /* 0x000000020e4a7897 */ /* 0x000fe2000fffe0ff */
[----:B------:R-:W-:Y:S01]  /*12b70*/  IADD3.X R3, PT, PT, R3, 0x40004040, RZ, P4, !PT ;  /* 0x4000404003037810 */ /* 0x000fe200027fe4ff */
[----:B------:R-:W-:Y:S01]  /*12b80*/  UIADD3.64 UR72, UPT, UPT, UR14, 0x4, URZ ;  /* 0x000000040e487897 */ /* 0x000fe2000fffe0ff */
[----:B------:R-:W-:-:S02]  /*12b90*/  R2UR UR28, R5 ;  /* 0x00000000051c72ca */ /* 0x000fc400000e0000 */
[----:B------:R-:W-:Y:S02]  /*12ba0*/  IADD3.X R6, PT, PT, R3, RZ, RZ, P3, !PT ;  /* 0x000000ff03067210 */ /* 0x000fe40001ffe4ff */
[----:B------:R-:W-:Y:S02]  /*12bb0*/  @P0 LOP3.LUT R2, R2, 0x4, RZ, 0xfc, !PT ;  /* 0x0000000402020812 */ /* 0x000fe400078efcff */
[----:B------:R-:W-:Y:S02]  /*12bc0*/  IADD3 R5, P0, PT, R0, 0x400, RZ ;  /* 0x0000040000057810 */ /* 0x000fe40007f1e0ff */
[----:B------:R-:W-:Y:S02]  /*12bd0*/  LOP3.LUT R2, R2, 0xfffffffd, RZ, 0xc0, !PT ;  /* 0xfffffffd02027812 */ /* 0x000fe400078ec0ff */
[----:B------:R-:W-:Y:S02]  /*12be0*/  R2UR UR30, R5 ;  /* 0x00000000051e72ca */ /* 0x000fe400000e0000 */
[----:B------:R-:W-:-:S02]  /*12bf0*/  @P1 LOP3.LUT R2, R2, 0x2, RZ, 0xfc, !PT ;  /* 0x0000000202021812 */ /* 0x000fc400078efcff */
[----:B------:R-:W-:Y:S02]  /*12c00*/  IADD3 R5, P5, PT, R0, 0x480, RZ ;  /* 0x0000048000057810 */ /* 0x000fe40007fbe0ff */
[----:B------:R-:W-:Y:S02]  /*12c10*/  LOP3.LUT R2, R2, 0xffffff7f, RZ, 0xc0, !PT ;  /* 0xffffff7f02027812 */ /* 0x000fe400078ec0ff */
[----:B------:R-:W-:Y:S02]  /*12c20*/  R2UR UR32, R5 ;  /* 0x00000000052072ca */ /* 0x000fe400000e0000 */
[----:B------:R-:W-:Y:S02]  /*12c30*/  @P0 LOP3.LUT R2, R2, 0x80, RZ, 0xfc, !PT ;  /* 0x0000008002020812 */ /* 0x000fe400078efcff */
[----:B------:R-:W-:Y:S02]  /*12c40*/  IADD3 R5, P4, PT, R0, 0x500, RZ ;  /* 0x0000050000057810 */ /* 0x000fe40007f9e0ff */
[----:B------:R-:W-:-:S02]  /*12c50*/  LOP3.LUT P0, RZ, R2, 0x2, RZ, 0xc0, !PT ;  /* 0x0000000202ff7812 */ /* 0x000fc4000780c0ff */
[----:B------:R-:W-:Y:S02]  /*12c60*/  LOP3.LUT R2, R2, 0xfffffeff, RZ, 0xc0, !PT ;  /* 0xfffffeff02027812 */ /* 0x000fe400078ec0ff */
[----:B------:R-:W-:Y:S02]  /*12c70*/  R2UR UR34, R5 ;  /* 0x00000000052272ca */ /* 0x000fe400000e0000 */
[C---:B------:R-:W-:Y:S02]  /*12c80*/  IADD3 R5, P3, PT, R0.reuse, 0x580, RZ ;  /* 0x0000058000057810 */ /* 0x040fe40007f7e0ff */
[----:B------:R-:W-:Y:S02]  /*12c90*/  IADD3.X R7, PT, PT, R3, RZ, RZ, P2, !PT ;  /* 0x000000ff03077210 */ /* 0x000fe400017fe4ff */
[----:B------:R-:W-:Y:S02]  /*12ca0*/  R2UR UR36, R5 ;  /* 0x00000000052472ca */ /* 0x000fe400000e0000 */
[----:B------:R-:W-:-:S02]  /*12cb0*/  IADD3 R5, P2, PT, R0, 0x600, RZ ;  /* 0x0000060000057810 */ /* 0x000fc40007f5e0ff */
[----:B------:R-:W-:Y:S02]  /*12cc0*/  @P0 LOP3.LUT R2, R2, 0x100, RZ, 0xfc, !PT ;  /* 0x0000010002020812 */ /* 0x000fe400078efcff */
[----:B------:R-:W-:Y:S02]  /*12cd0*/  R2UR UR38, R5 ;  /* 0x00000000052672ca */ /* 0x000fe400000e0000 */
[C---:B------:R-:W-:Y:S02]  /*12ce0*/  LOP3.LUT P0, RZ, R2.reuse, 0x4, RZ, 0xc0, !PT ;  /* 0x0000000402ff7812 */ /* 0x040fe4000780c0ff */
[----:B------:R-:W-:Y:S02]  /*12cf0*/  LOP3.LUT R2, R2, 0xfffffdff, RZ, 0xc0, !PT ;  /* 0xfffffdff02027812 */ /* 0x000fe400078ec0ff */
[----:B------:R-:W-:Y:S02]  /*12d00*/  IADD3 R5, P1, PT, R0, 0x680, RZ ;  /* 0x0000068000057810 */ /* 0x000fe40007f3e0ff */
[----:B------:R-:W-:-:S02]  /*12d10*/  R2UR UR17, R6 ;  /* 0x00000000061172ca */ /* 0x000fc400000e0000 */
[----:B------:R-:W-:Y:S02]  /*12d20*/  R2UR UR40, R5 ;  /* 0x00000000052872ca */ /* 0x000fe400000e0000 */
[----:B------:R-:W-:Y:S02]  /*12d30*/  IADD3.X R5, PT, PT, R3, RZ, RZ, P6, !PT ;  /* 0x000000ff03057210 */ /* 0x000fe400037fe4ff */
[----:B------:R-:W-:Y:S02]  /*12d40*/  IADD3 R0, P6, PT, R0, 0x700, RZ ;  /* 0x0000070000007810 */ /* 0x000fe40007fde0ff */
[----:B------:R-:W-:Y:S02]  /*12d50*/  @P0 LOP3.LUT R2, R2, 0x200, RZ, 0xfc, !PT ;  /* 0x0000020002020812 */ /* 0x000fe400078efcff */
[----:B------:R-:W-:Y:S02]  /*12d60*/  R2UR UR44, R0 ;  /* 0x00000000002c72ca */ /* 0x000fe400000e0000 */
[----:B------:R-:W-:-:S02]  /*12d70*/  LOP3.LUT P0, RZ, R2, 0x8, RZ, 0xc0, !PT ;  /* 0x0000000802ff7812 */ /* 0x000fc4000780c0ff */
[----:B------:R-:W-:Y:S02]  /*12d80*/  LOP3.LUT R2, R2, 0xfffffbff, RZ, 0xc0, !PT ;  /* 0xfffffbff02027812 */ /* 0x000fe400078ec0ff */
[----:B------:R-:W-:Y:S02]  /*12d90*/  R2UR UR19, R7 ;  /* 0x00000000071372ca */ /* 0x000fe400000e0000 */
[----:B------:R-:W-:Y:S02]  /*12da0*/  R2UR UR21, R5 ;  /* 0x00000000051572ca */ /* 0x000fe400000e0000 */
[----:B------:R-:W-:Y:S02]  /*12db0*/  R2UR UR43, R3 ;  /* 0x00000000032b72ca */ /* 0x000fe400000e0000 */
[----:B------:R-:W-:Y:S02]  /*12dc0*/  MOV R218, UR74 ;  /* 0x0000004a00da7c02 */ /* 0x000fe40008000f00 */
[----:B------:R-:W-:-:S02]  /*12dd0*/  MOV R219, UR75 ;  /* 0x0000004b00db7c02 */ /* 0x000fc40008000f00 */
[----:B------:R-:W-:Y:S02]  /*12de0*/  @P0 LOP3.LUT R2, R2, 0x400, RZ, 0xfc, !PT ;  /* 0x0000040002020812 */ /* 0x000fe400078efcff */
[----:B------:R-:W-:Y:S02]  /*12df0*/  MOV R214, UR72 ;  /* 0x0000004800d67c02 */ /* 0x000fe40008000f00 */
[C---:B------:R-:W-:Y:S02]  /*12e00*/  LOP3.LUT P0, RZ, R2.reuse, 0x10, RZ, 0xc0, !PT ;  /* 0x0000001002ff7812 */ /* 0x040fe4000780c0ff */
[----:B------:R-:W-:Y:S02]  /*12e10*/  MOV R215, UR73 ;  /* 0x0000004900d77c02 */ /* 0x000fe40008000f00 */
[----:B------:R-:W-:Y:S02]  /*12e20*/  IADD3.X R0, PT, PT, R3, RZ, RZ, P0, !PT ;  /* 0x000000ff03007210 */ /* 0x000fe400007fe4ff */
[----:B------:R-:W-:-:S02]  /*12e30*/  LOP3.LUT P0, RZ, R2, 0x400, RZ, 0xc0, !PT ;  /* 0x0000040002ff7812 */ /* 0x000fc4000780c0ff */
[----:B------:R-:W-:Y:S02]  /*12e40*/  R2UR UR23, R0 ;  /* 0x00000000001772ca */ /* 0x000fe400000e0000 */
[C---:B------:R-:W-:Y:S02]  /*12e50*/  IADD3.X R0, PT, PT, R3.reuse, RZ, RZ, P5, !PT ;  /* 0x000000ff03007210 */ /* 0x040fe40002ffe4ff */
[C---:B------:R-:W-:Y:S02]  /*12e60*/  IADD3.X R6, PT, PT, R3.reuse, RZ, RZ, P0, !PT ;  /* 0x000000ff03067210 */ /* 0x040fe400007fe4ff */
[----:B------:R-:W-:Y:S02]  /*12e70*/  LOP3.LUT P0, RZ, R2, 0x200, RZ, 0xc0, !PT ;  /* 0x0000020002ff7812 */ /* 0x000fe4000780c0ff */
[----:B------:R-:W-:Y:S02]  /*12e80*/  R2UR UR33, R0 ;  /* 0x00000000002172ca */ /* 0x000fe400000e0000 */
[----:B------:R-:W-:-:S02]  /*12e90*/  IADD3.X R0, PT, PT, R3, RZ, RZ, P4, !PT ;  /* 0x000000ff03007210 */ /* 0x000fc400027fe4ff */
[C---:B------:R-:W-:Y:S02]  /*12ea0*/  IADD3.X R8, PT, PT, R3.reuse, RZ, RZ, P0, !PT ;  /* 0x000000ff03087210 */ /* 0x040fe400007fe4ff */
[----:B------:R-:W-:Y:S02]  /*12eb0*/  LOP3.LUT P0, RZ, R2, 0x100, RZ, 0xc0, !PT ;  /* 0x0000010002ff7812 */ /* 0x000fe4000780c0ff */
[----:B------:R-:W-:Y:S02]  /*12ec0*/  R2UR UR35, R0 ;  /* 0x00000000002372ca */ /* 0x000fe400000e0000 */
[C---:B------:R-:W-:Y:S02]  /*12ed0*/  IADD3.X R0, PT, PT, R3.reuse, RZ, RZ, P3, !PT ;  /* 0x000000ff03007210 */ /* 0x040fe40001ffe4ff */
[----:B------:R-:W-:Y:S02]  /*12ee0*/  IADD3.X R7, PT, PT, R3, RZ, RZ, P0, !PT ;  /* 0x000000ff03077210 */ /* 0x000fe400007fe4ff */
[----:B------:R-:W-:-:S02]  /*12ef0*/  LOP3.LUT P0, RZ, R2, 0x80, RZ, 0xc0, !PT ;  /* 0x0000008002ff7812 */ /* 0x000fc4000780c0ff */
[----:B------:R-:W-:Y:S02]  /*12f00*/  R2UR UR37, R0 ;  /* 0x00000000002572ca */ /* 0x000fe400000e0000 */
[C---:B------:R-:W-:Y:S02]  /*12f10*/  IADD3.X R0, PT, PT, R3.reuse, RZ, RZ, P2, !PT ;  /* 0x000000ff03007210 */ /* 0x040fe400017fe4ff */
[C---:B------:R-:W-:Y:S02]  /*12f20*/  IADD3.X R5, PT, PT, R3.reuse, RZ, RZ, P0, !PT ;  /* 0x000000ff03057210 */ /* 0x040fe400007fe4ff */
[----:B------:R-:W-:Y:S02]  /*12f30*/  R2UR UR39, R0 ;  /* 0x00000000002772ca */ /* 0x000fe400000e0000 */
[----:B------:R-:W-:Y:S02]  /*12f40*/  IADD3.X R0, PT, PT, R3, RZ, RZ, P1, !PT ;  /* 0x000000ff03007210 */ /* 0x000fe40000ffe4ff */
[----:B------:R-:W-:-:S02]  /*12f50*/  R2UR UR25, R6 ;  /* 0x00000000061972ca */ /* 0x000fc400000e0000 */
[----:B------:R-:W-:Y:S02]  /*12f60*/  R2UR UR27, R8 ;  /* 0x00000000081b72ca */ /* 0x000fe400000e0000 */
[----:B------:R-:W-:Y:S02]  /*12f70*/  R2UR UR29, R7 ;  /* 0x00000000071d72ca */ /* 0x000fe400000e0000 */
[----:B------:R-:W-:Y:S02]  /*12f80*/  R2UR UR31, R5 ;  /* 0x00000000051f72ca */ /* 0x000fe400000e0000 */
[----:B------:R-:W-:Y:S02]  /*12f90*/  LOP3.LUT P0, RZ, R2, 0x40, RZ, 0xc0, !PT ;  /* 0x0000004002ff7812 */ /* 0x000fe4000780c0ff */
[----:B------:R-:W-:Y:S02]  /*12fa0*/  R2UR UR41, R0 ;  /* 0x00000000002972ca */ /* 0x000fe400000e0000 */
[----:B------:R-:W-:-:S02]  /*12fb0*/  LOP3.LUT R2, R4, 0x8000000, RZ, 0xfc, !PT ;  /* 0x0800000004027812 */ /* 0x000fc400078efcff */
[----:B------:R-:W-:Y:S02]  /*12fc0*/  IADD3.X R0, PT, PT, R3, RZ, RZ, P6, !PT ;  /* 0x000000ff03007210 */ /* 0x000fe400037fe4ff */
[----:B------:R-:W-:Y:S01]  /*12fd0*/  SHF.L.U32 R3, R225, 0x6, RZ ;  /* 0x00000006e1037819 */ /* 0x000fe200000006ff */
[----:B------:R0:W-:Y:S01]  /*12fe0*/  STL [R1+0x4a8], R2 ;  /* 0x0004a80201007387 */ /* 0x0001e20000100800 */
[----:B------:R-:W-:Y:S02]  /*12ff0*/  R2UR UR45, R0 ;  /* 0x00000000002d72ca */ /* 0x000fe400000e0000 */
[----:B------:R-:W-:Y:S02]  /*13000*/  MOV R0, R196 ;  /* 0x000000c400007202 */ /* 0x000fe40000000f00 */
[----:B0-----:R-:W-:-:S11]  /*13010*/  MOV R2, UR5 ;  /* 0x0000000500027c02 */ /* 0x001fd60008000f00 */
.L_x_18:
[----:B------:R-:W2:Y:S04]  /*13020*/  LDL.64 R22, [R1+0x788] ;  /* 0x0007880001167983 */ /* 0x000ea80000100a00 */
[----:B------:R-:W3:Y:S04]  /*13030*/  LDL.64 R10, [R1+0x710] ;  /* 0x00071000010a7983 */ /* 0x000ee80000100a00 */
[----:B------:R-:W4:Y:S04]  /*13040*/  LDL.64 R12, [R1+0x708] ;  /* 0x00070800010c7983 */ /* 0x000f280000100a00 */
[----:B------:R-:W5:Y:S04]  /*13050*/  LDL.64 R38, [R1+0x698] ;  /* 0x0006980001267983 */ /* 0x000f680000100a00 */
[----:B------:R-:W5:Y:S01]  /*13060*/  LDL.64 R14, [R1+0x780] ;  /* 0x00078000010e7983 */ /* 0x000f620000100a00 */
[C---:B------:R-:W-:Y:S01]  /*13070*/  IMAD.WIDE R4, R3.reuse, 0x2, R200 ;  /* 0x0000000203047825 */ /* 0x040fe200078e02c8 */
[----:B0-----:R-:W0:Y:S02]  /*13080*/  LDC R66, c[0x0][0x3c4] ;  /* 0x0000f100ff427b82 */ /* 0x001e240000000800 */
[----:B------:R-:W5:Y:S01]  /*13090*/  LDL.64 R28, [R1+0x628] ;  /* 0x00062800011c7983 */ /* 0x000f620000100a00 */
[----:B------:R-:W-:-:S03]  /*130a0*/  IMAD.WIDE R8, R3, 0x2, R198 ;  /* 0x0000000203087825 */ /* 0x000fc600078e02c6 */
[----:B------:R-:W5:Y:S04]  /*130b0*/  LDL.64 R20, [R1+0x690] ;  /* 0x0006900001147983 */ /* 0x000f680000100a00 */
[----:B------:R-:W5:Y:S04]  /*130c0*/  LDL.64 R18, [R1+0x620] ;  /* 0x0006200001127983 */ /* 0x000f680000100a00 */
[----:B------:R-:W5:Y:S04]  /*130d0*/  LDL.64 R6, [R1+0x800] ;  /* 0x0008000001067983 */ /* 0x000f680000100a00 */
[----:B------:R-:W5:Y:S04]  /*130e0*/  LDL.64 R16, [R1+0x7f8] ;  /* 0x0007f80001107983 */ /* 0x000f680000100a00 */
[----:B------:R-:W5:Y:S04]  /*130f0*/  LDG.E.U16 R4, desc[UR10][R4.64] ;  /* 0x0000000a04047981 */ /* 0x000f68000c1e1500 */
[----:B------:R-:W5:Y:S04]  /*13100*/  LDL.64 R34, [R1+0x870] ;  /* 0x0008700001227983 */ /* 0x000f680000100a00 */
[----:B------:R-:W5:Y:S04]  /*13110*/  LDL.64 R32, [R1+0x860] ;  /* 0x0008600001207983 */ /* 0x000f680000100a00 */
[----:B------:R2:W5:Y:S04]  /*13120*/  LDG.E.U16 R5, desc[UR10][R8.64] ;  /* 0x0000000a08057981 */ /* 0x000568000c1e1500 */
[----:B------:R-:W5:Y:S04]  /*13130*/  LDL.64 R36, [R1+0x5b8] ;  /* 0x0005b80001247983 */ /* 0x000f680000100a00 */
        /* <DEDUP_REMOVED lines=58> */
[----:B------:R-:W5:Y:S01]  /*134e0*/  LDL.64 R138, [R1+0x4b8] ;  /* 0x0004b800018a7983 */ /* 0x000f620000100a00 */
[----:B--2---:R-:W-:-:S03]  /*134f0*/  IMAD.WIDE R8, R3, 0x2, R22 ;  /* 0x0000000203087825 */ /* 0x004fc600078e0216 */
[----:B------:R-:W2:Y:S01]  /*13500*/  LDL.64 R22, [R1+0x7f0] ;  /* 0x0007f00001167983 */ /* 0x000ea20000100a00 */
[----:B---3--:R-:W-:-:S03]  /*13510*/  IMAD.WIDE R10, R3, 0x2, R10 ;  /* 0x00000002030a7825 */ /* 0x008fc600078e020a */
[----:B------:R-:W3:Y:S01]  /*13520*/  LDG.E.U16 R8, desc[UR10][R8.64] ;  /* 0x0000000a08087981 */ /* 0x000ee2000c1e1500 */
[----:B----4-:R-:W-:-:S03]  /*13530*/  IMAD.WIDE R12, R3, 0x2, R12 ;  /* 0x00000002030c7825 */ /* 0x010fc600078e020c */
[----:B------:R-:W4:Y:S04]  /*13540*/  LDG.E.U16 R10, desc[UR10][R10.64] ;  /* 0x0000000a0a0a7981 */ /* 0x000f28000c1e1500 */
[----:B------:R5:W3:Y:S02]  /*13550*/  LDG.E.U16 R11, desc[UR10][R12.64] ;  /* 0x0000000a0c0b7981 */ /* 0x000ae4000c1e1500 */
[C---:B-----5:R-:W-:Y:S02]  /*13560*/  IMAD.WIDE R12, R3.reuse, 0x2, R38 ;  /* 0x00000002030c7825 */ /* 0x060fe400078e0226 */
[----:B------:R-:W5:Y:S02]  /*13570*/  LDL.64 R38, [R1+0x770] ;  /* 0x0007700001267983 */ /* 0x000f640000100a00 */
[----:B------:R-:W-:-:S02]  /*13580*/  IMAD.WIDE R14, R3, 0x2, R14 ;  /* 0x00000002030e7825 */ /* 0x000fc400078e020e */
[----:B------:R-:W3:Y:S04]  /*13590*/  LDG.E.U16 R12, desc[UR10][R12.64] ;  /* 0x0000000a0c0c7981 */ /* 0x000ee8000c1e1500 */
[----:B------:R1:W3:Y:S01]  /*135a0*/  LDG.E.U16 R9, desc[UR10][R14.64] ;  /* 0x0000000a0e097981 */ /* 0x0002e2000c1e1500 */
[----:B------:R-:W-:-:S04]  /*135b0*/  IMAD.WIDE R20, R3, 0x2, R20 ;  /* 0x0000000203147825 */ /* 0x000fc800078e0214 */
[C---:B------:R-:W-:Y:S01]  /*135c0*/  IMAD.WIDE R18, R3.reuse, 0x2, R18 ;  /* 0x0000000203127825 */ /* 0x040fe200078e0212 */
[----:B------:R0:W3:Y:S03]  /*135d0*/  LDG.E.U16 R13, desc[UR10][R20.64] ;  /* 0x0000000a140d7981 */ /* 0x0000e6000c1e1500 */
[C---:B-1----:R-:W-:Y:S02]  /*135e0*/  IMAD.WIDE R14, R3.reuse, 0x2, R28 ;  /* 0x00000002030e7825 */ /* 0x042fe400078e021c */
[----:B------:R-:W3:Y:S02]  /*135f0*/  LDL.64 R28, [R1+0x700] ;  /* 0x00070000011c7983 */ /* 0x000ee40000100a00 */
[C---:B------:R-:W-:Y:S02]  /*13600*/  IMAD.WIDE R6, R3.reuse, 0x2, R6 ;  /* 0x0000000203067825 */ /* 0x040fe400078e0206 */
[----:B------:R-:W4:Y:S02]  /*13610*/  LDG.E.U16 R14, desc[UR10][R14.64] ;  /* 0x0000000a0e0e7981 */ /* 0x000f24000c1e1500 */
[----:B------:R-:W-:-:S02]  /*13620*/  IMAD.WIDE R16, R3, 0x2, R16 ;  /* 0x0000000203107825 */ /* 0x000fc400078e0210 */
[----:B------:R-:W4:Y:S02]  /*13630*/  LDG.E.U16 R6, desc[UR10][R6.64] ;  /* 0x0000000a06067981 */ /* 0x000f24000c1e1500 */
[C---:B0-----:R-:W-:Y:S02]  /*13640*/  IMAD.WIDE R20, R3.reuse, 0x2, R32 ;  /* 0x0000000203147825 */ /* 0x041fe400078e0220 */
[----:B------:R-:W4:Y:S04]  /*13650*/  LDL.64 R32, [R1+0x5a8] ;  /* 0x0005a80001207983 */ /* 0x000f280000100a00 */
[----:B------:R0:W4:Y:S04]  /*13660*/  LDG.E.U16 R15, desc[UR10][R18.64] ;  /* 0x0000000a120f7981 */ /* 0x000128000c1e1500 */
[----:B------:R1:W4:Y:S04]  /*13670*/  LDG.E.U16 R7, desc[UR10][R16.64] ;  /* 0x0000000a10077981 */ /* 0x000328000c1e1500 */
[----:B------:R-:W4:Y:S01]  /*13680*/  LDG.E.U16 R20, desc[UR10][R20.64] ;  /* 0x0000000a14147981 */ /* 0x000f22000c1e1500 */
[----:B0-----:R-:W-:-:S03]  /*13690*/  IMAD.WIDE R18, R3, 0x2, R34 ;  /* 0x0000000203127825 */ /* 0x001fc600078e0222 */
[----:B------:R-:W4:Y:S01]  /*136a0*/  LDL.64 R34, [R1+0x618] ;  /* 0x0006180001227983 */ /* 0x000f220000100a00 */
[----:B-1----:R-:W-:-:S03]  /*136b0*/  IMAD.WIDE R16, R3, 0x2, R36 ;  /* 0x0000000203107825 */ /* 0x002fc600078e0224 */
[----:B------:R-:W4:Y:S01]  /*136c0*/  LDL.64 R36, [R1+0x688] ;  /* 0x0006880001247983 */ /* 0x000f220000100a00 */
[----:B------:R-:W-:-:S03]  /*136d0*/  IMAD.WIDE R24, R3, 0x2, R24 ;  /* 0x0000000203187825 */ /* 0x000fc600078e0218 */
[----:B------:R-:W4:Y:S01]  /*136e0*/  LDG.E.U16 R18, desc[UR10][R18.64] ;  /* 0x0000000a12127981 */ /* 0x000f22000c1e1500 */
[----:B------:R-:W-:-:S03]  /*136f0*/  IMAD.WIDE R26, R3, 0x2, R26 ;  /* 0x00000002031a7825 */ /* 0x000fc600078e021a */
[----:B------:R-:W4:Y:S04]  /*13700*/  LDG.E.U16 R16, desc[UR10][R16.64] ;  /* 0x0000000a10107981 */ /* 0x000f28000c1e1500 */
[----:B------:R-:W4:Y:S01]  /*13710*/  LDG.E.U16 R19, desc[UR10][R24.64] ;  /* 0x0000000a18137981 */ /* 0x000f22000c1e1500 */
[----:B------:R-:W-:-:S03]  /*13720*/  IMAD.WIDE R30, R3, 0x2, R30 ;  /* 0x00000002031e7825 */ /* 0x000fc600078e021e */
[----:B------:R-:W4:Y:S01]  /*13730*/  LDG.E.U16 R17, desc[UR10][R26.64] ;  /* 0x0000000a1a117981 */ /* 0x000f22000c1e1500 */
[----:B--2---:R-:W-:-:S05]  /*13740*/  IMAD.WIDE R22, R3, 0x2, R22 ;  /* 0x0000000203167825 */ /* 0x004fca00078e0216 */
[----:B------:R0:W2:Y:S02]  /*13750*/  LDG.E.U16 R21, desc[UR10][R22.64] ;  /* 0x0000000a16157981 */ /* 0x0000a4000c1e1500 */
[C---:B0-----:R-:W-:Y:S02]  /*13760*/  IMAD.WIDE R22, R3.reuse, 0x2, R40 ;  /* 0x0000000203167825 */ /* 0x041fe400078e0228 */
[----:B------:R-:W2:Y:S02]  /*13770*/  LDL.64 R40, [R1+0x548] ;  /* 0x0005480001287983 */ /* 0x000ea40000100a00 */
[C---:B-----5:R-:W-:Y:S02]  /*13780*/  IMAD.WIDE R24, R3.reuse, 0x2, R38 ;  /* 0x0000000203187825 */ /* 0x060fe400078e0226 */
[----:B------:R-:W5:Y:S04]  /*13790*/  LDG.E.U16 R22, desc[UR10][R22.64] ;  /* 0x0000000a16167981 */ /* 0x000f68000c1e1500 */
[----:B------:R-:W5:Y:S04]  /*137a0*/  LDL.64 R38, [R1+0x858] ;  /* 0x0008580001267983 */ /* 0x000f680000100a00 */
[----:B------:R-:W5:Y:S01]  /*137b0*/  LDG.E.U16 R24, desc[UR10][R24.64] ;  /* 0x0000000a18187981 */ /* 0x000f62000c1e1500 */
[----:B------:R-:W-:-:S03]  /*137c0*/  IMAD.WIDE R26, R3, 0x2, R44 ;  /* 0x00000002031a7825 */ /* 0x000fc600078e022c */
[----:B------:R0:W5:Y:S04]  /*137d0*/  LDG.E.U16 R23, desc[UR10][R30.64] ;  /* 0x0000000a1e177981 */ /* 0x000168000c1e1500 */
[----:B------:R-:W5:Y:S01]  /*137e0*/  LDL.64 R44, [R1+0x768] ;  /* 0x00076800012c7983 */ /* 0x000f620000100a00 */
[----:B---3--:R-:W-:-:S03]  /*137f0*/  IMAD.WIDE R28, R3, 0x2, R28 ;  /* 0x00000002031c7825 */ /* 0x008fc600078e021c */
[----:B------:R-:W3:Y:S04]  /*13800*/  LDG.E.U16 R26, desc[UR10][R26.64] ;  /* 0x0000000a1a1a7981 */ /* 0x000ee8000c1e1500 */
[----:B------:R1:W3:Y:S01]  /*13810*/  LDG.E.U16 R25, desc[UR10][R28.64] ;  /* 0x0000000a1c197981 */ /* 0x0002e2000c1e1500 */
[----:B0-----:R-:W-:-:S03]  /*13820*/  IMAD.WIDE R30, R3, 0x2, R56 ;  /* 0x00000002031e7825 */ /* 0x001fc600078e0238 */
[----:B------:R-:W3:Y:S01]  /*13830*/  LDL.64 R56, [R1+0x670] ;  /* 0x0006700001387983 */ /* 0x000ee20000100a00 */
[----:B----4-:R-:W-:-:S03]  /*13840*/  IMAD.WIDE R32, R3, 0x2, R32 ;  /* 0x0000000203207825 */ /* 0x010fc600078e0220 */
[----:B------:R-:W4:Y:S01]  /*13850*/  LDG.E.U16 R30, desc[UR10][R30.64] ;  /* 0x0000000a1e1e7981 */ /* 0x000f22000c1e1500 */
[----:B-1----:R-:W-:-:S03]  /*13860*/  IMAD.WIDE R28, R3, 0x2, R42 ;  /* 0x00000002031c7825 */ /* 0x002fc600078e022a */
[----:B------:R-:W3:Y:S04]  /*13870*/  LDL.64 R42, [R1+0x6f0] ;  /* 0x0006f000012a7983 */ /* 0x000ee80000100a00 */
[----:B------:R-:W4:Y:S04]  /*13880*/  LDG.E.U16 R28, desc[UR10][R28.64] ;  /* 0x0000000a1c1c7981 */ /* 0x000f28000c1e1500 */
[----:B------:R0:W4:Y:S01]  /*13890*/  LDG.E.U16 R31, desc[UR10][R32.64] ;  /* 0x0000000a201f7981 */ /* 0x000122000c1e1500 */
[----:B------:R-:W-:-:S04]  /*138a0*/  IMAD.WIDE R34, R3, 0x2, R34 ;  /* 0x0000000203227825 */ /* 0x000fc800078e0222 */
[C---:B------:R-:W-:Y:S01]  /*138b0*/  IMAD.WIDE R36, R3.reuse, 0x2, R36 ;  /* 0x0000000203247825 */ /* 0x040fe200078e0224 */
[----:B------:R1:W4:Y:S03]  /*138c0*/  LDG.E.U16 R29, desc[UR10][R34.64] ;  /* 0x0000000a221d7981 */ /* 0x000326000c1e1500 */
[C---:B0-----:R-:W-:Y:S01]  /*138d0*/  IMAD.WIDE R32, R3.reuse, 0x2, R50 ;  /* 0x0000000203207825 */ /* 0x041fe200078e0232 */
[----:B------:R0:W4:Y:S04]  /*138e0*/  LDG.E.U16 R27, desc[UR10][R36.64] ;  /* 0x0000000a241b7981 */ /* 0x000128000c1e1500 */
[----:B------:R-:W4:Y:S01]  /*138f0*/  LDL.64 R50, [R1+0x678] ;  /* 0x0006780001327983 */ /* 0x000f220000100a00 */
[----:B-1----:R-:W-:-:S03]  /*13900*/  IMAD.WIDE R34, R3, 0x2, R48 ;  /* 0x0000000203227825 */ /* 0x002fc600078e0230 */
[----:B------:R-:W4:Y:S01]  /*13910*/  LDL.64 R48, [R1+0x608] ;  /* 0x0006080001307983 */ /* 0x000f220000100a00 */
[----:B0-----:R-:W-:-:S03]  /*13920*/  IMAD.WIDE R36, R3, 0x2, R54 ;  /* 0x0000000203247825 */ /* 0x001fc600078e0236 */
[----:B------:R-:W4:Y:S04]  /*13930*/  LDL.64 R54, [R1+0x598] ;  /* 0x0005980001367983 */ /* 0x000f280000100a00 */
[----:B------:R-:W4:Y:S04]  /*13940*/  LDG.E.U16 R32, desc[UR10][R32.64] ;  /* 0x0000000a20207981 */ /* 0x000f28000c1e1500 */
[----:B------:R-:W4:Y:S01]  /*13950*/  LDG.E.U16 R34, desc[UR10][R34.64] ;  /* 0x0000000a22227981 */ /* 0x000f22000c1e1500 */
[----:B------:R-:W-:-:S03]  /*13960*/  IMAD.WIDE R46, R3, 0x2, R46 ;  /* 0x00000002032e7825 */ /* 0x000fc600078e022e */
[----:B------:R-:W4:Y:S04]  /*13970*/  LDG.E.U16 R36, desc[UR10][R36.64] ;  /* 0x0000000a24247981 */ /* 0x000f28000c1e1500 */
[----:B------:R-:W4:Y:S01]  /*13980*/  LDG.E.U16 R37, desc[UR10][R46.64] ;  /* 0x0000000a2e257981 */ /* 0x000f22000c1e1500 */
[----:B--2---:R-:W-:-:S05]  /*13990*/  IMAD.WIDE R40, R3, 0x2, R40 ;  /* 0x0000000203287825 */ /* 0x004fca00078e0228 */
[----:B------:R0:W2:Y:S02]  /*139a0*/  LDG.E.U16 R33, desc[UR10][R40.64] ;  /* 0x0000000a28217981 */ /* 0x0000a4000c1e1500 */
[C---:B0-----:R-:W-:Y:S02]  /*139b0*/  IMAD.WIDE R40, R3.reuse, 0x2, R52 ;  /* 0x0000000203287825 */ /* 0x041fe400078e0234 */
[----:B------:R-:W2:Y:S02]  /*139c0*/  LDL.64 R52, [R1+0x538] ;  /* 0x0005380001347983 */ /* 0x000ea40000100a00 */
[C---:B-----5:R-:W-:Y:S02]  /*139d0*/  IMAD.WIDE R38, R3.reuse, 0x2, R38 ;  /* 0x0000000203267825 */ /* 0x060fe400078e0226 */
[----:B------:R-:W5:Y:S04]  /*139e0*/  LDG.E.U16 R40, desc[UR10][R40.64] ;  /* 0x0000000a28287981 */ /* 0x000f68000c1e1500 */
[----:B------:R0:W5:Y:S02]  /*139f0*/  LDG.E.U16 R35, desc[UR10][R38.64] ;  /* 0x0000000a26237981 */ /* 0x000164000c1e1500 */
[----:B0-----:R-:W-:-:S02]  /*13a00*/  IMAD.WIDE R38, R3, 0x2, R60 ;  /* 0x0000000203267825 */ /* 0x001fc400078e023c */
[----:B------:R-:W5:Y:S02]  /*13a10*/  LDL.64 R60, [R1+0x7d0] ;  /* 0x0007d000013c7983 */ /* 0x000f640000100a00 */
[C---:B------:R-:W-:Y:S02]  /*13a20*/  IMAD.WIDE R44, R3.reuse, 0x2, R44 ;  /* 0x00000002032c7825 */ /* 0x040fe400078e022c */
[----:B------:R-:W5:Y:S02]  /*13a30*/  LDG.E.U16 R38, desc[UR10][R38.64] ;  /* 0x0000000a26267981 */ /* 0x000f64000c1e1500 */
[C---:B---3--:R-:W-:Y:S02]  /*13a40*/  IMAD.WIDE R42, R3.reuse, 0x2, R42 ;  /* 0x00000002032a7825 */ /* 0x048fe400078e022a */
[----:B------:R0:W3:Y:S04]  /*13a50*/  LDG.E.U16 R39, desc[UR10][R44.64] ;  /* 0x0000000a2c277981 */ /* 0x0000e8000c1e1500 */
[----:B------:R1:W3:Y:S01]  /*13a60*/  LDG.E.U16 R41, desc[UR10][R42.64] ;  /* 0x0000000a2a297981 */ /* 0x0002e2000c1e1500 */
[----:B------:R-:W-:-:S03]  /*13a70*/  IMAD.WIDE R46, R3, 0x2, R62 ;  /* 0x00000002032e7825 */ /* 0x000fc600078e023e */
[----:B------:R-:W3:Y:S01]  /*13a80*/  LDL.64 R62, [R1+0x668] ;  /* 0x00066800013e7983 */ /* 0x000ee20000100a00 */
[----:B0-----:R-:W-:-:S03]  /*13a90*/  IMAD.WIDE R44, R3, 0x2, R56 ;  /* 0x00000002032c7825 */ /* 0x001fc600078e0238 */
[----:B------:R-:W3:Y:S01]  /*13aa0*/  LDL.64 R56, [R1+0x750] ;  /* 0x0007500001387983 */ /* 0x000ee20000100a00 */
[----:B-1----:R-:W-:-:S03]  /*13ab0*/  IMAD.WIDE R42, R3, 0x2, R58 ;  /* 0x00000002032a7825 */ /* 0x002fc600078e023a */
[----:B------:R-:W3:Y:S04]  /*13ac0*/  LDL.64 R58, [R1+0x758] ;  /* 0x00075800013a7983 */ /* 0x000ee80000100a00 */
[----:B------:R-:W3:Y:S01]  /*13ad0*/  LDG.E.U16 R44, desc[UR10][R44.64] ;  /* 0x0000000a2c2c7981 */ /* 0x000ee2000c1e1500 */
[----:B----4-:R-:W-:-:S03]  /*13ae0*/  IMAD.WIDE R50, R3, 0x2, R50 ;  /* 0x0000000203327825 */ /* 0x010fc600078e0232 */
[----:B------:R-:W4:Y:S01]  /*13af0*/  LDG.E.U16 R46, desc[UR10][R46.64] ;  /* 0x0000000a2e2e7981 */ /* 0x000f22000c1e1500 */
[----:B------:R-:W-:-:S03]  /*13b00*/  IMAD.WIDE R48, R3, 0x2, R48 ;  /* 0x0000000203307825 */ /* 0x000fc600078e0230 */
[----:B------:R-:W4:Y:S01]  /*13b10*/  LDG.E.U16 R42, desc[UR10][R42.64] ;  /* 0x0000000a2a2a7981 */ /* 0x000f22000c1e1500 */
[----:B------:R-:W-:-:S03]  /*13b20*/  IMAD.WIDE R54, R3, 0x2, R54 ;  /* 0x0000000203367825 */ /* 0x000fc600078e0236 */
[----:B------:R0:W4:Y:S04]  /*13b30*/  LDG.E.U16 R45, desc[UR10][R48.64] ;  /* 0x0000000a302d7981 */ /* 0x000128000c1e1500 */
[----:B------:R1:W4:Y:S04]  /*13b40*/  LDG.E.U16 R47, desc[UR10][R54.64] ;  /* 0x0000000a362f7981 */ /* 0x000328000c1e1500 */
[----:B------:R1:W4:Y:S01]  /*13b50*/  LDG.E.U16 R43, desc[UR10][R50.64] ;  /* 0x0000000a322b7981 */ /* 0x000322000c1e1500 */
[----:B0-----:R-:W-:-:S03]  /*13b60*/  IMAD.WIDE R48, R3, 0x2, R80 ;  /* 0x0000000203307825 */ /* 0x001fc600078e0250 */
[----:B------:R-:W4:Y:S01]  /*13b70*/  LDL.64 R80, [R1+0x580] ;  /* 0x0005800001507983 */ /* 0x000f220000100a00 */
[----:B-1----:R-:W-:-:S03]  /*13b80*/  IMAD.WIDE R54, R3, 0x2, R64 ;  /* 0x0000000203367825 */ /* 0x002fc600078e0240 */
[----:B------:R-:W4:Y:S01]  /*13b90*/  LDL.64 R64, [R1+0x5f8] ;  /* 0x0005f80001407983 */ /* 0x000f220000100a00 */
[----:B------:R-:W-:-:S03]  /*13ba0*/  IMAD.WIDE R50, R3, 0x2, R72 ;  /* 0x0000000203327825 */ /* 0x000fc600078e0248 */
[----:B------:R-:W4:Y:S04]  /*13bb0*/  LDL.64 R72, [R1+0x5f0] ;  /* 0x0005f00001487983 */ /* 0x000f280000100a00 */
[----:B------:R-:W4:Y:S04]  /*13bc0*/  LDG.E.U16 R48, desc[UR10][R48.64] ;  /* 0x0000000a30307981 */ /* 0x000f28000c1e1500 */
[----:B------:R-:W4:Y:S04]  /*13bd0*/  LDG.E.U16 R50, desc[UR10][R50.64] ;  /* 0x0000000a32327981 */ /* 0x000f28000c1e1500 */
[----:B------:R0:W4:Y:S02]  /*13be0*/  LDG.E.U16 R51, desc[UR10][R54.64] ;  /* 0x0000000a36337981 */ /* 0x000124000c1e1500 */
[----:B0-----:R-:W-:-:S02]  /*13bf0*/  IMAD.WIDE R54, R3, 0x2, R82 ;  /* 0x0000000203367825 */ /* 0x001fc400078e0252 */
[----:B------:R-:W4:Y:S04]  /*13c00*/  LDL.64 R82, [R1+0x520] ;  /* 0x0005200001527983 */ /* 0x000f280000100a00 */
        /* <DEDUP_REMOVED lines=10> */
[----:B---3--:R-:W-:-:S04]  /*13cb0*/  IMAD.WIDE R56, R3, 0x2, R56 ;  /* 0x0000000203387825 */ /* 0x008fc800078e0238 */
[C---:B------:R-:W-:Y:S01]  /*13cc0*/  IMAD.WIDE R58, R3.reuse, 0x2, R58 ;  /* 0x00000002033a7825 */ /* 0x040fe200078e023a */
[----:B------:R-:W-:Y:S01]  /*13cd0*/  SHF.L.U32 R66, R66, 0x3, RZ ;  /* 0x0000000342427819 */ /* 0x000fe200000006ff */
[----:B------:R-:W3:Y:S04]  /*13ce0*/  LDG.E.U16 R56, desc[UR10][R56.64] ;  /* 0x0000000a38387981 */ /* 0x000ee8000c1e1500 */
[----:B------:R0:W3:Y:S01]  /*13cf0*/  LDG.E.U16 R55, desc[UR10][R58.64] ;  /* 0x0000000a3a377981 */ /* 0x0000e2000c1e1500 */
[----:B------:R-:W-:-:S03]  /*13d00*/  IMAD.WIDE R62, R3, 0x2, R62 ;  /* 0x00000002033e7825 */ /* 0x000fc600078e023e */
[----:B------:R1:W3:Y:S01]  /*13d10*/  LDG.E.U16 R57, desc[UR10][R60.64] ;  /* 0x0000000a3c397981 */ /* 0x0002e2000c1e1500 */
[C---:B0-----:R-:W-:Y:S02]  /*13d20*/  IMAD.WIDE R58, R3.reuse, 0x2, R74 ;  /* 0x00000002033a7825 */ /* 0x041fe400078e024a */
[----:B------:R-:W0:Y:S02]  /*13d30*/  LDC R74, c[0x0][0x3c4] ;  /* 0x0000f100ff4a7b82 */ /* 0x000e240000000800 */
[C---:B-1----:R-:W-:Y:S02]  /*13d40*/  IMAD.WIDE R60, R3.reuse, 0x2, R76 ;  /* 0x00000002033c7825 */ /* 0x042fe400078e024c */
[----:B------:R-:W3:Y:S04]  /*13d50*/  LDG.E.U16 R58, desc[UR10][R58.64] ;  /* 0x0000000a3a3a7981 */ /* 0x000ee8000c1e1500 */
[----:B------:R-:W3:Y:S04]  /*13d60*/  LDL.64 R76, [R1+0x7b8] ;  /* 0x0007b800014c7983 */ /* 0x000ee80000100a00 */
[----:B------:R-:W3:Y:S01]  /*13d70*/  LDG.E.U16 R60, desc[UR10][R60.64] ;  /* 0x0000000a3c3c7981 */ /* 0x000ee2000c1e1500 */
[----:B----4-:R-:W-:-:S03]  /*13d80*/  IMAD.WIDE R64, R3, 0x2, R64 ;  /* 0x0000000203407825 */ /* 0x010fc600078e0240 */
[----:B------:R1:W4:Y:S04]  /*13d90*/  LDG.E.U16 R59, desc[UR10][R62.64] ;  /* 0x0000000a3e3b7981 */ /* 0x000328000c1e1500 */
[----:B------:R1:W3:Y:S02]  /*13da0*/  LDG.E.U16 R61, desc[UR10][R64.64] ;  /* 0x0000000a403d7981 */ /* 0x0002e4000c1e1500 */
[----:B-1----:R-:W-:-:S04]  /*13db0*/  IMAD.WIDE R62, R3, 0x2, R72 ;  /* 0x00000002033e7825 */ /* 0x002fc800078e0248 */
[----:B------:R-:W-:Y:S02]  /*13dc0*/  IMAD.WIDE R72, R66, 0x2, R200 ;  /* 0x0000000242487825 */ /* 0x000fe400078e02c8 */
[----:B------:R-:W4:Y:S02]  /*13dd0*/  LDG.E.U16 R62, desc[UR10][R62.64] ;  /* 0x0000000a3e3e7981 */ /* 0x000f24000c1e1500 */
[C---:B------:R-:W-:Y:S02]  /*13de0*/  IMAD.WIDE R64, R3.reuse, 0x2, R80 ;  /* 0x0000000203407825 */ /* 0x040fe400078e0250 */
[----:B------:R-:W4:Y:S02]  /*13df0*/  LDL.64 R80, [R1+0x6d0] ;  /* 0x0006d00001507983 */ /* 0x000f240000100a00 */
[C---:B------:R-:W-:Y:S02]  /*13e00*/  IMAD.WIDE R72, R3.reuse, 0x2, R72 ;  /* 0x0000000203487825 */ /* 0x040fe400078e0248 */
[----:B------:R-:W4:Y:S04]  /*13e10*/  LDG.E.U16 R64, desc[UR10][R64.64] ;  /* 0x0000000a40407981 */ /* 0x000f28000c1e1500 */
[----:B------:R1:W4:Y:S02]  /*13e20*/  LDG.E.U16 R65, desc[UR10][R72.64] ;  /* 0x0000000a48417981 */ /* 0x000324000c1e1500 */
[----:B-1----:R-:W-:-:S02]  /*13e30*/  IMAD.WIDE R72, R3, 0x2, R82 ;  /* 0x0000000203487825 */ /* 0x002fc400078e0252 */
[----:B------:R-:W4:Y:S02]  /*13e40*/  LDL.64 R82, [R1+0x658] ;  /* 0x0006580001527983 */ /* 0x000f240000100a00 */
[----:B------:R-:W-:Y:S02]  /*13e50*/  IMAD.WIDE R66, R66, 0x2, R198 ;  /* 0x0000000242427825 */ /* 0x000fe400078e02c6 */
[----:B------:R1:W4:Y:S02]  /*13e60*/  LDG.E.U16 R69, desc[UR10][R72.64] ;  /* 0x0000000a48457981 */ /* 0x000324000c1e1500 */
[----:B------:R-:W-:-:S06]  /*13e70*/  IMAD.WIDE R66, R3, 0x2, R66 ;  /* 0x0000000203427825 */ /* 0x000fcc00078e0242 */
[----:B------:R-:W4:Y:S01]  /*13e80*/  LDG.E.U16 R66, desc[UR10][R66.64] ;  /* 0x0000000a42427981 */ /* 0x000f22000c1e1500 */
[----:B-1----:R-:W-:-:S03]  /*13e90*/  IMAD.WIDE R72, R3, 0x2, R86 ;  /* 0x0000000203487825 */ /* 0x002fc600078e0256 */
[----:B------:R-:W4:Y:S01]  /*13ea0*/  LDL.64 R86, [R1+0x578] ;  /* 0x0005780001567983 */ /* 0x000f220000100a00 */
[----:B--2---:R-:W-:-:S04]  /*13eb0*/  IMAD.WIDE R70, R3, 0x2, R70 ;  /* 0x0000000203467825 */ /* 0x004fc800078e0246 */
[----:B-----5:R-:W-:Y:S01]  /*13ec0*/  IMAD.WIDE R78, R3, 0x2, R78 ;  /* 0x00000002034e7825 */ /* 0x020fe200078e024e */
[----:B------:R1:W2:Y:S01]  /*13ed0*/  LDG.E.U16 R63, desc[UR10][R70.64] ;  /* 0x0000000a463f7981 */ /* 0x0002a2000c1e1500 */
[----:B0-----:R-:W-:-:S03]  /*13ee0*/  LEA R74, R74, R74, 0x3 ;  /* 0x0000004a4a4a7211 */ /* 0x001fc600078e18ff */
[----:B------:R-:W5:Y:S01]  /*13ef0*/  LDG.E.U16 R72, desc[UR10][R72.64] ;  /* 0x0000000a48487981 */ /* 0x000f62000c1e1500 */
[----:B-1----:R-:W-:-:S03]  /*13f00*/  IMAD.WIDE R70, R3, 0x2, R90 ;  /* 0x0000000203467825 */ /* 0x002fc600078e025a */
[----:B------:R-:W2:Y:S04]  /*13f10*/  LDL.64 R90, [R1+0x6c8] ;  /* 0x0006c800015a7983 */ /* 0x000ea80000100a00 */
[----:B------:R0:W5:Y:S02]  /*13f20*/  LDG.E.U16 R67, desc[UR10][R70.64] ;  /* 0x0000000a46437981 */ /* 0x000164000c1e1500 */
[C---:B0-----:R-:W-:Y:S02]  /*13f30*/  IMAD.WIDE R70, R3.reuse, 0x2, R84 ;  /* 0x0000000203467825 */ /* 0x041fe400078e0254 */
[----:B------:R-:W5:Y:S04]  /*13f40*/  LDL.64 R84, [R1+0x5e8] ;  /* 0x0005e80001547983 */ /* 0x000f680000100a00 */
[----:B------:R-:W5:Y:S04]  /*13f50*/  LDG.E.U16 R70, desc[UR10][R70.64] ;  /* 0x0000000a46467981 */ /* 0x000f68000c1e1500 */
[----:B------:R0:W5:Y:S02]  /*13f60*/  LDG.E.U16 R71, desc[UR10][R78.64] ;  /* 0x0000000a4e477981 */ /* 0x000164000c1e1500 */
[----:B0-----:R-:W-:-:S02]  /*13f70*/  IMAD.WIDE R78, R3, 0x2, R92 ;  /* 0x00000002034e7825 */ /* 0x001fc400078e025c */
[----:B------:R-:W5:Y:S02]  /*13f80*/  LDL.64 R92, [R1+0x820] ;  /* 0x00082000015c7983 */ /* 0x000f640000100a00 */
[----:B------:R-:W-:-:S04]  /*13f90*/  IMAD.WIDE R74, R74, 0x2, R200 ;  /* 0x000000024a4a7825 */ /* 0x000fc800078e02c8 */
[----:B---3--:R-:W-:-:S04]  /*13fa0*/  IMAD.WIDE R76, R3, 0x2, R76 ;  /* 0x00000002034c7825 */ /* 0x008fc800078e024c */
[C---:B------:R-:W-:Y:S01]  /*13fb0*/  IMAD.WIDE R74, R3.reuse, 0x2, R74 ;  /* 0x00000002034a7825 */ /* 0x040fe200078e024a */
[----:B------:R0:W3:Y:S05]  /*13fc0*/  LDG.E.U16 R73, desc[UR10][R76.64] ;  /* 0x0000000a4c497981 */ /* 0x0000ea000c1e1500 */
[----:B------:R-:W3:Y:S01]  /*13fd0*/  LDG.E.U16 R74, desc[UR10][R74.64] ;  /* 0x0000000a4a4a7981 */ /* 0x000ee2000c1e1500 */
[----:B0-----:R-:W-:-:S03]  /*13fe0*/  IMAD.WIDE R76, R3, 0x2, R88 ;  /* 0x00000002034c7825 */ /* 0x001fc600078e0258 */
[----:B------:R-:W3:Y:S01]  /*13ff0*/  LDL.64 R88, [R1+0x828] ;  /* 0x0008280001587983 */ /* 0x000ee20000100a00 */
[----:B----4-:R-:W-:-:S03]  /*14000*/  IMAD.WIDE R80, R3, 0x2, R80 ;  /* 0x0000000203507825 */ /* 0x010fc600078e0250 */
[----:B------:R-:W4:Y:S04]  /*14010*/  LDG.E.U16 R75, desc[UR10][R78.64] ;  /* 0x0000000a4e4b7981 */ /* 0x000f28000c1e1500 */
[----:B------:R-:W4:Y:S01]  /*14020*/  LDG.E.U16 R76, desc[UR10][R76.64] ;  /* 0x0000000a4c4c7981 */ /* 0x000f22000c1e1500 */
[----:B------:R-:W-:-:S03]  /*14030*/  IMAD.WIDE R82, R3, 0x2, R82 ;  /* 0x0000000203527825 */ /* 0x000fc600078e0252 */
[----:B------:R0:W4:Y:S02]  /*14040*/  LDG.E.U16 R77, desc[UR10][R80.64] ;  /* 0x0000000a504d7981 */ /* 0x000124000c1e1500 */
[C---:B0-----:R-:W-:Y:S02]  /*14050*/  IMAD.WIDE R80, R3.reuse, 0x2, R102 ;  /* 0x0000000203507825 */ /* 0x041fe400078e0266 */
[----:B------:R-:W4:Y:S02]  /*14060*/  LDL.64 R102, [R1+0x730] ;  /* 0x0007300001667983 */ /* 0x000f240000100a00 */
[C---:B------:R-:W-:Y:S02]  /*14070*/  IMAD.WIDE R86, R3.reuse, 0x2, R86 ;  /* 0x0000000203567825 */ /* 0x040fe400078e0256 */
[----:B------:R-:W4:Y:S02]  /*14080*/  LDG.E.U16 R80, desc[UR10][R80.64] ;  /* 0x0000000a50507981 */ /* 0x000f24000c1e1500 */
[----:B--2---:R-:W-:-:S02]  /*14090*/  IMAD.WIDE R78, R3, 0x2, R90 ;  /* 0x00000002034e7825 */ /* 0x004fc400078e025a */
[----:B------:R-:W2:Y:S04]  /*140a0*/  LDL.64 R90, [R1+0x7a8] ;  /* 0x0007a800015a7983 */ /* 0x000ea80000100a00 */
[----:B------:R-:W2:Y:S04]  /*140b0*/  LDG.E.U16 R78, desc[UR10][R78.64] ;  /* 0x0000000a4e4e7981 */ /* 0x000ea8000c1e1500 */
[----:B------:R0:W2:Y:S02]  /*140c0*/  LDG.E.U16 R79, desc[UR10][R82.64] ;  /* 0x0000000a524f7981 */ /* 0x0000a4000c1e1500 */
[----:B0-----:R-:W-:-:S02]  /*140d0*/  IMAD.WIDE R82, R3, 0x2, R94 ;  /* 0x0000000203527825 */ /* 0x001fc400078e025e */
[----:B------:R-:W2:Y:S02]  /*140e0*/  LDL.64 R94, [R1+0x6b8] ;  /* 0x0006b800015e7983 */ /* 0x000ea40000100a00 */
[C---:B-----5:R-:W-:Y:S02]  /*140f0*/  IMAD.WIDE R84, R3.reuse, 0x2, R84 ;  /* 0x0000000203547825 */ /* 0x060fe400078e0254 */
[----:B------:R-:W5:Y:S04]  /*14100*/  LDG.E.U16 R82, desc[UR10][R82.64] ;  /* 0x0000000a52527981 */ /* 0x000f68000c1e1500 */
[----:B------:R0:W5:Y:S04]  /*14110*/  LDG.E.U16 R81, desc[UR10][R84.64] ;  /* 0x0000000a54517981 */ /* 0x000168000c1e1500 */
[----:B------:R1:W5:Y:S01]  /*14120*/  LDG.E.U16 R83, desc[UR10][R86.64] ;  /* 0x0000000a56537981 */ /* 0x000362000c1e1500 */
[----:B0-----:R-:W-:-:S03]  /*14130*/  IMAD.WIDE R84, R3, 0x2, R106 ;  /* 0x0000000203547825 */ /* 0x001fc600078e026a */
[----:B------:R-:W5:Y:S01]  /*14140*/  LDL.64 R106, [R1+0x640] ;  /* 0x00064000016a7983 */ /* 0x000f620000100a00 */
[----:B-1----:R-:W-:-:S03]  /*14150*/  IMAD.WIDE R86, R3, 0x2, R92 ;  /* 0x0000000203567825 */ /* 0x002fc600078e025c */
[----:B------:R-:W5:Y:S01]  /*14160*/  LDL.64 R92, [R1+0x5d0] ;  /* 0x0005d000015c7983 */ /* 0x000f620000100a00 */
[----:B------:R-:W-:-:S04]  /*14170*/  IMAD.WIDE R98, R3, 0x2, R98 ;  /* 0x0000000203627825 */ /* 0x000fc800078e0262 */
[C---:B------:R-:W-:Y:S02]  /*14180*/  IMAD.WIDE R96, R3.reuse, 0x2, R96 ;  /* 0x0000000203607825 */ /* 0x040fe400078e0260 */
[----:B------:R-:W5:Y:S02]  /*14190*/  LDG.E.U16 R98, desc[UR10][R98.64] ;  /* 0x0000000a62627981 */ /* 0x000f64000c1e1500 */
[C---:B---3--:R-:W-:Y:S02]  /*141a0*/  IMAD.WIDE R88, R3.reuse, 0x2, R88 ;  /* 0x0000000203587825 */ /* 0x048fe400078e0258 */
[----:B------:R-:W3:Y:S04]  /*141b0*/  LDG.E.U16 R96, desc[UR10][R96.64] ;  /* 0x0000000a60607981 */ /* 0x000ee8000c1e1500 */
[----:B------:R-:W3:Y:S04]  /*141c0*/  LDG.E.U16 R99, desc[UR10][R88.64] ;  /* 0x0000000a58637981 */ /* 0x000ee8000c1e1500 */
[----:B------:R0:W3:Y:S02]  /*141d0*/  LDG.E.U16 R97, desc[UR10][R84.64] ;  /* 0x0000000a54617981 */ /* 0x0000e4000c1e1500 */
[----:B0-----:R-:W-:-:S02]  /*141e0*/  IMAD.WIDE R84, R3, 0x2, R100 ;  /* 0x0000000203547825 */ /* 0x001fc400078e0264 */
[----:B------:R0:W3:Y:S04]  /*141f0*/  LDG.E.U16 R100, desc[UR10][R86.64] ;  /* 0x0000000a56647981 */ /* 0x0000e8000c1e1500 */
[----:B------:R4:W3:Y:S01]  /*14200*/  LDG.E.U16 R101, desc[UR10][R84.64] ;  /* 0x0000000a54657981 */ /* 0x0008e2000c1e1500 */
[----:B0-----:R-:W-:-:S03]  /*14210*/  IMAD.WIDE R86, R3, 0x2, R112 ;  /* 0x0000000203567825 */ /* 0x001fc600078e0270 */
[----:B------:R-:W3:Y:S01]  /*14220*/  LDL.64 R112, [R1+0x818] ;  /* 0x0008180001707983 */ /* 0x000ee20000100a00 */
[----:B----4-:R-:W-:-:S03]  /*14230*/  IMAD.WIDE R84, R3, 0x2, R102 ;  /* 0x0000000203547825 */ /* 0x010fc600078e0266 */
[----:B------:R0:W4:Y:S01]  /*14240*/  LDG.E.U16 R103, desc[UR10][R86.64] ;  /* 0x0000000a56677981 */ /* 0x000122000c1e1500 */
[----:B--2---:R-:W-:-:S03]  /*14250*/  IMAD.WIDE R88, R3, 0x2, R90 ;  /* 0x0000000203587825 */ /* 0x004fc600078e025a */
[----:B------:R-:W2:Y:S04]  /*14260*/  LDL.64 R90, [R1+0x560] ;  /* 0x00056000015a7983 */ /* 0x000ea80000100a00 */
[----:B------:R1:W4:Y:S01]  /*14270*/  LDG.E.U16 R102, desc[UR10][R88.64] ;  /* 0x0000000a58667981 */ /* 0x000322000c1e1500 */
[----:B0-----:R-:W-:-:S03]  /*14280*/  IMAD.WIDE R86, R3, 0x2, R94 ;  /* 0x0000000203567825 */ /* 0x001fc600078e025e */
[----:B------:R-:W4:Y:S01]  /*14290*/  LDL.64 R94, [R1+0x798] ;  /* 0x00079800015e7983 */ /* 0x000f220000100a00 */
[----:B-1----:R-:W-:-:S03]  /*142a0*/  IMAD.WIDE R88, R3, 0x2, R104 ;  /* 0x0000000203587825 */ /* 0x002fc600078e0268 */
[----:B------:R0:W4:Y:S04]  /*142b0*/  LDG.E.U16 R104, desc[UR10][R84.64] ;  /* 0x0000000a54687981 */ /* 0x000128000c1e1500 */
[----:B------:R5:W4:Y:S01]  /*142c0*/  LDG.E.U16 R105, desc[UR10][R88.64] ;  /* 0x0000000a58697981 */ /* 0x000b22000c1e1500 */
[----:B0-----:R-:W-:-:S03]  /*142d0*/  IMAD.WIDE R84, R3, 0x2, R116 ;  /* 0x0000000203547825 */ /* 0x001fc600078e0274 */
[----:B------:R-:W4:Y:S01]  /*142e0*/  LDL.64 R116, [R1+0x728] ;  /* 0x0007280001747983 */ /* 0x000f220000100a00 */
[----:B-----5:R-:W-:-:S03]  /*142f0*/  IMAD.WIDE R88, R3, 0x2, R106 ;  /* 0x0000000203587825 */ /* 0x020fc600078e026a */
[----:B------:R0:W5:Y:S04]  /*14300*/  LDG.E.U16 R107, desc[UR10][R84.64] ;  /* 0x0000000a546b7981 */ /* 0x000168000c1e1500 */
[----:B------:R1:W5:Y:S01]  /*14310*/  LDG.E.U16 R106, desc[UR10][R86.64] ;  /* 0x0000000a566a7981 */ /* 0x000362000c1e1500 */
[----:B0-----:R-:W-:-:S03]  /*14320*/  IMAD.WIDE R84, R3, 0x2, R92 ;  /* 0x0000000203547825 */ /* 0x001fc600078e025c */
[----:B------:R-:W5:Y:S01]  /*14330*/  LDL.64 R92, [R1+0x630] ;  /* 0x00063000015c7983 */ /* 0x000f620000100a00 */
[----:B-1----:R-:W-:-:S03]  /*14340*/  IMAD.WIDE R86, R3, 0x2, R108 ;  /* 0x0000000203567825 */ /* 0x002fc600078e026c */
[----:B------:R0:W5:Y:S04]  /*14350*/  LDG.E.U16 R108, desc[UR10][R88.64] ;  /* 0x0000000a586c7981 */ /* 0x000168000c1e1500 */
[----:B------:R-:W5:Y:S01]  /*14360*/  LDG.E.U16 R109, desc[UR10][R86.64] ;  /* 0x0000000a566d7981 */ /* 0x000f62000c1e1500 */
[----:B0-----:R-:W-:-:S03]  /*14370*/  IMAD.WIDE R88, R3, 0x2, R110 ;  /* 0x0000000203587825 */ /* 0x001fc600078e026e */
[----:B------:R0:W5:Y:S04]  /*14380*/  LDG.E.U16 R110, desc[UR10][R84.64] ;  /* 0x0000000a546e7981 */ /* 0x000168000c1e1500 */
[----:B------:R3:W5:Y:S01]  /*14390*/  LDG.E.U16 R111, desc[UR10][R88.64] ;  /* 0x0000000a586f7981 */ /* 0x000762000c1e1500 */
[----:B0-----:R-:W-:-:S03]  /*143a0*/  IMAD.WIDE R84, R3, 0x2, R124 ;  /* 0x0000000203547825 */ /* 0x001fc600078e027c */
[----:B------:R-:W5:Y:S01]  /*143b0*/  LDL.64 R124, [R1+0x5c0] ;  /* 0x0005c000017c7983 */ /* 0x000f620000100a00 */
[----:B---3--:R-:W-:-:S03]  /*143c0*/  IMAD.WIDE R88, R3, 0x2, R112 ;  /* 0x0000000203587825 */ /* 0x008fc600078e0270 */
[----:B------:R0:W3:Y:S02]  /*143d0*/  LDG.E.U16 R113, desc[UR10][R84.64] ;  /* 0x0000000a54717981 */ /* 0x0000e4000c1e1500 */
[C---:B0-----:R-:W-:Y:S02]  /*143e0*/  IMAD.WIDE R84, R3.reuse, 0x2, R114 ;  /* 0x0000000203547825 */ /* 0x041fe400078e0272 */
[----:B------:R4:W3:Y:S02]  /*143f0*/  LDG.E.U16 R114, desc[UR10][R88.64] ;  /* 0x0000000a58727981 */ /* 0x0008e4000c1e1500 */
[C---:B--2---:R-:W-:Y:S02]  /*14400*/  IMAD.WIDE R86, R3.reuse, 0x2, R90 ;  /* 0x0000000203567825 */ /* 0x044fe400078e025a */
[----:B------:R-:W2:Y:S04]  /*14410*/  LDL.64 R90, [R1+0x5c8] ;  /* 0x0005c800015a7983 */ /* 0x000ea80000100a00 */
[----:B------:R0:W3:Y:S01]  /*14420*/  LDG.E.U16 R112, desc[UR10][R86.64] ;  /* 0x0000000a56707981 */ /* 0x0000e2000c1e1500 */
[----:B----4-:R-:W-:-:S03]  /*14430*/  IMAD.WIDE R88, R3, 0x2, R94 ;  /* 0x0000000203587825 */ /* 0x010fc600078e025e */
[----:B------:R-:W4:Y:S01]  /*14440*/  LDL.64 R94, [R1+0x500] ;  /* 0x00050000015e7983 */ /* 0x000f220000100a00 */
[----:B0-----:R-:W-:-:S03]  /*14450*/  IMAD.WIDE R86, R3, 0x2, R126 ;  /* 0x0000000203567825 */ /* 0x001fc600078e027e */
[----:B------:R-:W3:Y:S04]  /*14460*/  LDL.64 R126, [R1+0x550] ;  /* 0x00055000017e7983 */ /* 0x000ee80000100a00 */
[----:B------:R0:W3:Y:S02]  /*14470*/  LDG.E.U16 R115, desc[UR10][R86.64] ;  /* 0x0000000a56737981 */ /* 0x0000e4000c1e1500 */
[C---:B0-----:R-:W-:Y:S02]  /*14480*/  IMAD.WIDE R86, R3.reuse, 0x2, R116 ;  /* 0x0000000203567825 */ /* 0x041fe400078e0274 */
[----:B------:R0:W3:Y:S04]  /*14490*/  LDG.E.U16 R116, desc[UR10][R84.64] ;  /* 0x0000000a54747981 */ /* 0x0000e8000c1e1500 */
[----:B------:R1:W3:Y:S01]  /*144a0*/  LDG.E.U16 R117, desc[UR10][R88.64] ;  /* 0x0000000a58757981 */ /* 0x0002e2000c1e1500 */
[----:B0-----:R-:W-:-:S04]  /*144b0*/  IMAD.WIDE R84, R3, 0x2, R130 ;  /* 0x0000000203547825 */ /* 0x001fc800078e0282 */
[C---:B-1----:R-:W-:Y:S02]  /*144c0*/  IMAD.WIDE R88, R3.reuse, 0x2, R118 ;  /* 0x0000000203587825 */ /* 0x042fe400078e0276 */
[----:B------:R0:W3:Y:S04]  /*144d0*/  LDG.E.U16 R119, desc[UR10][R84.64] ;  /* 0x0000000a54777981 */ /* 0x0000e8000c1e1500 */
[----:B------:R-:W3:Y:S01]  /*144e0*/  LDG.E.U16 R118, desc[UR10][R86.64] ;  /* 0x0000000a56767981 */ /* 0x000ee2000c1e1500 */
[----:B0-----:R-:W-:-:S03]  /*144f0*/  IMAD.WIDE R84, R3, 0x2, R120 ;  /* 0x0000000203547825 */ /* 0x001fc600078e0278 */
[----:B------:R5:W3:Y:S02]  /*14500*/  LDG.E.U16 R120, desc[UR10][R88.64] ;  /* 0x0000000a58787981 */ /* 0x000ae4000c1e1500 */
[C---:B-----5:R-:W-:Y:S02]  /*14510*/  IMAD.WIDE R88, R3.reuse, 0x2, R92 ;  /* 0x0000000203587825 */ /* 0x060fe400078e025c */
[----:B------:R-:W5:Y:S02]  /*14520*/  LDL.64 R92, [R1+0x808] ;  /* 0x00080800015c7983 */ /* 0x000f640000100a00 */
[C---:B------:R-:W-:Y:S02]  /*14530*/  IMAD.WIDE R86, R3.reuse, 0x2, R122 ;  /* 0x0000000203567825 */ /* 0x040fe400078e027a */
[----:B------:R0:W5:Y:S04]  /*14540*/  LDG.E.U16 R122, desc[UR10][R84.64] ;  /* 0x0000000a547a7981 */ /* 0x000168000c1e1500 */
[----:B------:R-:W5:Y:S04]  /*14550*/  LDG.E.U16 R121, desc[UR10][R86.64] ;  /* 0x0000000a56797981 */ /* 0x000f68000c1e1500 */
[----:B------:R1:W5:Y:S01]  /*14560*/  LDG.E.U16 R123, desc[UR10][R88.64] ;  /* 0x0000000a587b7981 */ /* 0x000362000c1e1500 */
[----:B0-----:R-:W-:-:S05]  /*14570*/  IMAD.WIDE R84, R3, 0x2, R124 ;  /* 0x0000000203547825 */ /* 0x001fca00078e027c */
[----:B------:R-:W5:Y:S01]  /*14580*/  LDG.E.U16 R125, desc[UR10][R84.64] ;  /* 0x0000000a547d7981 */ /* 0x000f62000c1e1500 */
[----:B-1----:R-:W-:-:S04]  /*14590*/  IMAD.WIDE R88, R3, 0x2, R128 ;  /* 0x0000000203587825 */ /* 0x002fc800078e0280 */
[C---:B--2---:R-:W-:Y:S02]  /*145a0*/  IMAD.WIDE R86, R3.reuse, 0x2, R90 ;  /* 0x0000000203567825 */ /* 0x044fe400078e025a */
[----:B------:R-:W0:Y:S03]  /*145b0*/  LDC R90, c[0x0][0x3c4] ;  /* 0x0000f100ff5a7b82 */ /* 0x000e260000000800 */
[----:B------:R4:W2:Y:S02]  /*145c0*/  LDG.E.U16 R124, desc[UR10][R86.64] ;  /* 0x0000000a567c7981 */ /* 0x0008a4000c1e1500 */
[----:B----4-:R-:W-:-:S03]  /*145d0*/  IMAD.WIDE R86, R3, 0x2, R94 ;  /* 0x0000000203567825 */ /* 0x010fc600078e025e */
[----:B------:R-:W1:Y:S01]  /*145e0*/  LDC R94, c[0x0][0x3c4] ;  /* 0x0000f100ff5e7b82 */ /* 0x000e620000000800 */
[----:B0-----:R-:W-:Y:S01]  /*145f0*/  IMAD R90, R90, 0x6, RZ ;  /* 0x000000065a5a7824 */ /* 0x001fe200078e02ff */
[----:B------:R-:W4:Y:S03]  /*14600*/  LDG.E.U16 R128, desc[UR10][R86.64] ;  /* 0x0000000a56807981 */ /* 0x000f26000c1e1500 */
[----:B------:R-:W-:-:S04]  /*14610*/  IMAD.WIDE R90, R90, 0x2, R198 ;  /* 0x000000025a5a7825 */ /* 0x000fc800078e02c6 */
[C---:B---3--:R-:W-:Y:S02]  /*14620*/  IMAD.WIDE R84, R3.reuse, 0x2, R126 ;  /* 0x0000000203547825 */ /* 0x048fe400078e027e */
[----:B------:R0:W3:Y:S02]  /*14630*/  LDG.E.U16 R126, desc[UR10][R88.64] ;  /* 0x0000000a587e7981 */ /* 0x0000e4000c1e1500 */
[----:B------:R-:W-:Y:S02]  /*14640*/  IMAD.WIDE R90, R3, 0x2, R90 ;  /* 0x00000002035a7825 */ /* 0x000fe400078e025a */
[----:B------:R0:W2:Y:S01]  /*14650*/  LDG.E.U16 R127, desc[UR10][R84.64] ;  /* 0x0000000a547f7981 */ /* 0x0000a2000c1e1500 */
[----:B-1----:R-:W-:-:S03]  /*14660*/  LEA R130, R94, -R94, 0x3 ;  /* 0x8000005e5e827211 */ /* 0x002fc600078e18ff */
[----:B------:R1:W2:Y:S01]  /*14670*/  LDG.E.U16 R129, desc[UR10][R90.64] ;  /* 0x0000000a5a817981 */ /* 0x0002a2000c1e1500 */
[----:B0-----:R-:W-:-:S04]  /*14680*/  IMAD.WIDE R88, R3, 0x2, R154 ;  /* 0x0000000203587825 */ /* 0x001fc800078e029a */
[----:B------:R-:W-:Y:S01]  /*14690*/  IMAD.WIDE R94, R130, 0x2, R200 ;  /* 0x00000002825e7825 */ /* 0x000fe200078e02c8 */
[----:B------:R-:W2:Y:S03]  /*146a0*/  LDG.E.U16 R131, desc[UR10][R88.64] ;  /* 0x0000000a58837981 */ /* 0x000ea6000c1e1500 */
[----:B------:R-:W-:-:S04]  /*146b0*/  IMAD.WIDE R86, R3, 0x2, R152 ;  /* 0x0000000203567825 */ /* 0x000fc800078e0298 */
[C---:B------:R-:W-:Y:S02]  /*146c0*/  IMAD.WIDE R84, R3.reuse, 0x2, R132 ;  /* 0x0000000203547825 */ /* 0x040fe400078e0284 */
[----:B------:R-:W2:Y:S02]  /*146d0*/  LDG.E.U16 R132, desc[UR10][R86.64] ;  /* 0x0000000a56847981 */ /* 0x000ea4000c1e1500 */
[----:B-1----:R-:W-:Y:S02]  /*146e0*/  IMAD.WIDE R90, R130, 0x2, R198 ;  /* 0x00000002825a7825 */ /* 0x002fe400078e02c6 */
[----:B------:R0:W2:Y:S02]  /*146f0*/  LDG.E.U16 R133, desc[UR10][R84.64] ;  /* 0x0000000a54857981 */ /* 0x0000a4000c1e1500 */
[----:B------:R-:W-:-:S04]  /*14700*/  IMAD.WIDE R94, R3, 0x2, R94 ;  /* 0x00000002035e7825 */ /* 0x000fc800078e025e */
[C---:B------:R-:W-:Y:S02]  /*14710*/  IMAD.WIDE R90, R3.reuse, 0x2, R90 ;  /* 0x00000002035a7825 */ /* 0x040fe400078e025a */
[----:B------:R-:W2:Y:S02]  /*14720*/  LDG.E.U16 R94, desc[UR10][R94.64] ;  /* 0x0000000a5e5e7981 */ /* 0x000ea4000c1e1500 */
[----:B-----5:R-:W-:-:S04]  /*14730*/  IMAD.WIDE R92, R3, 0x2, R92 ;  /* 0x00000002035c7825 */ /* 0x020fc800078e025c */
[C---:B0-----:R-:W-:Y:S01]  /*14740*/  IMAD.WIDE R84, R3.reuse, 0x2, R150 ;  /* 0x0000000203547825 */ /* 0x041fe200078e0296 */
[----:B------:R0:W5:Y:S03]  /*14750*/  LDG.E.U16 R130, desc[UR10][R92.64] ;  /* 0x0000000a5c827981 */ /* 0x000166000c1e1500 */
[C---:B------:R-:W-:Y:S01]  /*14760*/  IMAD.WIDE R86, R3.reuse, 0x2, R148 ;  /* 0x0000000203567825 */ /* 0x040fe200078e0294 */
[----:B------:R1:W2:Y:S03]  /*14770*/  LDG.E.U16 R95, desc[UR10][R90.64] ;  /* 0x0000000a5a5f7981 */ /* 0x0002a6000c1e1500 */
[----:B------:R-:W-:-:S04]  /*14780*/  IMAD.WIDE R88, R3, 0x2, R136 ;  /* 0x0000000203587825 */ /* 0x000fc800078e0288 */
[C---:B0-----:R-:W-:Y:S01]  /*14790*/  IMAD.WIDE R92, R3.reuse, 0x2, R134 ;  /* 0x00000002035c7825 */ /* 0x041fe200078e0286 */
[----:B------:R0:W2:Y:S03]  /*147a0*/  LDG.E.U16 R136, desc[UR10][R88.64] ;  /* 0x0000000a58887981 */ /* 0x0000a6000c1e1500 */
[C---:B-1----:R-:W-:Y:S01]  /*147b0*/  IMAD.WIDE R90, R3.reuse, 0x2, R140 ;  /* 0x00000002035a7825 */ /* 0x042fe200078e028c */
[----:B------:R1:W2:Y:S04]  /*147c0*/  LDG.E.U16 R134, desc[UR10][R84.64] ;  /* 0x0000000a54867981 */ /* 0x0002a8000c1e1500 */
[----:B------:R1:W2:Y:S01]  /*147d0*/  LDG.E.U16 R135, desc[UR10][R86.64] ;  /* 0x0000000a56877981 */ /* 0x0002a2000c1e1500 */
[----:B0-----:R-:W-:-:S03]  /*147e0*/  IMAD.WIDE R88, R3, 0x2, R142 ;  /* 0x0000000203587825 */ /* 0x001fc600078e028e */
[----:B------:R0:W2:Y:S01]  /*147f0*/  LDG.E.U16 R137, desc[UR10][R92.64] ;  /* 0x0000000a5c897981 */ /* 0x0000a2000c1e1500 */
[----:B-1----:R-:W-:-:S03]  /*14800*/  IMAD.WIDE R84, R3, 0x2, R146 ;  /* 0x0000000203547825 */ /* 0x002fc600078e0292 */
[----:B------:R-:W2:Y:S01]  /*14810*/  LDG.E.U16 R88, desc[UR10][R88.64] ;  /* 0x0000000a58587981 */ /* 0x000ea2000c1e1500 */
[----:B------:R-:W-:-:S03]  /*14820*/  IMAD.WIDE R86, R3, 0x2, R144 ;  /* 0x0000000203567825 */ /* 0x000fc600078e0290 */
[----:B------:R1:W2:Y:S01]  /*14830*/  LDG.E.U16 R84, desc[UR10][R84.64] ;  /* 0x0000000a54547981 */ /* 0x0002a2000c1e1500 */
[----:B0-----:R-:W-:-:S03]  /*14840*/  IMAD.WIDE R92, R3, 0x2, R138 ;  /* 0x00000002035c7825 */ /* 0x001fc600078e028a */
[----:B------:R0:W2:Y:S04]  /*14850*/  LDG.E.U16 R86, desc[UR10][R86.64] ;  /* 0x0000000a56567981 */ /* 0x0000a8000c1e1500 */
[----:B------:R-:W2:Y:S04]  /*14860*/  LDG.E.U16 R90, desc[UR10][R90.64] ;  /* 0x0000000a5a5a7981 */ /* 0x000ea8000c1e1500 */
[----:B------:R-:W2:Y:S01]  /*14870*/  LDG.E.U16 R92, desc[UR10][R92.64] ;  /* 0x0000000a5c5c7981 */ /* 0x000ea2000c1e1500 */
[----:B------:R-:W1:Y:S01]  /*14880*/  S2R R138, SR_TID.X ;  /* 0x00000000008a7919 */ /* 0x000e620000002100 */
[----:B------:R-:W-:-:S02]  /*14890*/  UMOV UR72, 0x1 ;  /* 0x0000000100487882 */ /* 0x000fc40000000000 */
[----:B------:R-:W-:-:S04]  /*148a0*/  @!UP0 UIADD3 UR72, UPT, UPT, -UR72, 0x100000, URZ ;  /* 0x0010000048488890 */ /* 0x000fc8000fffe1ff */
[----:B------:R-:W-:Y:S02]  /*148b0*/  @!UP0 USHF.L.U32 UR73, UR72, 0xb, URZ ;  /* 0x0000000b48498899 */ /* 0x000fe400080006ff */
[----:B------:R-:W-:Y:S01]  /*148c0*/  @!UP0 USHF.L.U32 UR72, UR72, 0x1, URZ ;  /* 0x0000000148488899 */ /* 0x000fe200080006ff */
[C---:B-1----:R-:W-:Y:S02]  /*148d0*/  LOP3.LUT R85, R138.reuse, 0x3f, RZ, 0xc0, !PT ;  /* 0x0000003f8a557812 */ /* 0x042fe400078ec0ff */
[----:B0-----:R-:W-:Y:S02]  /*148e0*/  LOP3.LUT R87, R138, 0x40, RZ, 0xc0, !PT ;  /* 0x000000408a577812 */ /* 0x001fe400078ec0ff */
[----:B------:R-:W-:-:S04]  /*148f0*/  SHF.L.U32 R85, R85, 0x1, RZ ;  /* 0x0000000155557819 */ /* 0x000fc800000006ff */
[----:B------:R-:W-:-:S05]  /*14900*/  LEA R85, R87, R85, 0x7 ;  /* 0x0000005557557211 */ /* 0x000fca00078e38ff */
[----:B------:R0:W-:Y:S04]  /*14910*/  STS.U16 [R85+UR6+0x18000], R4 ;  /* 0x0180000455007988 */ /* 0x0001e80008000406 */
[----:B------:R1:W-:Y:S01]  /*14920*/  STS.U16 [R85+UR6+0x1c000], R5 ;  /* 0x01c0000555007988 */ /* 0x0003e20008000406 */
[----:B0-----:R-:W-:-:S03]  /*14930*/  LOP3.LUT R4, R85, 0x10, RZ, 0x3c, !PT ;  /* 0x0000001055047812 */ /* 0x001fc600078e3cff */
[----:B------:R-:W-:Y:S01]  /*14940*/  STS.U16 [R85+UR6+0x18400], R65 ;  /* 0x0184004155007988 */ /* 0x000fe20008000406 */
[----:B-1----:R-:W-:-:S03]  /*14950*/  LOP3.LUT R5, R85, 0x20, RZ, 0x3c, !PT ;  /* 0x0000002055057812 */ /* 0x002fc600078e3cff */
        /* <DEDUP_REMOVED lines=80> */
[----:B------:R-:W-:-:S03]  /*14e60*/  VOTEU.ALL UP2, P0 ;  /* 0x0000000000ff7886 */ /* 0x000fc60000040000 */
[----:B------:R1:W-:Y:S01]  /*14e70*/  STS.U16 [R4+UR6+0x18280], R97 ;  /* 0x0182806104007988 */ /* 0x0003e20008000406 */
[C---:B0-----:R-:W-:Y:S02]  /*14e80*/  LOP3.LUT R5, R85.reuse, 0x60, RZ, 0x3c, !PT ;  /* 0x0000006055057812 */ /* 0x041fe400078e3cff */
        /* <DEDUP_REMOVED lines=30> */
[----:B---3--:R1:W-:Y:S04]  /*15070*/  STS.U16 [R5+UR6+0x19f00], R126 ;  /* 0x019f007e05007988 */ /* 0x0083e80008000406 */
[----:B------:R1:W-:Y:S04]  /*15080*/  STS.U16 [R5+UR6+0x1df00], R127 ;  /* 0x01df007f05007988 */ /* 0x0003e80008000406 */
[----:B------:R1:W-:Y:S04]  /*15090*/  STS.U16 [R85+UR6+0x18380], R94 ;  /* 0x0183805e55007988 */ /* 0x0003e80008000406 */
[----:B------:R1:W-:Y:S04]  /*150a0*/  STS.U16 [R85+UR6+0x1c380], R95 ;  /* 0x01c3805f55007988 */ /* 0x0003e80008000406 */
[----:B----4-:R1:W-:Y:S04]  /*150b0*/  STS.U16 [R85+UR6+0x18780], R128 ;  /* 0x0187808055007988 */ /* 0x0103e80008000406 */
        /* <DEDUP_REMOVED lines=13> */
[----:B------:R0:W-:Y:S06]  /*15190*/  MEMBAR.ALL.CTA ;  /* 0x0000000000007992 */ /* 0x0001ec0000008000 */
[----:B0-----:R-:W-:Y:S04]  /*151a0*/  FENCE.VIEW.ASYNC.S ;  /* 0x00000000000073c6 */ /* 0x001fe80000000000 */
[----:B------:R-:W0:Y:S02]  /*151b0*/  FENCE.VIEW.ASYNC.S ;  /* 0x00000000000073c6 */ /* 0x000e240000000000 */
[----:B0-----:R1:W0:Y:S02]  /*151c0*/  @!UP2 SYNCS.EXCH.64 URZ, [UR6+0x28010], UR72 ;  /* 0x0280104806ffa5b2 */ /* 0x0012240008000100 */
[----:B0-----:R-:W-:Y:S06]  /*151d0*/  BAR.SYNC.DEFER_BLOCKING 0x0 ;  /* 0x0000000000007b1d */ /* 0x001fec0000010000 */
[----:B-1----:R-:W-:Y:S05]  /*151e0*/  BRA.U UP1, `(.L_x_14) ;  /* 0x0000000101b47547 */ /* 0x002fea000b800000 */
[----:B------:R-:W2:Y:S04]  /*151f0*/  LDL R91, [R1+0x4a8] ;  /* 0x0004a800015b7983 */ /* 0x000ea80000100800 */
[----:B------:R-:W3:Y:S01]  /*15200*/  LDL R89, [R1+0x4b0] ;  /* 0x0004b00001597983 */ /* 0x000ee20000100800 */
[----:B------:R-:W-:Y:S02]  /*15210*/  MOV.SPILL R8, UR7 ;  /* 0x0000000700087c02 */ /* 0x000fe40009000f00 */
[----:B------:R-:W-:Y:S01]  /*15220*/  MOV.SPILL R9, UR6 ;  /* 0x0000000600097c02 */ /* 0x000fe20009000f00 */
[----:B------:R-:W4:Y:S01]  /*15230*/  LDL R10, [R1+0x880] ;  /* 0x00088000010a7983 */ /* 0x000f220000100800 */
[----:B------:R-:W-:-:S13]  /*15240*/  ELECT P1, URZ, PT ;  /* 0x0000000000ff782f */ /* 0x000fda0003820000 */
[----:B------:R-:W-:Y:S02]  /*15250*/  @P1 MOV R5, 0x40004040 ;  /* 0x4000404000051802 */ /* 0x000fe40000000f00 */
[----:B------:R-:W-:Y:S02]  /*15260*/  @P1 MOV R7, 0x40004040 ;  /* 0x4000404000071802 */ /* 0x000fe40000000f00 */
[----:B------:R-:W-:Y:S02]  /*15270*/  @P1 R2UR UR73, R5 ;  /* 0x00000000054912ca */ /* 0x000fe400000e0000 */
[----:B------:R-:W-:Y:S01]  /*15280*/  @P1 R2UR UR75, R7 ;  /* 0x00000000074b12ca */ /* 0x000fe200000e0000 */
[----:B------:R-:W-:Y:S01]  /*15290*/  HFMA2 R5, -RZ, RZ, 0, 0 ;  /* 0x00000000ff057431 */ /* 0x000fe200000001ff */
[----:B------:R-:W-:Y:S01]  /*152a0*/  UMOV UR6, 0x0 ;  /* 0x0000000000067882 */ /* 0x000fe20000000000 */
[----:B------:R-:W-:Y:S01]  /*152b0*/  UMOV UR7, 0x8108490 ;  /* 0x0810849000077882 */ /* 0x000fe20000000000 */
[----:B--2---:R-:W-:-:S13]  /*152c0*/  R2UR UR5, R91 ;  /* 0x000000005b0572ca */ /* 0x004fda00000e0000 */
[----:B------:R-:W-:Y:S02]  /*152d0*/  MOV R4, UR5 ;  /* 0x0000000500047c02 */ /* 0x000fe40008000f00 */
[----:B---3--:R-:W-:Y:S02]  /*152e0*/  R2UR UR5, R89 ;  /* 0x00000000590572ca */ /* 0x008fe400000e0000 */
[----:B------:R-:W-:-:S11]  /*152f0*/  @P1 R2UR UR72, R4 ;  /* 0x00000000044812ca */ /* 0x000fd600000e0000 */
[----:B------:R-:W-:-:S04]  /*15300*/  MOV R6, UR5 ;  /* 0x0000000500067c02 */ /* 0x000fc80008000f00 */
[----:B------:R-:W-:Y:S02]  /*15310*/  @P1 R2UR UR74, R6 ;  /* 0x00000000064a12ca */ /* 0x000fe400000e0000 */
[----:B----4-:R-:W-:-:S04]  /*15320*/  IADD3 R4, PT, PT, R10, 0x28010, RZ ;  /* 0x000280100a047810 */ /* 0x010fc80007ffe0ff */
[----:B------:R-:W-:-:S07]  /*15330*/  @P1 MOV R4, R4 ;  /* 0x0000000400041202 */ /* 0x000fce0000000f00 */
[----:B------:R0:W-:Y:S01]  /*15340*/  UTCHMMA gdesc[UR72], gdesc[UR74], tmem[UR9], tmem[UR6], idesc[UR7], !UPT ;  /* 0x00ff064a480075ea */ /* 0x0001e2000f800009 */
[----:B------:R-:W-:Y:S01]  /*15350*/  @P1 R2UR UR5, R4 ;  /* 0x00000000040512ca */ /* 0x000fe200000e0000 */
[----:B0-----:R-:W-:Y:S01]  /*15360*/  UMOV UR72, 0x0 ;  /* 0x0000000000487882 */ /* 0x001fe20000000000 */
[----:B------:R-:W-:Y:S01]  /*15370*/  UMOV UR73, 0x8108490 ;  /* 0x0810849000497882 */ /* 0x000fe20000000000 */
[----:B------:R-:W-:Y:S01]  /*15380*/  UMOV UR74, 0x0 ;  /* 0x00000000004a7882 */ /* 0x000fe20000000000 */
[----:B------:R-:W-:Y:S01]  /*15390*/  UMOV UR75, 0x8108490 ;  /* 0x08108490004b7882 */ /* 0x000fe20000000000 */
[----:B------:R0:W-:Y:S01]  /*153a0*/  UTCHMMA gdesc[UR42], gdesc[UR12], tmem[UR9], tmem[UR72], idesc[UR73], UPT ;  /* 0x00ff480c2a0075ea */ /* 0x0001e2000b800009 */
        /* <DEDUP_REMOVED lines=14> */
[----:B------:R0:W-:Y:S01]  /*15490*/  UTCBAR [UR5], URZ ;  /* 0x000000ff050073e9 */ /* 0x0001e200080000ff */
[----:B------:R-:W-:-:S02]  /*154a0*/  R2UR.FILL UR7, R8 ;  /* 0x00000000080772ca */ /* 0x000fc400004e0000 */
[----:B------:R-:W-:-:S15]  /*154b0*/  R2UR.FILL UR6, R9 ;  /* 0x00000000090672ca */ /* 0x000fde00004e0000 */
.L_x_14:
[----:B------:R-:W1:Y:S02]  /*154c0*/  SYNCS.PHASECHK.TRANS64.TRYWAIT P1, [UR6+0x28010], RZ ;  /* 0x028010ffff0075a7 */ /* 0x000e640008021106 */
[----:B-1----:R-:W-:Y:S05]  /*154d0*/  @!P1 BRA `(.L_x_15) ;  /* 0x000000f000dc9947 */ /* 0x002fea0003800000 */
.L_x_24:
[----:B------:R-:W2:Y:S01]  /*154e0*/  LDL.64 R102, [R1+0x4a0] ;  /* 0x0004a00001667983 */ /* 0x000ea20000100a00 */
[----:B0-----:R-:W0:Y:S03]  /*154f0*/  LDCU UR5, c[0x0][0x3a8] ;  /* 0x00007500ff0577ac */ /* 0x001e260008000800 */
[----:B------:R-:W3:Y:S04]  /*15500*/  LDL.64 R94, [R1+0x498] ;  /* 0x00049800015e7983 */ /* 0x000ee80000100a00 */
[----:B------:R-:W4:Y:S01]  /*15510*/  LDL.64 R90, [R1+0x490] ;  /* 0x00049000015a7983 */ /* 0x000f220000100a00 */
[----:B------:R-:W-:Y:S01]  /*15520*/  SHF.L.U32 R68, R68, 0x1f, RZ ;  /* 0x0000001f44447819 */ /* 0x000fe200000006ff */
[----:B------:R-:W-:Y:S06]  /*15530*/  BAR.SYNC.DEFER_BLOCKING 0x0 ;  /* 0x0000000000007b1d */ /* 0x000fec0000010000 */
[----:B------:R-:W0:Y:S01]  /*15540*/  LDTM.x64 R4, tmem[UR8+0x100] ;  /* 0x00010008000479ee */ /* 0x000e220008340000 */
[----:B------:R-:W1:Y:S01]  /*15550*/  @!P0 SYNCS.CCTL.IV [UR6+0x28010] ;  /* 0x02801000ff0089b1 */ /* 0x000e620008000006 */
[----:B------:R-:W-:Y:S01]  /*15560*/  NOP ;  /* 0x0000000000007918 */ /* 0x000fe20000000000 */
[----:B0-----:R-:W-:Y:S01]  /*15570*/  FMUL R71, R4, UR5 ;  /* 0x0000000504477c20 */ /* 0x001fe20008400000 */
[----:B------:R-:W-:Y:S01]  /*15580*/  FMUL R72, R5, UR5 ;  /* 0x0000000505487c20 */ /* 0x000fe20008400000 */
[----:B------:R-:W-:Y:S01]  /*15590*/  FMUL R73, R6, UR5 ;  /* 0x0000000506497c20 */ /* 0x000fe20008400000 */
[----:B------:R-:W-:Y:S01]  /*155a0*/  FMUL R69, R7, UR5 ;  /* 0x0000000507457c20 */ /* 0x000fe20008400000 */
[----:B------:R-:W-:Y:S01]  /*155b0*/  FMUL R70, R8, UR5 ;  /* 0x0000000508467c20 */ /* 0x000fe20008400000 */
[----:B-1----:R-:W0:Y:S01]  /*155c0*/  SYNCS.PHASECHK.TRANS64.TRYWAIT P1, [UR4], R68 ;  /* 0x00000044ff0075a7 */ /* 0x002e220008021104 */
[----:B------:R-:W-:Y:S01]  /*155d0*/  FMUL R196, R67, UR5 ;  /* 0x0000000543c47c20 */ /* 0x000fe20008400000 */
[----:B------:R-:W-:Y:S01]  /*155e0*/  FMNMX3 R73, R71, R72, R73, !PT ;  /* 0x0000004847497276 */ /* 0x000fe20007800049 */
[----:B------:R-:W-:Y:S01]  /*155f0*/  FMUL R72, R9, UR5 ;  /* 0x0000000509487c20 */ /* 0x000fe20008400000 */
[----:B------:R-:W-:-:S02]  /*15600*/  FMUL R71, R10, UR5 ;  /* 0x000000050a477c20 */ /* 0x000fc40008400000 */
[----:B------:R-:W-:Y:S01]  /*15610*/  FMNMX3 R73, R73, R69, R70, !PT ;  /* 0x0000004549497276 */ /* 0x000fe20007800046 */
[----:B------:R-:W-:Y:S01]  /*15620*/  FMUL R69, R11, UR5 ;  /* 0x000000050b457c20 */ /* 0x000fe20008400000 */
[----:B------:R-:W-:Y:S02]  /*15630*/  FMUL R70, R12, UR5 ;  /* 0x000000050c467c20 */ /* 0x000fe40008400000 */
[----:B------:R-:W-:Y:S01]  /*15640*/  FMNMX3 R73, R73, R72, R71, !PT ;  /* 0x0000004849497276 */ /* 0x000fe20007800047 */
[----:B------:R-:W-:Y:S01]  /*15650*/  FMUL R72, R13, UR5 ;  /* 0x000000050d487c20 */ /* 0x000fe20008400000 */
[----:B------:R-:W-:Y:S02]  /*15660*/  FMUL R71, R14, UR5 ;  /* 0x000000050e477c20 */ /* 0x000fe40008400000 */
        /* <DEDUP_REMOVED lines=78> */
[----:B------:R-:W-:-:S04]  /*15b50*/  FMNMX3 R69, R73, R69, R70, !PT ;  /* 0x0000004549457276 */ /* 0x000fc80007800046 */
[----:B------:R-:W-:-:S04]  /*15b60*/  FMNMX3 R69, R69, R72, R71, !PT ;  /* 0x0000004845457276 */ /* 0x000fc80007800047 */
[----:B------:R-:W-:-:S05]  /*15b70*/  FMNMX3 R196, R69, R196, R0, !PT ;  /* 0x000000c445c47276 */ /* 0x000fca0007800000 */
[--C-:B------:R-:W-:Y:S01]  /*15b80*/  FFMA R85, R4, UR5, -R196.reuse ;  /* 0x0000000504557c23 */ /* 0x100fe200080008c4 */
[--C-:B------:R-:W-:Y:S01]  /*15b90*/  FFMA R83, R5, UR5, -R196.reuse ;  /* 0x0000000505537c23 */ /* 0x100fe200080008c4 */
[--C-:B------:R-:W-:Y:S01]  /*15ba0*/  FFMA R82, R6, UR5, -R196.reuse ;  /* 0x0000000506527c23 */ /* 0x100fe200080008c4 */
[--C-:B------:R-:W-:Y:S01]  /*15bb0*/  FFMA R81, R7, UR5, -R196.reuse ;  /* 0x0000000507517c23 */ /* 0x100fe200080008c4 */
[----:B------:R-:W-:Y:S01]  /*15bc0*/  FMUL R85, R85, 1.4426950216293334961 ;  /* 0x3fb8aa3b55557820 */ /* 0x000fe20000400000 */
[--C-:B------:R-:W-:Y:S01]  /*15bd0*/  FFMA R79, R8, UR5, -R196.reuse ;  /* 0x00000005084f7c23 */ /* 0x100fe200080008c4 */
[--C-:B------:R-:W-:Y:S01]  /*15be0*/  FFMA R78, R9, UR5, -R196.reuse ;  /* 0x00000005094e7c23 */ /* 0x100fe200080008c4 */
[--C-:B------:R-:W-:Y:S01]  /*15bf0*/  FFMA R77, R10, UR5, -R196.reuse ;  /* 0x000000050a4d7c23 */ /* 0x100fe200080008c4 */
[----:B------:R1:W0:Y:S01]  /*15c00*/  MUFU.EX2 R143, R85 ;  /* 0x00000055008f7308 */ /* 0x0002220000000800 */
[--C-:B------:R-:W-:Y:S01]  /*15c10*/  FFMA R75, R11, UR5, -R196.reuse ;  /* 0x000000050b4b7c23 */ /* 0x100fe200080008c4 */
        /* <DEDUP_REMOVED lines=55> */
[----:B------:R-:W-:Y:S01]  /*15f90*/  FFMA R23, R67, UR5, -R196 ;  /* 0x0000000543177c23 */ /* 0x000fe200080008c4 */
[----:B------:R-:W-:Y:S01]  /*15fa0*/  FMUL R83, R83, 1.4426950216293334961 ;  /* 0x3fb8aa3b53537820 */ /* 0x000fe20000400000 */
[----:B--2---:R-:W-:-:S04]  /*15fb0*/  IMAD.WIDE R36, R2, 0x2, R102 ;  /* 0x0000000202247825 */ /* 0x004fc800078e0266 */
[----:B---3--:R-:W-:-:S04]  /*15fc0*/  IMAD.WIDE R40, R2, 0x2, R94 ;  /* 0x0000000202287825 */ /* 0x008fc800078e025e */
[----:B----4-:R-:W-:Y:S01]  /*15fd0*/  IMAD.WIDE R28, R2, 0x2, R90 ;  /* 0x00000002021c7825 */ /* 0x010fe200078e025a */
[----:B01----:R-:W-:Y:S06]  /*15fe0*/  @!P1 BRA `(.L_x_16) ;  /* 0x000000e800249947 */ /* 0x003fec0003800000 */
.L_x_25:
[----:B------:R-:W2:Y:S04]  /*15ff0*/  LDL.64 R38, [R1+0x440] ;  /* 0x0004400001267983 */ /* 0x000ea80000100a00 */
[----:B------:R-:W3:Y:S04]  /*16000*/  LDL.64 R30, [R1+0x420] ;  /* 0x00042000011e7983 */ /* 0x000ee80000100a00 */
[----:B------:R-:W4:Y:S04]  /*16010*/  LDL.64 R42, [R1+0x3e0] ;  /* 0x0003e000012a7983 */ /* 0x000f280000100a00 */
[----:B------:R-:W4:Y:S04]  /*16020*/  LDL.64 R58, [R1+0x3c0] ;  /* 0x0003c000013a7983 */ /* 0x000f280000100a00 */
[----:B------:R-:W4:Y:S04]  /*16030*/  LDL.64 R56, [R1+0x3a0] ;  /* 0x0003a00001387983 */ /* 0x000f280000100a00 */
[----:B------:R-:W4:Y:S04]  /*16040*/  LDL.64 R46, [R1+0x400] ;  /* 0x00040000012e7983 */ /* 0x000f280000100a00 */
[----:B------:R-:W4:Y:S04]  /*16050*/  LDL.64 R60, [R1+0x320] ;  /* 0x00032000013c7983 */ /* 0x000f280000100a00 */
[----:B------:R-:W4:Y:S04]  /*16060*/  LDL.64 R52, [R1+0x380] ;  /* 0x0003800001347983 */ /* 0x000f280000100a00 */
[----:B------:R-:W4:Y:S04]  /*16070*/  LDL.64 R50, [R1+0x360] ;  /* 0x0003600001327983 */ /* 0x000f280000100a00 */
[----:B------:R-:W4:Y:S04]  /*16080*/  LDL.64 R54, [R1+0x340] ;  /* 0x0003400001367983 */ /* 0x000f280000100a00 */
[----:B------:R-:W-:Y:S04]  /*16090*/  STL [R1+0x8b8], R203 ;  /* 0x0008b8cb01007387 */ /* 0x000fe80000100800 */
        /* <DEDUP_REMOVED lines=9> */
[----:B------:R-:W-:Y:S01]  /*16130*/  STL [R1+0x890], R200 ;  /* 0x000890c801007387 */ /* 0x000fe20000100800 */
[----:B------:R-:W-:-:S03]  /*16140*/  FMUL R82, R82, 1.4426950216293334961 ;  /* 0x3fb8aa3b52527820 */ /* 0x000fc60000400000 */
[----:B------:R-:W-:Y:S04]  /*16150*/  STL [R1+0x88c], R199 ;  /* 0x00088cc701007387 */ /* 0x000fe80000100800 */
[----:B------:R0:W-:Y:S04]  /*16160*/  STL [R1+0x888], R198 ;  /* 0x000888c601007387 */ /* 0x0001e80000100800 */
[----:B------:R1:W-:Y:S04]  /*16170*/  STL [R1+0x884], R3 ;  /* 0x0008840301007387 */ /* 0x0003e80000100800 */
[----:B------:R-:W4:Y:S01]  /*16180*/  LDL.64 R64, [R1+0x300] ;  /* 0x0003000001407983 */ /* 0x000f220000100a00 */
[----:B------:R-:W0:Y:S03]  /*16190*/  MUFU.EX2 R144, R83 ;  /* 0x0000005300907308 */ /* 0x000e260000000800 */
[----:B------:R-:W4:Y:S04]  /*161a0*/  LDL.64 R62, [R1+0x2e0] ;  /* 0x0002e000013e7983 */ /* 0x000f280000100a00 */
[----:B------:R-:W4:Y:S01]  /*161b0*/  LDL.64 R66, [R1+0x260] ;  /* 0x0002600001427983 */ /* 0x000f220000100a00 */
[----:B------:R0:W1:Y:S03]  /*161c0*/  MUFU.EX2 R141, R82 ;  /* 0x00000052008d7308 */ /* 0x0000660000000800 */
[----:B------:R-:W4:Y:S04]  /*161d0*/  LDG.E.U16 R45, desc[UR10][R28.64] ;  /* 0x0000000a1c2d7981 */ /* 0x000f28000c1e1500 */
[----:B------:R-:W4:Y:S04]  /*161e0*/  LDL.64 R114, [R1+0x240] ;  /* 0x0002400001727983 */ /* 0x000f280000100a00 */
[----:B0-----:R-:W4:Y:S04]  /*161f0*/  LDL.64 R82, [R1+0x280] ;  /* 0x0002800001527983 */ /* 0x001f280000100a00 */
[----:B------:R-:W4:Y:S04]  /*16200*/  LDL.64 R112, [R1+0x220] ;  /* 0x0002200001707983 */ /* 0x000f280000100a00 */
[----:B------:R-:W4:Y:S04]  /*16210*/  LDL.64 R106, [R1+0x200] ;  /* 0x00020000016a7983 */ /* 0x000f280000100a00 */
[----:B------:R-:W4:Y:S04]  /*16220*/  LDL.64 R102, [R1+0x1a0] ;  /* 0x0001a00001667983 */ /* 0x000f280000100a00 */
[----:B------:R-:W4:Y:S04]  /*16230*/  LDL.64 R90, [R1+0x180] ;  /* 0x00018000015a7983 */ /* 0x000f280000100a00 */
[----:B------:R-:W4:Y:S04]  /*16240*/  LDL.64 R94, [R1+0x140] ;  /* 0x00014000015e7983 */ /* 0x000f280000100a00 */
[----:B------:R-:W4:Y:S04]  /*16250*/  LDG.E.U16 R36, desc[UR10][R36.64] ;  /* 0x0000000a24247981 */ /* 0x000f28000c1e1500 */
[----:B------:R-:W4:Y:S01]  /*16260*/  LDG.E.U16 R40, desc[UR10][R40.64] ;  /* 0x0000000a28287981 */ /* 0x000f22000c1e1500 */
[----:B------:R-:W-:Y:S01]  /*16270*/  FMUL R79, R79, 1.4426950216293334961 ;  /* 0x3fb8aa3b4f4f7820 */ /* 0x000fe20000400000 */
[----:B------:R-:W-:-:S02]  /*16280*/  FMUL R78, R78, 1.4426950216293334961 ;  /* 0x3fb8aa3b4e4e7820 */ /* 0x000fc40000400000 */
[----:B------:R-:W4:Y:S01]  /*16290*/  LDL.64 R118, [R1+0x3f8] ;  /* 0x0003f80001767983 */ /* 0x000f220000100a00 */
[----:B------:R-:W-:Y:S01]  /*162a0*/  FMUL R71, R71, 1.4426950216293334961 ;  /* 0x3fb8aa3b47477820 */ /* 0x000fe20000400000 */
[----:B------:R-:W-:Y:S02]  /*162b0*/  FMUL R70, R70, 1.4426950216293334961 ;  /* 0x3fb8aa3b46467820 */ /* 0x000fe40000400000 */
[----:B------:R-:W4:Y:S01]  /*162c0*/  LDL.64 R116, [R1+0x3d8] ;  /* 0x0003d80001747983 */ /* 0x000f220000100a00 */
[----:B--2---:R-:W-:-:S04]  /*162d0*/  IMAD.WIDE R38, R2, 0x2, R38 ;  /* 0x0000000202267825 */ /* 0x004fc800078e0226 */
[C---:B---3--:R-:W-:Y:S01]  /*162e0*/  IMAD.WIDE R30, R2.reuse, 0x2, R30 ;  /* 0x00000002021e7825 */ /* 0x048fe200078e021e */
[----:B------:R0:W2:Y:S03]  /*162f0*/  LDG.E.U16 R44, desc[UR10][R38.64] ;  /* 0x0000000a262c7981 */ /* 0x0000a6000c1e1500 */
[C---:B----4-:R-:W-:Y:S02]  /*16300*/  IMAD.WIDE R48, R2.reuse, 0x2, R42 ;  /* 0x0000000202307825 */ /* 0x050fe400078e022a */
[----:B------:R3:W4:Y:S04]  /*16310*/  LDG.E.U16 R43, desc[UR10][R30.64] ;  /* 0x0000000a1e2b7981 */ /* 0x000728000c1e1500 */
[----:B------:R-:W2:Y:S01]  /*16320*/  LDG.E.U16 R48, desc[UR10][R48.64] ;  /* 0x0000000a30307981 */ /* 0x000ea2000c1e1500 */
[----:B0-----:R-:W-:-:S03]  /*16330*/  IMAD.WIDE R38, R2, 0x2, R58 ;  /* 0x0000000202267825 */ /* 0x001fc600078e023a */
[----:B------:R-:W2:Y:S01]  /*16340*/  LDL.64 R58, [R1+0x2c0] ;  /* 0x0002c000013a7983 */ /* 0x000ea20000100a00 */
[----:B---3--:R-:W-:-:S03]  /*16350*/  IMAD.WIDE R30, R2, 0x2, R56 ;  /* 0x00000002021e7825 */ /* 0x008fc600078e0238 */
[----:B------:R-:W3:Y:S01]  /*16360*/  LDL.64 R56, [R1+0x2a0] ;  /* 0x0002a00001387983 */ /* 0x000ee20000100a00 */
[----:B------:R-:W-:-:S03]  /*16370*/  IMAD.WIDE R28, R2, 0x2, R46 ;  /* 0x00000002021c7825 */ /* 0x000fc600078e022e */
[----:B------:R0:W4:Y:S04]  /*16380*/  LDG.E.U16 R46, desc[UR10][R38.64] ;  /* 0x0000000a262e7981 */ /* 0x000128000c1e1500 */
[----:B------:R1:W4:Y:S04]  /*16390*/  LDG.E.U16 R47, desc[UR10][R28.64] ;  /* 0x0000000a1c2f7981 */ /* 0x000328000c1e1500 */
[----:B------:R1:W4:Y:S01]  /*163a0*/  LDG.E.U16 R49, desc[UR10][R30.64] ;  /* 0x0000000a1e317981 */ /* 0x000322000c1e1500 */
[----:B0-----:R-:W-:-:S03]  /*163b0*/  IMAD.WIDE R38, R2, 0x2, R60 ;  /* 0x0000000202267825 */ /* 0x001fc600078e023c */
[----:B------:R-:W4:Y:S01]  /*163c0*/  LDL.64 R60, [R1+0x1e0] ;  /* 0x0001e000013c7983 */ /* 0x000f220000100a00 */
[----:B-1----:R-:W-:-:S04]  /*163d0*/  IMAD.WIDE R28, R2, 0x2, R52 ;  /* 0x00000002021c7825 */ /* 0x002fc800078e0234 */
[C---:B------:R-:W-:Y:S02]  /*163e0*/  IMAD.WIDE R52, R2.reuse, 0x2, R50 ;  /* 0x0000000202347825 */ /* 0x040fe400078e0232 */
[----:B------:R-:W4:Y:S04]  /*163f0*/  LDG.E.U16 R51, desc[UR10][R28.64] ;  /* 0x0000000a1c337981 */ /* 0x000f28000c1e1500 */
[----:B------:R-:W4:Y:S04]  /*16400*/  LDG.E.U16 R52, desc[UR10][R52.64] ;  /* 0x0000000a34347981 */ /* 0x000f28000c1e1500 */
[----:B------:R-:W4:Y:S01]  /*16410*/  LDG.E.U16 R53, desc[UR10][R38.64] ;  /* 0x0000000a26357981 */ /* 0x000f22000c1e1500 */
[----:B------:R-:W-:-:S05]  /*16420*/  IMAD.WIDE R54, R2, 0x2, R54 ;  /* 0x0000000202367825 */ /* 0x000fca00078e0236 */
[----:B------:R-:W4:Y:S01]  /*16430*/  LDG.E.U16 R37, desc[UR10][R54.64] ;  /* 0x0000000a36257981 */ /* 0x000f22000c1e1500 */
[----:B------:R-:W-:-:S03]  /*16440*/  IMAD.WIDE R30, R2, 0x2, R64 ;  /* 0x00000002021e7825 */ /* 0x000fc600078e0240 */
[----:B------:R-:W4:Y:S04]  /*16450*/  LDL.64 R64, [R1+0x1c0] ;  /* 0x0001c00001407983 */ /* 0x000f280000100a00 */
[----:B------:R0:W4:Y:S02]  /*16460*/  LDG.E.U16 R39, desc[UR10][R30.64] ;  /* 0x0000000a1e277981 */ /* 0x000124000c1e1500 */
[C---:B0-----:R-:W-:Y:S02]  /*16470*/  IMAD.WIDE R30, R2.reuse, 0x2, R82 ;  /* 0x00000002021e7825 */ /* 0x041fe400078e0252 */
[----:B------:R-:W4:Y:S02]  /*16480*/  LDL.64 R82, [R1+0x120] ;  /* 0x0001200001527983 */ /* 0x000f240000100a00 */
[----:B------:R-:W-:-:S02]  /*16490*/  IMAD.WIDE R28, R2, 0x2, R62 ;  /* 0x00000002021c7825 */ /* 0x000fc400078e023e */
[----:B------:R-:W4:Y:S04]  /*164a0*/  LDL.64 R62, [R1+0x160] ;  /* 0x00016000013e7983 */ /* 0x000f280000100a00 */
[----:B------:R0:W4:Y:S04]  /*164b0*/  LDG.E.U16 R55, desc[UR10][R28.64] ;  /* 0x0000000a1c377981 */ /* 0x000128000c1e1500 */
[----:B------:R1:W4:Y:S01]  /*164c0*/  LDG.E.U16 R41, desc[UR10][R30.64] ;  /* 0x0000000a1e297981 */ /* 0x000322000c1e1500 */
[----:B0-----:R-:W-:-:S03]  /*164d0*/  IMAD.WIDE R28, R2, 0x2, R66 ;  /* 0x00000002021c7825 */ /* 0x001fc600078e0242 */
[----:B------:R-:W4:Y:S01]  /*164e0*/  LDL.64 R66, [R1+0x100] ;  /* 0x0001000001427983 */ /* 0x000f220000100a00 */
[C---:B-1----:R-:W-:Y:S01]  /*164f0*/  IMAD.WIDE R30, R2.reuse, 0x2, R114 ;  /* 0x00000002021e7825 */ /* 0x042fe200078e0272 */
[----:B------:R-:W-:Y:S02]  /*16500*/  MUFU.EX2 R139, R79 ;  /* 0x0000004f008b7308 */ /* 0x000fe40000000800 */
[----:B------:R-:W4:Y:S01]  /*16510*/  LDL.64 R114, [R1+0x3b8] ;  /* 0x0003b80001727983 */ /* 0x000f220000100a00 */
[----:B--2---:R-:W-:-:S04]  /*16520*/  IMAD.WIDE R58, R2, 0x2, R58 ;  /* 0x00000002023a7825 */ /* 0x004fc800078e023a */
[C---:B---3--:R-:W-:Y:S01]  /*16530*/  IMAD.WIDE R56, R2.reuse, 0x2, R56 ;  /* 0x0000000202387825 */ /* 0x048fe200078e0238 */
[----:B------:R0:W2:Y:S04]  /*16540*/  LDG.E.U16 R54, desc[UR10][R58.64] ;  /* 0x0000000a3a367981 */ /* 0x0000a8000c1e1500 */
[----:B------:R-:W3:Y:S01]  /*16550*/  LDG.E.U16 R50, desc[UR10][R56.64] ;  /* 0x0000000a38327981 */ /* 0x000ee2000c1e1500 */
[----:B0-----:R-:W-:-:S03]  /*16560*/  IMAD.WIDE R58, R2, 0x2, R112 ;  /* 0x00000002023a7825 */ /* 0x001fc600078e0270 */
[----:B------:R-:W2:Y:S01]  /*16570*/  LDL.64 R112, [R1+0x398] ;  /* 0x0003980001707983 */ /* 0x000ea20000100a00 */
[----:B----4-:R-:W-:-:S03]  /*16580*/  IMAD.WIDE R60, R2, 0x2, R60 ;  /* 0x00000002023c7825 */ /* 0x010fc600078e023c */
[----:B------:R0:W4:Y:S04]  /*16590*/  LDG.E.U16 R57, desc[UR10][R28.64] ;  /* 0x0000000a1c397981 */ /* 0x000128000c1e1500 */
[----:B------:R1:W3:Y:S04]  /*165a0*/  LDG.E.U16 R56, desc[UR10][R30.64] ;  /* 0x0000000a1e387981 */ /* 0x0002e8000c1e1500 */
[----:B------:R-:W3:Y:S01]  /*165b0*/  LDG.E.U16 R58, desc[UR10][R58.64] ;  /* 0x0000000a3a3a7981 */ /* 0x000ee2000c1e1500 */
[----:B0-----:R-:W-:-:S03]  /*165c0*/  IMAD.WIDE R28, R2, 0x2, R106 ;  /* 0x00000002021c7825 */ /* 0x001fc600078e026a */
[----:B------:R-:W3:Y:S01]  /*165d0*/  LDG.E.U16 R60, desc[UR10][R60.64] ;  /* 0x0000000a3c3c7981 */ /* 0x000ee2000c1e1500 */
[----:B-1----:R-:W-:-:S03]  /*165e0*/  IMAD.WIDE R30, R2, 0x2, R102 ;  /* 0x00000002021e7825 */ /* 0x002fc600078e0266 */
[----:B------:R-:W3:Y:S04]  /*165f0*/  LDL.64 R102, [R1+0x488] ;  /* 0x0004880001667983 */ /* 0x000ee80000100a00 */
[----:B------:R0:W4:Y:S04]  /*16600*/  LDG.E.U16 R59, desc[UR10][R28.64] ;  /* 0x0000000a1c3b7981 */ /* 0x000128000c1e1500 */
[----:B------:R1:W4:Y:S01]  /*16610*/  LDG.E.U16 R61, desc[UR10][R30.64] ;  /* 0x0000000a1e3d7981 */ /* 0x000322000c1e1500 */
[----:B------:R1:W-:Y:S03]  /*16620*/  MUFU.EX2 R140, R78 ;  /* 0x0000004e008c7308 */ /* 0x0003e60000000800 */
[----:B------:R-:W4:Y:S01]  /*16630*/  LDL.64 R106, [R1+0x378] ;  /* 0x00037800016a7983 */ /* 0x000f220000100a00 */
[----:B0-----:R-:W-:-:S03]  /*16640*/  IMAD.WIDE R28, R2, 0x2, R90 ;  /* 0x00000002021c7825 */ /* 0x001fc600078e025a */
[----:B------:R-:W4:Y:S01]  /*16650*/  LDL.64 R90, [R1+0x458] ;  /* 0x00045800015a7983 */ /* 0x000f220000100a00 */
[----:B-1----:R-:W-:-:S03]  /*16660*/  IMAD.WIDE R30, R2, 0x2, R94 ;  /* 0x00000002021e7825 */ /* 0x002fc600078e025e */
[----:B------:R-:W4:Y:S04]  /*16670*/  LDL.64 R94, [R1+0x438] ;  /* 0x00043800015e7983 */ /* 0x000f280000100a00 */
[----:B------:R-:W4:Y:S01]  /*16680*/  LDL.64 R78, [R1+0x470] ;  /* 0x00047000014e7983 */ /* 0x000f220000100a00 */
[----:B------:R-:W-:-:S03]  /*16690*/  FMUL R69, R69, 1.4426950216293334961 ;  /* 0x3fb8aa3b45457820 */ /* 0x000fc60000400000 */
[----:B------:R-:W4:Y:S01]  /*166a0*/  LDG.E.U16 R38, desc[UR10][R28.64] ;  /* 0x0000000a1c267981 */ /* 0x000f22000c1e1500 */
[----:B------:R-:W-:-:S05]  /*166b0*/  IMAD.WIDE R64, R2, 0x2, R64 ;  /* 0x0000000202407825 */ /* 0x000fca00078e0240 */
[----:B------:R0:W4:Y:S02]  /*166c0*/  LDG.E.U16 R42, desc[UR10][R64.64] ;  /* 0x0000000a402a7981 */ /* 0x000124000c1e1500 */
[C---:B0-----:R-:W-:Y:S02]  /*166d0*/  IMAD.WIDE R64, R2.reuse, 0x2, R82 ;  /* 0x0000000202407825 */ /* 0x041fe400078e0252 */
[----:B------:R-:W4:Y:S02]  /*166e0*/  LDL.64 R82, [R1+0x418] ;  /* 0x0004180001527983 */ /* 0x000f240000100a00 */
[----:B------:R-:W-:Y:S02]  /*166f0*/  IMAD.WIDE R62, R2, 0x2, R62 ;  /* 0x00000002023e7825 */ /* 0x000fe400078e023e */
[----:B------:R-:W-:Y:S04]  /*16700*/  STL [R1+0x8c0], R244 ;  /* 0x0008c0f401007387 */ /* 0x000fe80000100800 */
[----:B------:R-:W4:Y:S01]  /*16710*/  LDG.E.U16 R62, desc[UR10][R62.64] ;  /* 0x0000000a3e3e7981 */ /* 0x000f22000c1e1500 */
[----:B------:R-:W-:Y:S03]  /*16720*/  MUFU.EX2 R136, R71 ;  /* 0x0000004700887308 */ /* 0x000fe60000000800 */
[----:B------:R-:W-:Y:S01]  /*16730*/  STL [R1+0x8bc], R245 ;  /* 0x0008bcf501007387 */ /* 0x000fe20000100800 */
[----:B------:R-:W-:Y:S01]  /*16740*/  FMUL R77, R77, 1.4426950216293334961 ;  /* 0x3fb8aa3b4d4d7820 */ /* 0x000fe20000400000 */
[----:B------:R-:W-:Y:S01]  /*16750*/  FMUL R126, R76, 1.4426950216293334961 ;  /* 0x3fb8aa3b4c7e7820 */ /* 0x000fe20000400000 */
[----:B------:R-:W-:Y:S01]  /*16760*/  FMUL R73, R73, 1.4426950216293334961 ;  /* 0x3fb8aa3b49497820 */ /* 0x000fe20000400000 */
[----:B------:R-:W4:Y:S01]  /*16770*/  LDG.E.U16 R64, desc[UR10][R64.64] ;  /* 0x0000000a40407981 */ /* 0x000f22000c1e1500 */
[----:B------:R-:W-:-:S03]  /*16780*/  IMAD.WIDE R28, R2, 0x2, R66 ;  /* 0x00000002021c7825 */ /* 0x000fc600078e0242 */
[----:B------:R0:W4:Y:S01]  /*16790*/  LDG.E.U16 R63, desc[UR10][R30.64] ;  /* 0x0000000a1e3f7981 */ /* 0x000122000c1e1500 */
[C---:B------:R-:W-:Y:S01]  /*167a0*/  IMAD.WIDE R66, R2.reuse, 0x2, R244 ;  /* 0x0000000202427825 */ /* 0x040fe200078e02f4 */
[----:B------:R-:W-:Y:S02]  /*167b0*/  MUFU.EX2 R133, R70 ;  /* 0x0000004600857308 */ /* 0x000fe40000000800 */
[----:B------:R-:W-:Y:S04]  /*167c0*/  STL [R1+0x8c8], R236 ;  /* 0x0008c8ec01007387 */ /* 0x000fe80000100800 */
[----:B------:R-:W4:Y:S01]  /*167d0*/  LDG.E.U16 R66, desc[UR10][R66.64] ;  /* 0x0000000a42427981 */ /* 0x000f22000c1e1500 */
[----:B0-----:R-:W-:Y:S01]  /*167e0*/  IMAD.WIDE R30, R2, 0x2, R236 ;  /* 0x00000002021e7825 */ /* 0x001fe200078e02ec */
[----:B------:R-:W-:Y:S02]  /*167f0*/  MUFU.EX2 R134, R69 ;  /* 0x0000004500867308 */ /* 0x000fe40000000800 */
[----:B------:R-:W-:Y:S01]  /*16800*/  STL [R1+0x8c4], R237 ;  /* 0x0008c4ed01007387 */ /* 0x000fe20000100800 */
[----:B------:R-:W-:-:S03]  /*16810*/  FMUL R72, R72, 1.4426950216293334961 ;  /* 0x3fb8aa3b48487820 */ /* 0x000fc60000400000 */
[----:B------:R-:W4:Y:S04]  /*16820*/  LDG.E.U16 R65, desc[UR10][R28.64] ;  /* 0x0000000a1c417981 */ /* 0x000f28000c1e1500 */
[----:B------:R0:W4:Y:S01]  /*16830*/  LDG.E.U16 R67, desc[UR10][R30.64] ;  /* 0x0000000a1e437981 */ /* 0x000122000c1e1500 */
[----:B------:R2:W-:Y:S03]  /*16840*/  MUFU.EX2 R138, R77 ;  /* 0x0000004d008a7308 */ /* 0x0005e60000000800 */
[----:B------:R-:W4:Y:S04]  /*16850*/  LDL.64 R120, [R1+0x218] ;  /* 0x0002180001787983 */ /* 0x000f280000100a00 */
[----:B------:R-:W4:Y:S01]  /*16860*/  LDL.64 R152, [R1+0x2b8] ;  /* 0x0002b80001987983 */ /* 0x000f220000100a00 */
[----:B------:R-:W-:Y:S01]  /*16870*/  MUFU.EX2 R135, R73 ;  /* 0x0000004900877308 */ /* 0x000fe20000000800 */
[----:B------:R-:W-:-:S02]  /*16880*/  FMUL R75, R75, 1.4426950216293334961 ;  /* 0x3fb8aa3b4b4b7820 */ /* 0x000fc40000400000 */
[----:B------:R-:W4:Y:S01]  /*16890*/  LDL.64 R122, [R1+0x238] ;  /* 0x00023800017a7983 */ /* 0x000f220000100a00 */
[----:B------:R-:W-:Y:S01]  /*168a0*/  FMUL R130, R74, 1.4426950216293334961 ;  /* 0x3fb8aa3b4a827820 */ /* 0x000fe20000400000 */
[----:B------:R-:W-:Y:S01]  /*168b0*/  FMUL R81, R81, 1.4426950216293334961 ;  /* 0x3fb8aa3b51517820 */ /* 0x000fe20000400000 */
[----:B------:R-:W-:Y:S01]  /*168c0*/  FMUL R80, R80, 1.4426950216293334961 ;  /* 0x3fb8aa3b50507820 */ /* 0x000fe20000400000 */
[----:B------:R-:W4:Y:S01]  /*168d0*/  LDL.64 R124, [R1+0x298] ;  /* 0x00029800017c7983 */ /* 0x000f220000100a00 */
[----:B--2---:R-:W-:-:S03]  /*168e0*/  IMAD.WIDE R76, R2, 0x2, R112 ;  /* 0x00000002024c7825 */ /* 0x004fc600078e0270 */
[----:B------:R-:W2:Y:S01]  /*168f0*/  LDL.64 R112, [R1+0x278] ;  /* 0x0002780001707983 */ /* 0x000ea20000100a00 */
[----:B---3--:R-:W-:-:S04]  /*16900*/  IMAD.WIDE R68, R2, 0x2, R102 ;  /* 0x0000000202447825 */ /* 0x008fc800078e0266 */
[C---:B----4-:R-:W-:Y:S01]  /*16910*/  IMAD.WIDE R70, R2.reuse, 0x2, R90 ;  /* 0x0000000202467825 */ /* 0x050fe200078e025a */
[----:B------:R-:W3:Y:S03]  /*16920*/  LDL.64 R102, [R1+0x318] ;  /* 0x0003180001667983 */ /* 0x000ee60000100a00 */
[C---:B0-----:R-:W-:Y:S01]  /*16930*/  IMAD.WIDE R30, R2.reuse, 0x2, R94 ;  /* 0x00000002021e7825 */ /* 0x041fe200078e025e */
[----:B------:R-:W4:Y:S04]  /*16940*/  LDL.64 R90, [R1+0x338] ;  /* 0x00033800015a7983 */ /* 0x000f280000100a00 */
[----:B------:R-:W2:Y:S01]  /*16950*/  LDL.64 R94, [R1+0x2f8] ;  /* 0x0002f800015e7983 */ /* 0x000ea20000100a00 */
[C---:B------:R-:W-:Y:S01]  /*16960*/  IMAD.WIDE R28, R2.reuse, 0x2, R78 ;  /* 0x00000002021c7825 */ /* 0x040fe200078e024e */
[----:B------:R0:W-:Y:S02]  /*16970*/  MUFU.EX2 R129, R72 ;  /* 0x0000004800817308 */ /* 0x0001e40000000800 */
[----:B------:R-:W2:Y:S04]  /*16980*/  LDG.E.U16 R68, desc[UR10][R68.64] ;  /* 0x0000000a44447981 */ /* 0x000ea8000c1e1500 */
[----:B------:R-:W2:Y:S02]  /*16990*/  LDL.64 R78, [R1+0x358] ;  /* 0x00035800014e7983 */ /* 0x000ea40000100a00 */
[----:B------:R1:W-:Y:S02]  /*169a0*/  MUFU.EX2 R137, R75 ;  /* 0x0000004b00897308 */ /* 0x0003e40000000800 */
[----:B------:R-:W2:Y:S04]  /*169b0*/  LDG.E.U16 R70, desc[UR10][R70.64] ;  /* 0x0000000a46467981 */ /* 0x000ea8000c1e1500 */
[----:B------:R0:W2:Y:S02]  /*169c0*/  LDG.E.U16 R69, desc[UR10][R28.64] ;  /* 0x0000000a1c457981 */ /* 0x0000a4000c1e1500 */
[----:B------:R-:W1:Y:S02]  /*169d0*/  MUFU.EX2 R142, R81 ;  /* 0x00000051008e7308 */ /* 0x000e640000000800 */
[----:B------:R-:W2:Y:S01]  /*169e0*/  LDG.E.U16 R76, desc[UR10][R76.64] ;  /* 0x0000000a4c4c7981 */ /* 0x000ea2000c1e1500 */
[----:B0-----:R-:W-:-:S03]  /*169f0*/  IMAD.WIDE R72, R2, 0x2, R82 ;  /* 0x0000000202487825 */ /* 0x001fc600078e0252 */
[----:B------:R0:W2:Y:S01]  /*16a00*/  LDG.E.U16 R71, desc[UR10][R30.64] ;  /* 0x0000000a1e477981 */ /* 0x0000a2000c1e1500 */
[----:B------:R-:W-:-:S03]  /*16a10*/  IMAD.WIDE R28, R2, 0x2, R118 ;  /* 0x00000002021c7825 */ /* 0x000fc600078e0276 */
[----:B------:R-:W2:Y:S04]  /*16a20*/  LDL.64 R82, [R1+0x2d8] ;  /* 0x0002d80001527983 */ /* 0x000ea80000100a00 */
[----:B------:R-:W2:Y:S01]  /*16a30*/  LDG.E.U16 R72, desc[UR10][R72.64] ;  /* 0x0000000a48487981 */ /* 0x000ea2000c1e1500 */
[C---:B-1----:R-:W-:Y:S01]  /*16a40*/  IMAD.WIDE R74, R2.reuse, 0x2, R116 ;  /* 0x00000002024a7825 */ /* 0x042fe200078e0274 */
[----:B------:R3:W-:Y:S02]  /*16a50*/  MUFU.EX2 R127, R80 ;  /* 0x00000050007f7308 */ /* 0x0007e40000000800 */
[----:B------:R-:W2:Y:S01]  /*16a60*/  LDL.64 R116, [R1+0x1b8] ;  /* 0x0001b80001747983 */ /* 0x000ea20000100a00 */
[----:B0-----:R-:W-:-:S03]  /*16a70*/  IMAD.WIDE R30, R2, 0x2, R114 ;  /* 0x00000002021e7825 */ /* 0x001fc600078e0272 */
[----:B------:R-:W2:Y:S04]  /*16a80*/  LDG.E.U16 R74, desc[UR10][R74.64] ;  /* 0x0000000a4a4a7981 */ /* 0x000ea8000c1e1500 */
[----:B------:R0:W2:Y:S04]  /*16a90*/  LDG.E.U16 R73, desc[UR10][R28.64] ;  /* 0x0000000a1c497981 */ /* 0x0000a8000c1e1500 */
[----:B------:R-:W2:Y:S04]  /*16aa0*/  LDL.64 R118, [R1+0x1f8] ;  /* 0x0001f80001767983 */ /* 0x000ea80000100a00 */
[----:B------:R4:W2:Y:S01]  /*16ab0*/  LDG.E.U16 R75, desc[UR10][R30.64] ;  /* 0x0000000a1e4b7981 */ /* 0x0008a2000c1e1500 */
[----:B0-----:R-:W-:-:S03]  /*16ac0*/  IMAD.WIDE R28, R2, 0x2, R106 ;  /* 0x00000002021c7825 */ /* 0x001fc600078e026a */
[----:B------:R-:W2:Y:S04]  /*16ad0*/  LDL.64 R106, [R1+0x258] ;  /* 0x00025800016a7983 */ /* 0x000ea80000100a00 */
[----:B------:R2:W2:Y:S04]  /*16ae0*/  LDG.E.U16 R77, desc[UR10][R28.64] ;  /* 0x0000000a1c4d7981 */ /* 0x0004a8000c1e1500 */
[----:B------:R-:W2:Y:S01]  /*16af0*/  LDL.64 R114, [R1+0x198] ;  /* 0x0001980001727983 */ /* 0x000ea20000100a00 */
[----:B---3--:R-:W-:-:S03]  /*16b00*/  IMAD.WIDE R80, R2, 0x2, R102 ;  /* 0x0000000202507825 */ /* 0x008fc600078e0266 */
[----:B------:R-:W3:Y:S01]  /*16b10*/  LDL.64 R102, [R1+0x178] ;  /* 0x0001780001667983 */ /* 0x000ee20000100a00 */
[----:B----4-:R-:W-:-:S03]  /*16b20*/  IMAD.WIDE R30, R2, 0x2, R90 ;  /* 0x00000002021e7825 */ /* 0x010fc600078e025a */
[----:B------:R-:W4:Y:S01]  /*16b30*/  LDL.64 R90, [R1+0x1d8] ;  /* 0x0001d800015a7983 */ /* 0x000f220000100a00 */
[----:B--2---:R-:W-:-:S03]  /*16b40*/  IMAD.WIDE R28, R2, 0x2, R94 ;  /* 0x00000002021c7825 */ /* 0x004fc600078e025e */
[----:B------:R-:W2:Y:S01]  /*16b50*/  LDG.E.U16 R80, desc[UR10][R80.64] ;  /* 0x0000000a50507981 */ /* 0x000ea2000c1e1500 */
[----:B------:R-:W-:-:S03]  /*16b60*/  FMUL R25, R86, 1.4426950216293334961 ;  /* 0x3fb8aa3b56197820 */ /* 0x000fc60000400000 */
[----:B------:R-:W2:Y:S04]  /*16b70*/  LDL.64 R94, [R1+0x158] ;  /* 0x00015800015e7983 */ /* 0x000ea80000100a00 */
[----:B------:R0:W2:Y:S02]  /*16b80*/  LDG.E.U16 R81, desc[UR10][R28.64] ;  /* 0x0000000a1c517981 */ /* 0x0000a4000c1e1500 */
[C---:B0-----:R-:W-:Y:S02]  /*16b90*/  IMAD.WIDE R28, R2.reuse, 0x2, R112 ;  /* 0x00000002021c7825 */ /* 0x041fe400078e0270 */
[----:B------:R-:W2:Y:S02]  /*16ba0*/  LDL.64 R112, [R1+0x138] ;  /* 0x0001380001707983 */ /* 0x000ea40000100a00 */
[----:B------:R-:W-:-:S04]  /*16bb0*/  IMAD.WIDE R78, R2, 0x2, R78 ;  /* 0x00000002024e7825 */ /* 0x000fc800078e024e */
[----:B------:R-:W-:Y:S01]  /*16bc0*/  FMUL R182, R88, 1.4426950216293334961 ;  /* 0x3fb8aa3b58b67820 */ /* 0x000fe20000400000 */
[----:B------:R-:W-:Y:S01]  /*16bd0*/  IMAD.WIDE R88, R2, 0x2, R120 ;  /* 0x0000000202587825 */ /* 0x000fe200078e0278 */
[----:B------:R-:W3:Y:S04]  /*16be0*/  LDG.E.U16 R78, desc[UR10][R78.64] ;  /* 0x0000000a4e4e7981 */ /* 0x000ee8000c1e1500 */
[----:B------:R-:W3:Y:S01]  /*16bf0*/  LDL.64 R120, [R1+0x468] ;  /* 0x0004680001787983 */ /* 0x000ee20000100a00 */
[----:B------:R-:W-:Y:S01]  /*16c00*/  FMUL R84, R84, 1.4426950216293334961 ;  /* 0x3fb8aa3b54547820 */ /* 0x000fe20000400000 */
[----:B------:R-:W-:Y:S01]  /*16c10*/  FMUL R92, R92, 1.4426950216293334961 ;  /* 0x3fb8aa3b5c5c7820 */ /* 0x000fe20000400000 */
[----:B------:R-:W-:Y:S01]  /*16c20*/  FMUL R96, R96, 1.4426950216293334961 ;  /* 0x3fb8aa3b60607820 */ /* 0x000fe20000400000 */
[----:B------:R-:W3:Y:S04]  /*16c30*/  LDG.E.U16 R88, desc[UR10][R88.64] ;  /* 0x0000000a58587981 */ /* 0x000ee8000c1e1500 */
[----:B------:R0:W3:Y:S01]  /*16c40*/  LDG.E.U16 R79, desc[UR10][R30.64] ;  /* 0x0000000a1e4f7981 */ /* 0x0000e2000c1e1500 */
[----:B------:R-:W-:-:S06]  /*16c50*/  IMAD.WIDE R82, R2, 0x2, R82 ;  /* 0x0000000202527825 */ /* 0x000fcc00078e0252 */
[----:B------:R-:W3:Y:S01]  /*16c60*/  LDG.E.U16 R82, desc[UR10][R82.64] ;  /* 0x0000000a52527981 */ /* 0x000ee2000c1e1500 */
[----:B0-----:R-:W-:-:S05]  /*16c70*/  IMAD.WIDE R30, R2, 0x2, R152 ;  /* 0x00000002021e7825 */ /* 0x001fca00078e0298 */
[----:B------:R0:W3:Y:S01]  /*16c80*/  LDG.E.U16 R83, desc[UR10][R30.64] ;  /* 0x0000000a1e537981 */ /* 0x0000e2000c1e1500 */
[----:B------:R-:W-:-:S03]  /*16c90*/  IMAD.WIDE R86, R2, 0x2, R106 ;  /* 0x0000000202567825 */ /* 0x000fc600078e026a */
[----:B------:R-:W3:Y:S01]  /*16ca0*/  LDL.64 R106, [R1+0x118] ;  /* 0x00011800016a7983 */ /* 0x000ee20000100a00 */
[----:B0-----:R-:W-:-:S03]  /*16cb0*/  IMAD.WIDE R30, R2, 0x2, R122 ;  /* 0x00000002021e7825 */ /* 0x001fc600078e027a */
[----:B------:R-:W3:Y:S04]  /*16cc0*/  LDL.64 R122, [R1+0x430] ;  /* 0x00043000017a7983 */ /* 0x000ee80000100a00 */
[----:B------:R-:W3:Y:S01]  /*16cd0*/  LDG.E.U16 R86, desc[UR10][R86.64] ;  /* 0x0000000a56567981 */ /* 0x000ee2000c1e1500 */
[----:B------:R0:W-:Y:S03]  /*16ce0*/  MUFU.EX2 R175, R84 ;  /* 0x0000005400af7308 */ /* 0x0001e60000000800 */
[----:B------:R1:W3:Y:S01]  /*16cf0*/  LDG.E.U16 R87, desc[UR10][R30.64] ;  /* 0x0000000a1e577981 */ /* 0x0002e2000c1e1500 */
[----:B0-----:R-:W-:-:S03]  /*16d00*/  IMAD.WIDE R84, R2, 0x2, R124 ;  /* 0x0000000202547825 */ /* 0x001fc600078e027c */
[----:B------:R-:W3:Y:S04]  /*16d10*/  LDL.64 R124, [R1+0x480] ;  /* 0x00048000017c7983 */ /* 0x000ee80000100a00 */
[----:B------:R-:W3:Y:S01]  /*16d20*/  LDG.E.U16 R84, desc[UR10][R84.64] ;  /* 0x0000000a54547981 */ /* 0x000ee2000c1e1500 */
[----:B-1----:R-:W-:-:S04]  /*16d30*/  IMAD.WIDE R30, R2, 0x2, R116 ;  /* 0x00000002021e7825 */ /* 0x002fc800078e0274 */
[C---:B----4-:R-:W-:Y:S01]  /*16d40*/  IMAD.WIDE R90, R2.reuse, 0x2, R90 ;  /* 0x00000002025a7825 */ /* 0x050fe200078e025a */
[----:B------:R-:W4:Y:S01]  /*16d50*/  LDG.E.U16 R85, desc[UR10][R28.64] ;  /* 0x0000000a1c557981 */ /* 0x000f22000c1e1500 */
[----:B------:R0:W-:Y:S03]  /*16d60*/  MUFU.EX2 R176, R92 ;  /* 0x0000005c00b07308 */ /* 0x0001e60000000800 */
[----:B------:R-:W4:Y:S04]  /*16d70*/  LDL.64 R116, [R1+0x390] ;  /* 0x0003900001747983 */ /* 0x000f280000100a00 */
[----:B------:R-:W4:Y:S04]  /*16d80*/  LDG.E.U16 R90, desc[UR10][R90.64] ;  /* 0x0000000a5a5a7981 */ /* 0x000f28000c1e1500 */
[----:B------:R2:W4:Y:S02]  /*16d90*/  LDG.E.U16 R91, desc[UR10][R30.64] ;  /* 0x0000000a1e5b7981 */ /* 0x000524000c1e1500 */
[----:B--2---:R-:W-:-:S02]  /*16da0*/  IMAD.WIDE R30, R2, 0x2, R112 ;  /* 0x00000002021e7825 */ /* 0x004fc400078e0270 */
[----:B------:R-:W2:Y:S02]  /*16db0*/  LDL.64 R112, [R1+0x410] ;  /* 0x0004100001707983 */ /* 0x000ea40000100a00 */
[C---:B------:R-:W-:Y:S01]  /*16dc0*/  IMAD.WIDE R28, R2.reuse, 0x2, R118 ;  /* 0x00000002021c7825 */ /* 0x040fe200078e0276 */
[----:B------:R1:W-:Y:S01]  /*16dd0*/  MUFU.EX2 R187, R96 ;  /* 0x0000006000bb7308 */ /* 0x0003e20000000800 */
[----:B------:R-:W4:Y:S02]  /*16de0*/  LDL.64 R118, [R1+0x3b0] ;  /* 0x0003b00001767983 */ /* 0x000f240000100a00 */
[C---:B0-----:R-:W-:Y:S02]  /*16df0*/  IMAD.WIDE R92, R2.reuse, 0x2, R114 ;  /* 0x00000002025c7825 */ /* 0x041fe400078e0272 */
[----:B------:R3:W4:Y:S02]  /*16e00*/  LDG.E.U16 R89, desc[UR10][R28.64] ;  /* 0x0000000a1c597981 */ /* 0x000724000c1e1500 */
[----:B------:R-:W-:-:S02]  /*16e10*/  IMAD.WIDE R94, R2, 0x2, R94 ;  /* 0x00000002025e7825 */ /* 0x000fc400078e025e */
[----:B------:R-:W4:Y:S04]  /*16e20*/  LDG.E.U16 R92, desc[UR10][R92.64] ;  /* 0x0000000a5c5c7981 */ /* 0x000f28000c1e1500 */
[----:B------:R-:W4:Y:S01]  /*16e30*/  LDL.64 R114, [R1+0x3f0] ;  /* 0x0003f00001727983 */ /* 0x000f220000100a00 */
[----:B---3--:R-:W-:-:S03]  /*16e40*/  IMAD.WIDE R28, R2, 0x2, R102 ;  /* 0x00000002021c7825 */ /* 0x008fc600078e0266 */
[----:B------:R-:W3:Y:S04]  /*16e50*/  LDL.64 R102, [R1+0x450] ;  /* 0x0004500001667983 */ /* 0x000ee80000100a00 */
[----:B------:R0:W3:Y:S01]  /*16e60*/  LDG.E.U16 R93, desc[UR10][R28.64] ;  /* 0x0000000a1c5d7981 */ /* 0x0000e2000c1e1500 */
[----:B------:R-:W-:Y:S01]  /*16e70*/  FMUL R184, R98, 1.4426950216293334961 ;  /* 0x3fb8aa3b62b87820 */ /* 0x000fe20000400000 */
[C---:B------:R-:W-:Y:S02]  /*16e80*/  IMAD.WIDE R98, R2.reuse, 0x2, R242 ;  /* 0x0000000202627825 */ /* 0x040fe400078e02f2 */
[----:B------:R-:W3:Y:S04]  /*16e90*/  LDG.E.U16 R94, desc[UR10][R94.64] ;  /* 0x0000000a5e5e7981 */ /* 0x000ee8000c1e1500 */
[----:B------:R-:W3:Y:S01]  /*16ea0*/  LDG.E.U16 R98, desc[UR10][R98.64] ;  /* 0x0000000a62627981 */ /* 0x000ee2000c1e1500 */
[----:B0-----:R-:W-:-:S03]  /*16eb0*/  IMAD.WIDE R28, R2, 0x2, R250 ;  /* 0x00000002021c7825 */ /* 0x001fc600078e02fa */
[----:B------:R0:W3:Y:S01]  /*16ec0*/  LDG.E.U16 R95, desc[UR10][R30.64] ;  /* 0x0000000a1e5f7981 */ /* 0x0000e2000c1e1500 */
[----:B-1----:R-:W-:-:S03]  /*16ed0*/  IMAD.WIDE R96, R2, 0x2, R106 ;  /* 0x0000000202607825 */ /* 0x002fc600078e026a */
[----:B------:R-:W3:Y:S04]  /*16ee0*/  LDL.64 R106, [R1+0x3d0] ;  /* 0x0003d000016a7983 */ /* 0x000ee80000100a00 */
[----:B------:R-:W-:Y:S04]  /*16ef0*/  STL [R1+0x8d0], R250 ;  /* 0x0008d0fa01007387 */ /* 0x000fe80000100800 */
[----:B------:R-:W-:Y:S04]  /*16f00*/  STL [R1+0x8cc], R251 ;  /* 0x0008ccfb01007387 */ /* 0x000fe80000100800 */
[----:B------:R-:W-:Y:S04]  /*16f10*/  STL [R1+0x8d8], R242 ;  /* 0x0008d8f201007387 */ /* 0x000fe80000100800 */
[----:B------:R-:W-:Y:S04]  /*16f20*/  STL [R1+0x8d4], R243 ;  /* 0x0008d4f301007387 */ /* 0x000fe80000100800 */
[----:B------:R-:W3:Y:S01]  /*16f30*/  LDG.E.U16 R96, desc[UR10][R96.64] ;  /* 0x0000000a60607981 */ /* 0x000ee2000c1e1500 */
[----:B0-----:R-:W-:-:S03]  /*16f40*/  IMAD.WIDE R30, R2, 0x2, R234 ;  /* 0x00000002021e7825 */ /* 0x001fc600078e02ea */
[----:B------:R-:W-:Y:S04]  /*16f50*/  STL [R1+0x8e0], R234 ;  /* 0x0008e0ea01007387 */ /* 0x000fe80000100800 */
[----:B------:R-:W-:Y:S04]  /*16f60*/  STL [R1+0x8dc], R235 ;  /* 0x0008dceb01007387 */ /* 0x000fe80000100800 */
[----:B------:R0:W3:Y:S04]  /*16f70*/  LDG.E.U16 R97, desc[UR10][R28.64] ;  /* 0x0000000a1c617981 */ /* 0x0000e8000c1e1500 */
[----:B------:R1:W3:Y:S04]  /*16f80*/  LDG.E.U16 R99, desc[UR10][R30.64] ;  /* 0x0000000a1e637981 */ /* 0x0002e8000c1e1500 */
[----:B------:R-:W3:Y:S01]  /*16f90*/  LDL.64 R170, [R1+0x2b0] ;  /* 0x0002b00001aa7983 */ /* 0x000ee20000100a00 */
[----:B0-----:R-:W-:-:S03]  /*16fa0*/  IMAD.WIDE R28, R2, 0x2, R120 ;  /* 0x00000002021c7825 */ /* 0x001fc600078e0278 */
[----:B------:R-:W3:Y:S01]  /*16fb0*/  LDL.64 R120, [R1+0x350] ;  /* 0x0003500001787983 */ /* 0x000ee20000100a00 */
[----:B-1----:R-:W-:-:S03]  /*16fc0*/  IMAD.WIDE R30, R2, 0x2, R122 ;  /* 0x00000002021e7825 */ /* 0x002fc600078e027a */
[----:B------:R-:W3:Y:S01]  /*16fd0*/  LDL.64 R122, [R1+0x330] ;  /* 0x00033000017a7983 */ /* 0x000ee20000100a00 */
[----:B------:R-:W-:-:S03]  /*16fe0*/  FMUL R104, R104, 1.4426950216293334961 ;  /* 0x3fb8aa3b68687820 */ /* 0x000fc60000400000 */
[----:B------:R-:W3:Y:S01]  /*16ff0*/  LDL.64 R156, [R1+0x370] ;  /* 0x00037000019c7983 */ /* 0x000ee20000100a00 */
[----:B------:R-:W-:Y:S01]  /*17000*/  FMUL R189, R100, 1.4426950216293334961 ;  /* 0x3fb8aa3b64bd7820 */ /* 0x000fe20000400000 */
[----:B------:R2:W-:Y:S01]  /*17010*/  MUFU.EX2 R178, R104 ;  /* 0x0000006800b27308 */ /* 0x0005e20000000800 */
[----:B------:R-:W-:Y:S01]  /*17020*/  IMAD.WIDE R100, R2, 0x2, R124 ;  /* 0x0000000202647825 */ /* 0x000fe200078e027c */
[----:B------:R-:W3:Y:S04]  /*17030*/  LDL.64 R166, [R1+0x270] ;  /* 0x0002700001a67983 */ /* 0x000ee80000100a00 */
[----:B------:R-:W3:Y:S04]  /*17040*/  LDL.64 R124, [R1+0x2f0] ;  /* 0x0002f000017c7983 */ /* 0x000ee80000100a00 */
[----:B------:R-:W3:Y:S01]  /*17050*/  LDL.64 R168, [R1+0x1b0] ;  /* 0x0001b00001a87983 */ /* 0x000ee20000100a00 */
[----:B------:R-:W-:Y:S01]  /*17060*/  FMUL R108, R108, 1.4426950216293334961 ;  /* 0x3fb8aa3b6c6c7820 */ /* 0x000fe20000400000 */
[----:B------:R-:W-:-:S02]  /*17070*/  FMUL R153, R110, 1.4426950216293334961 ;  /* 0x3fb8aa3b6e997820 */ /* 0x000fc40000400000 */
[----:B------:R-:W3:Y:S04]  /*17080*/  LDL.64 R172, [R1+0x1f0] ;  /* 0x0001f00001ac7983 */ /* 0x000ee80000100a00 */
[----:B------:R-:W3:Y:S04]  /*17090*/  LDL.64 R162, [R1+0x150] ;  /* 0x0001500001a27983 */ /* 0x000ee80000100a00 */
[----:B------:R-:W3:Y:S01]  /*170a0*/  LDL.64 R180, [R1+0x230] ;  /* 0x0002300001b47983 */ /* 0x000ee20000100a00 */
[----:B------:R-:W-:Y:S01]  /*170b0*/  FMUL R32, R32, 1.4426950216293334961 ;  /* 0x3fb8aa3b20207820 */ /* 0x000fe20000400000 */
[----:B------:R-:W-:-:S02]  /*170c0*/  FMUL R33, R33, 1.4426950216293334961 ;  /* 0x3fb8aa3b21217820 */ /* 0x000fc40000400000 */
[----:B------:R-:W3:Y:S04]  /*170d0*/  LDL.64 R198, [R1+0x428] ;  /* 0x0004280001c67983 */ /* 0x000ee80000100a00 */
[----:B------:R-:W3:Y:S04]  /*170e0*/  LDL.64 R200, [R1+0x460] ;  /* 0x0004600001c87983 */ /* 0x000ee80000100a00 */
[----:B------:R-:W3:Y:S04]  /*170f0*/  LDL.64 R190, [R1+0x408] ;  /* 0x0004080001be7983 */ /* 0x000ee80000100a00 */
[----:B------:R-:W3:Y:S01]  /*17100*/  LDL.64 R194, [R1+0x3a8] ;  /* 0x0003a80001c27983 */ /* 0x000ee20000100a00 */
[----:B--2---:R-:W-:-:S03]  /*17110*/  IMAD.WIDE R104, R2, 0x2, R112 ;  /* 0x0000000202687825 */ /* 0x004fc600078e0270 */
[----:B------:R-:W2:Y:S04]  /*17120*/  LDG.E.U16 R100, desc[UR10][R100.64] ;  /* 0x0000000a64647981 */ /* 0x000ea8000c1e1500 */
[----:B------:R-:W2:Y:S01]  /*17130*/  LDL.64 R112, [R1+0x310] ;  /* 0x0003100001707983 */ /* 0x000ea20000100a00 */
[----:B------:R4:W-:Y:S03]  /*17140*/  MUFU.EX2 R159, R108 ;  /* 0x0000006c009f7308 */ /* 0x0009e60000000800 */
[----:B------:R-:W2:Y:S04]  /*17150*/  LDG.E.U16 R104, desc[UR10][R104.64] ;  /* 0x0000000a68687981 */ /* 0x000ea8000c1e1500 */
[----:B------:R0:W2:Y:S01]  /*17160*/  LDG.E.U16 R101, desc[UR10][R28.64] ;  /* 0x0000000a1c657981 */ /* 0x0000a2000c1e1500 */
[----:B----4-:R-:W-:-:S03]  /*17170*/  IMAD.WIDE R108, R2, 0x2, R116 ;  /* 0x00000002026c7825 */ /* 0x010fc600078e0274 */
[----:B------:R-:W4:Y:S01]  /*17180*/  LDL.64 R116, [R1+0x290] ;  /* 0x0002900001747983 */ /* 0x000f220000100a00 */
[----:B---3--:R-:W-:-:S03]  /*17190*/  IMAD.WIDE R102, R2, 0x2, R102 ;  /* 0x0000000202667825 */ /* 0x008fc600078e0266 */
[----:B------:R-:W3:Y:S04]  /*171a0*/  LDG.E.U16 R108, desc[UR10][R108.64] ;  /* 0x0000000a6c6c7981 */ /* 0x000ee8000c1e1500 */
[----:B------:R-:W3:Y:S01]  /*171b0*/  LDG.E.U16 R102, desc[UR10][R102.64] ;  /* 0x0000000a66667981 */ /* 0x000ee2000c1e1500 */
[----:B0-----:R-:W-:-:S03]  /*171c0*/  IMAD.WIDE R28, R2, 0x2, R114 ;  /* 0x00000002021c7825 */ /* 0x001fc600078e0272 */
[----:B------:R-:W3:Y:S04]  /*171d0*/  LDL.64 R114, [R1+0x2d0] ;  /* 0x0002d00001727983 */ /* 0x000ee80000100a00 */
[----:B------:R-:W3:Y:S04]  /*171e0*/  LDG.E.U16 R105, desc[UR10][R28.64] ;  /* 0x0000000a1c697981 */ /* 0x000ee8000c1e1500 */
[----:B------:R0:W3:Y:S01]  /*171f0*/  LDG.E.U16 R103, desc[UR10][R30.64] ;  /* 0x0000000a1e677981 */ /* 0x0000e2000c1e1500 */
[----:B------:R-:W-:-:S04]  /*17200*/  IMAD.WIDE R106, R2, 0x2, R106 ;  /* 0x00000002026a7825 */ /* 0x000fc800078e026a */
[C---:B0-----:R-:W-:Y:S02]  /*17210*/  IMAD.WIDE R30, R2.reuse, 0x2, R118 ;  /* 0x00000002021e7825 */ /* 0x041fe400078e0276 */
[----:B------:R-:W3:Y:S04]  /*17220*/  LDG.E.U16 R106, desc[UR10][R106.64] ;  /* 0x0000000a6a6a7981 */ /* 0x000ee8000c1e1500 */
[----:B------:R-:W3:Y:S04]  /*17230*/  LDL.64 R118, [R1+0x250] ;  /* 0x0002500001767983 */ /* 0x000ee80000100a00 */
[----:B------:R0:W3:Y:S01]  /*17240*/  LDG.E.U16 R107, desc[UR10][R30.64] ;  /* 0x0000000a1e6b7981 */ /* 0x0000e2000c1e1500 */
[----:B------:R-:W-:-:S03]  /*17250*/  IMAD.WIDE R110, R2, 0x2, R120 ;  /* 0x00000002026e7825 */ /* 0x000fc600078e0278 */
[----:B------:R-:W3:Y:S01]  /*17260*/  LDL.64 R120, [R1+0x210] ;  /* 0x0002100001787983 */ /* 0x000ee20000100a00 */
[----:B0-----:R-:W-:-:S03]  /*17270*/  IMAD.WIDE R30, R2, 0x2, R122 ;  /* 0x00000002021e7825 */ /* 0x001fc600078e027a */
[----:B------:R-:W3:Y:S01]  /*17280*/  LDG.E.U16 R110, desc[UR10][R110.64] ;  /* 0x0000000a6e6e7981 */ /* 0x000ee2000c1e1500 */
[----:B------:R-:W-:-:S03]  /*17290*/  IMAD.WIDE R28, R2, 0x2, R156 ;  /* 0x00000002021c7825 */ /* 0x000fc600078e029c */
[----:B------:R-:W3:Y:S04]  /*172a0*/  LDL.64 R156, [R1+0x170] ;  /* 0x00017000019c7983 */ /* 0x000ee80000100a00 */
[----:B------:R-:W3:Y:S04]  /*172b0*/  LDG.E.U16 R109, desc[UR10][R28.64] ;  /* 0x0000000a1c6d7981 */ /* 0x000ee8000c1e1500 */
[----:B------:R0:W3:Y:S04]  /*172c0*/  LDG.E.U16 R111, desc[UR10][R30.64] ;  /* 0x0000000a1e6f7981 */ /* 0x0000e8000c1e1500 */
[----:B------:R-:W3:Y:S01]  /*172d0*/  LDL.64 R122, [R1+0x1d0] ;  /* 0x0001d000017a7983 */ /* 0x000ee20000100a00 */
[----:B0-----:R-:W-:-:S03]  /*172e0*/  IMAD.WIDE R30, R2, 0x2, R170 ;  /* 0x00000002021e7825 */ /* 0x001fc600078e02aa */
[----:B------:R-:W3:Y:S01]  /*172f0*/  LDL.64 R170, [R1+0x130] ;  /* 0x0001300001aa7983 */ /* 0x000ee20000100a00 */
[----:B------:R-:W-:-:S03]  /*17300*/  IMAD.WIDE R28, R2, 0x2, R124 ;  /* 0x00000002021c7825 */ /* 0x000fc600078e027c */
[----:B------:R-:W3:Y:S01]  /*17310*/  LDL.64 R124, [R1+0x190] ;  /* 0x00019000017c7983 */ /* 0x000ee20000100a00 */
[----:B------:R-:W-:Y:S08]  /*17320*/  MUFU.EX2 R145, R32 ;  /* 0x0000002000917308 */ /* 0x000ff00000000800 */
[----:B------:R0:W-:Y:S02]  /*17330*/  MUFU.EX2 R151, R33 ;  /* 0x0000002100977308 */ /* 0x0001e40000000800 */
[----:B0-----:R-:W-:-:S02]  /*17340*/  IMAD.WIDE R32, R2, 0x2, R168 ;  /* 0x0000000202207825 */ /* 0x001fc400078e02a8 */
[----:B------:R-:W3:Y:S02]  /*17350*/  LDL.64 R168, [R1+0x478] ;  /* 0x0004780001a87983 */ /* 0x000ee40000100a00 */
[----:B--2---:R-:W-:-:S06]  /*17360*/  IMAD.WIDE R112, R2, 0x2, R112 ;  /* 0x0000000202707825 */ /* 0x004fcc00078e0270 */
[----:B------:R-:W2:Y:S04]  /*17370*/  LDG.E.U16 R112, desc[UR10][R112.64] ;  /* 0x0000000a70707981 */ /* 0x000ea8000c1e1500 */
[----:B------:R0:W2:Y:S02]  /*17380*/  LDG.E.U16 R113, desc[UR10][R28.64] ;  /* 0x0000000a1c717981 */ /* 0x0000a4000c1e1500 */
[C---:B0-----:R-:W-:Y:S02]  /*17390*/  IMAD.WIDE R28, R2.reuse, 0x2, R166 ;  /* 0x00000002021c7825 */ /* 0x041fe400078e02a6 */
[----:B------:R-:W2:Y:S02]  /*173a0*/  LDL.64 R166, [R1+0x110] ;  /* 0x0001100001a67983 */ /* 0x000ea40000100a00 */
[----:B----4-:R-:W-:-:S06]  /*173b0*/  IMAD.WIDE R116, R2, 0x2, R116 ;  /* 0x0000000202747825 */ /* 0x010fcc00078e0274 */
[----:B------:R-:W4:Y:S01]  /*173c0*/  LDG.E.U16 R116, desc[UR10][R116.64] ;  /* 0x0000000a74747981 */ /* 0x000f22000c1e1500 */
[----:B---3--:R-:W-:-:S06]  /*173d0*/  IMAD.WIDE R114, R2, 0x2, R114 ;  /* 0x0000000202727825 */ /* 0x008fcc00078e0272 */
[----:B------:R-:W3:Y:S04]  /*173e0*/  LDG.E.U16 R114, desc[UR10][R114.64] ;  /* 0x0000000a72727981 */ /* 0x000ee8000c1e1500 */
[----:B------:R0:W3:Y:S04]  /*173f0*/  LDG.E.U16 R117, desc[UR10][R28.64] ;  /* 0x0000000a1c757981 */ /* 0x0000e8000c1e1500 */
[----:B------:R1:W3:Y:S01]  /*17400*/  LDG.E.U16 R115, desc[UR10][R30.64] ;  /* 0x0000000a1e737981 */ /* 0x0002e2000c1e1500 */
[----:B0-----:R-:W-:-:S04]  /*17410*/  IMAD.WIDE R28, R2, 0x2, R172 ;  /* 0x00000002021c7825 */ /* 0x001fc800078e02ac */
[C---:B-1----:R-:W-:Y:S02]  /*17420*/  IMAD.WIDE R30, R2.reuse, 0x2, R180 ;  /* 0x00000002021e7825 */ /* 0x042fe400078e02b4 */
[----:B------:R-:W3:Y:S02]  /*17430*/  LDL.64 R180, [R1+0x3c8] ;  /* 0x0003c80001b47983 */ /* 0x000ee40000100a00 */
[----:B------:R-:W-:-:S06]  /*17440*/  IMAD.WIDE R120, R2, 0x2, R120 ;  /* 0x0000000202787825 */ /* 0x000fcc00078e0278 */
[----:B------:R-:W3:Y:S04]  /*17450*/  LDG.E.U16 R120, desc[UR10][R120.64] ;  /* 0x0000000a78787981 */ /* 0x000ee8000c1e1500 */
[----:B------:R0:W3:Y:S02]  /*17460*/  LDG.E.U16 R121, desc[UR10][R28.64] ;  /* 0x0000000a1c797981 */ /* 0x0000e4000c1e1500 */
[C---:B0-----:R-:W-:Y:S02]  /*17470*/  IMAD.WIDE R28, R2.reuse, 0x2, R162 ;  /* 0x00000002021c7825 */ /* 0x041fe400078e02a2 */
[----:B------:R-:W3:Y:S04]  /*17480*/  LDL.64 R162, [R1+0x448] ;  /* 0x0004480001a27983 */ /* 0x000ee80000100a00 */
[----:B------:R0:W4:Y:S02]  /*17490*/  LDG.E.U16 R146, desc[UR10][R28.64] ;  /* 0x0000000a1c927981 */ /* 0x000124000c1e1500 */
[----:B0-----:R-:W-:-:S02]  /*174a0*/  IMAD.WIDE R28, R2, 0x2, R170 ;  /* 0x00000002021c7825 */ /* 0x001fc400078e02aa */
[----:B------:R-:W4:Y:S04]  /*174b0*/  LDL.64 R170, [R1+0x3e8] ;  /* 0x0003e80001aa7983 */ /* 0x000f280000100a00 */
[----:B------:R-:W-:Y:S04]  /*174c0*/  STL [R1+0x8e8], R248 ;  /* 0x0008e8f801007387 */ /* 0x000fe80000100800 */
[----:B------:R-:W-:Y:S04]  /*174d0*/  STL [R1+0x8e4], R249 ;  /* 0x0008e4f901007387 */ /* 0x000fe80000100800 */
[----:B------:R-:W-:Y:S04]  /*174e0*/  STL [R1+0x8f0], R240 ;  /* 0x0008f0f001007387 */ /* 0x000fe80000100800 */
[----:B------:R-:W-:Y:S04]  /*174f0*/  STL [R1+0x8ec], R241 ;  /* 0x0008ecf101007387 */ /* 0x000fe80000100800 */
[----:B------:R-:W-:Y:S04]  /*17500*/  STL [R1+0x8f8], R232 ;  /* 0x0008f8e801007387 */ /* 0x000fe80000100800 */
[----:B------:R-:W-:Y:S01]  /*17510*/  STL [R1+0x8f4], R233 ;  /* 0x0008f4e901007387 */ /* 0x000fe20000100800 */
[----:B------:R-:W-:-:S03]  /*17520*/  IMAD.WIDE R118, R2, 0x2, R118 ;  /* 0x0000000202767825 */ /* 0x000fc600078e0276 */
[----:B------:R-:W4:Y:S01]  /*17530*/  LDL.64 R192, [R1+0x388] ;  /* 0x0003880001c07983 */ /* 0x000f220000100a00 */
[----:B------:R-:W-:-:S03]  /*17540*/  IMAD.WIDE R124, R2, 0x2, R124 ;  /* 0x00000002027c7825 */ /* 0x000fc600078e027c */
[----:B------:R-:W4:Y:S04]  /*17550*/  LDL.64 R202, [R1+0x328] ;  /* 0x0003280001ca7983 */ /* 0x000f280000100a00 */
[----:B------:R-:W4:Y:S01]  /*17560*/  LDG.E.U16 R118, desc[UR10][R118.64] ;  /* 0x0000000a76767981 */ /* 0x000f22000c1e1500 */
[----:B------:R-:W-:-:S03]  /*17570*/  IMAD.WIDE R122, R2, 0x2, R122 ;  /* 0x00000002027a7825 */ /* 0x000fc600078e027a */
[----:B------:R-:W4:Y:S04]  /*17580*/  LDL.64 R206, [R1+0x368] ;  /* 0x0003680001ce7983 */ /* 0x000f280000100a00 */
[----:B------:R-:W4:Y:S04]  /*17590*/  LDG.E.U16 R124, desc[UR10][R124.64] ;  /* 0x0000000a7c7c7981 */ /* 0x000f28000c1e1500 */
[----:B------:R0:W4:Y:S04]  /*175a0*/  LDG.E.U16 R119, desc[UR10][R30.64] ;  /* 0x0000000a1e777981 */ /* 0x000128000c1e1500 */
[----:B------:R-:W4:Y:S04]  /*175b0*/  LDL.64 R210, [R1+0x308] ;  /* 0x0003080001d27983 */ /* 0x000f280000100a00 */
[----:B------:R-:W4:Y:S01]  /*175c0*/  LDG.E.U16 R122, desc[UR10][R122.64] ;  /* 0x0000000a7a7a7981 */ /* 0x000f22000c1e1500 */
[----:B0-----:R-:W-:-:S03]  /*175d0*/  IMAD.WIDE R30, R2, 0x2, R156 ;  /* 0x00000002021e7825 */ /* 0x001fc600078e029c */
[----:B------:R-:W4:Y:S04]  /*175e0*/  LDL.64 R172, [R1+0x348] ;  /* 0x0003480001ac7983 */ /* 0x000f280000100a00 */
[----:B------:R-:W4:Y:S04]  /*175f0*/  LDG.E.U16 R125, desc[UR10][R30.64] ;  /* 0x0000000a1e7d7981 */ /* 0x000f28000c1e1500 */
[----:B------:R0:W4:Y:S04]  /*17600*/  LDG.E.U16 R123, desc[UR10][R32.64] ;  /* 0x0000000a207b7981 */ /* 0x000128000c1e1500 */
[----:B------:R-:W4:Y:S01]  /*17610*/  LDL.64 R204, [R1+0x2e8] ;  /* 0x0002e80001cc7983 */ /* 0x000f220000100a00 */
[----:B------:R-:W-:Y:S01]  /*17620*/  FMUL R34, R34, 1.4426950216293334961 ;  /* 0x3fb8aa3b22227820 */ /* 0x000fe20000400000 */
[----:B------:R-:W-:Y:S01]  /*17630*/  FMUL R35, R35, 1.4426950216293334961 ;  /* 0x3fb8aa3b23237820 */ /* 0x000fe20000400000 */
[----:B------:R-:W-:Y:S01]  /*17640*/  FMUL R165, R165, 1.4426950216293334961 ;  /* 0x3fb8aa3ba5a57820 */ /* 0x000fe20000400000 */
[----:B------:R-:W-:Y:S01]  /*17650*/  FMUL R185, R155, 1.4426950216293334961 ;  /* 0x3fb8aa3b9bb97820 */ /* 0x000fe20000400000 */
[----:B------:R-:W4:Y:S01]  /*17660*/  LDL.64 R208, [R1+0x1e8] ;  /* 0x0001e80001d07983 */ /* 0x000f220000100a00 */
[----:B0-----:R-:W-:-:S03]  /*17670*/  IMAD.WIDE R32, R2, 0x2, R248 ;  /* 0x0000000202207825 */ /* 0x001fc600078e02f8 */
[----:B------:R-:W4:Y:S04]  /*17680*/  LDL.64 R216, [R1+0x208] ;  /* 0x0002080001d87983 */ /* 0x000f280000100a00 */
[----:B------:R0:W4:Y:S04]  /*17690*/  LDG.E.U16 R154, desc[UR10][R32.64] ;  /* 0x0000000a209a7981 */ /* 0x000128000c1e1500 */
[----:B------:R-:W4:Y:S04]  /*176a0*/  LDL.64 R212, [R1+0x188] ;  /* 0x0001880001d47983 */ /* 0x000f280000100a00 */
[----:B------:R-:W4:Y:S01]  /*176b0*/  LDL.64 R214, [R1+0x1a8] ;  /* 0x0001a80001d67983 */ /* 0x000f220000100a00 */
[----:B0-----:R-:W-:-:S03]  /*176c0*/  IMAD.WIDE R32, R2, 0x2, R200 ;  /* 0x0000000202207825 */ /* 0x001fc600078e02c8 */
[----:B------:R-:W4:Y:S01]  /*176d0*/  LDL.64 R200, [R1+0x2a8] ;  /* 0x0002a80001c87983 */ /* 0x000f220000100a00 */
[----:B--2---:R-:W-:-:S04]  /*176e0*/  IMAD.WIDE R30, R2, 0x2, R166 ;  /* 0x00000002021e7825 */ /* 0x004fc800078e02a6 */
[----:B------:R-:W-:Y:S02]  /*176f0*/  FMUL R167, R148, 1.4426950216293334961 ;  /* 0x3fb8aa3b94a77820 */ /* 0x000fe40000400000 */
[----:B------:R0:W2:Y:S04]  /*17700*/  LDG.E.U16 R148, desc[UR10][R28.64] ;  /* 0x0000000a1c947981 */ /* 0x0000a8000c1e1500 */
[----:B------:R1:W2:Y:S01]  /*17710*/  LDG.E.U16 R152, desc[UR10][R30.64] ;  /* 0x0000000a1e987981 */ /* 0x0002a2000c1e1500 */
[----:B0-----:R-:W-:-:S04]  /*17720*/  IMAD.WIDE R28, R2, 0x2, R232 ;  /* 0x00000002021c7825 */ /* 0x001fc800078e02e8 */
[----:B-1----:R-:W-:-:S04]  /*17730*/  IMAD.WIDE R30, R2, 0x2, R168 ;  /* 0x00000002021e7825 */ /* 0x002fc800078e02a8 */
[----:B------:R-:W-:Y:S02]  /*17740*/  FMUL R169, R158, 1.4426950216293334961 ;  /* 0x3fb8aa3b9ea97820 */ /* 0x000fe40000400000 */
[----:B------:R0:W2:Y:S01]  /*17750*/  LDG.E.U16 R158, desc[UR10][R28.64] ;  /* 0x0000000a1c9e7981 */ /* 0x0000a2000c1e1500 */
[----:B------:R-:W-:Y:S03]  /*17760*/  MUFU.EX2 R157, R34 ;  /* 0x00000022009d7308 */ /* 0x000fe60000000800 */
[----:B------:R1:W2:Y:S01]  /*17770*/  LDG.E.U16 R160, desc[UR10][R30.64] ;  /* 0x0000000a1ea07981 */ /* 0x0002a2000c1e1500 */
[----:B0-----:R-:W-:-:S03]  /*17780*/  IMAD.WIDE R28, R2, 0x2, R198 ;  /* 0x00000002021c7825 */ /* 0x001fc600078e02c6 */
[----:B------:R-:W2:Y:S01]  /*17790*/  LDL.64 R198, [R1+0x288] ;  /* 0x0002880001c67983 */ /* 0x000ea20000100a00 */
[----:B------:R0:W-:Y:S01]  /*177a0*/  MUFU.EX2 R164, R35 ;  /* 0x0000002300a47308 */ /* 0x0001e20000000800 */
[C---:B-1----:R-:W-:Y:S02]  /*177b0*/  IMAD.WIDE R30, R2.reuse, 0x2, R190 ;  /* 0x00000002021e7825 */ /* 0x042fe400078e02be */
[----:B------:R-:W2:Y:S04]  /*177c0*/  LDL.64 R190, [R1+0x2c8] ;  /* 0x0002c80001be7983 */ /* 0x000ea80000100a00 */
[----:B------:R-:W2:Y:S01]  /*177d0*/  LDG.E.U16 R166, desc[UR10][R30.64] ;  /* 0x0000000a1ea67981 */ /* 0x000ea2000c1e1500 */
[----:B0-----:R-:W-:-:S05]  /*177e0*/  IMAD.WIDE R34, R2, 0x2, R240 ;  /* 0x0000000202227825 */ /* 0x001fca00078e02f0 */
[----:B------:R3:W2:Y:S02]  /*177f0*/  LDG.E.U16 R156, desc[UR10][R34.64] ;  /* 0x0000000a229c7981 */ /* 0x0006a4000c1e1500 */
[C---:B---3--:R-:W-:Y:S02]  /*17800*/  IMAD.WIDE R34, R2.reuse, 0x2, R162 ;  /* 0x0000000202227825 */ /* 0x048fe400078e02a2 */
[----:B------:R4:W3:Y:S04]  /*17810*/  LDG.E.U16 R162, desc[UR10][R32.64] ;  /* 0x0000000a20a27981 */ /* 0x0008e8000c1e1500 */
[----:B------:R-:W3:Y:S01]  /*17820*/  LDG.E.U16 R163, desc[UR10][R34.64] ;  /* 0x0000000a22a37981 */ /* 0x000ee2000c1e1500 */
[C---:B----4-:R-:W-:Y:S02]  /*17830*/  IMAD.WIDE R32, R2.reuse, 0x2, R170 ;  /* 0x0000000202207825 */ /* 0x050fe400078e02aa */
[----:B------:R0:W-:Y:S02]  /*17840*/  MUFU.EX2 R171, R165 ;  /* 0x000000a500ab7308 */ /* 0x0001e40000000800 */
[----:B0-----:R0:W4:Y:S02]  /*17850*/  LDG.E.U16 R165, desc[UR10][R28.64] ;  /* 0x0000000a1ca57981 */ /* 0x001124000c1e1500 */
[----:B0-----:R-:W-:-:S02]  /*17860*/  IMAD.WIDE R28, R2, 0x2, R194 ;  /* 0x00000002021c7825 */ /* 0x001fc400078e02c2 */
[----:B------:R-:W3:Y:S04]  /*17870*/  LDL.64 R194, [R1+0x268] ;  /* 0x0002680001c27983 */ /* 0x000ee80000100a00 */
[----:B------:R0:W4:Y:S01]  /*17880*/  LDG.E.U16 R155, desc[UR10][R28.64] ;  /* 0x0000000a1c9b7981 */ /* 0x000122000c1e1500 */
[----:B------:R-:W-:-:S03]  /*17890*/  IMAD.WIDE R30, R2, 0x2, R192 ;  /* 0x00000002021e7825 */ /* 0x000fc600078e02c0 */
[----:B------:R-:W4:Y:S01]  /*178a0*/  LDL.64 R192, [R1+0x248] ;  /* 0x0002480001c07983 */ /* 0x000f220000100a00 */
[----:B------:R-:W-:-:S04]  /*178b0*/  IMAD.WIDE R34, R2, 0x2, R180 ;  /* 0x0000000202227825 */ /* 0x000fc800078e02b4 */
[----:B0-----:R-:W-:-:S04]  /*178c0*/  IMAD.WIDE R28, R2, 0x2, R202 ;  /* 0x00000002021c7825 */ /* 0x001fc800078e02ca */
[----:B------:R-:W-:Y:S01]  /*178d0*/  FMUL R180, R161, 1.4426950216293334961 ;  /* 0x3fb8aa3ba1b47820 */ /* 0x000fe20000400000 */
[----:B------:R-:W4:Y:S04]  /*178e0*/  LDL.64 R202, [R1+0x1c8] ;  /* 0x0001c80001ca7983 */ /* 0x000f280000100a00 */
        /* <DEDUP_REMOVED lines=8> */
[----:B------:R-:W4:Y:S04]  /*17970*/  LDG.E.U16 R179, desc[UR10][R30.64] ;  /* 0x0000000a1eb37981 */ /* 0x000f28000c1e1500 */
[----:B------:R0:W4:Y:S04]  /*17980*/  LDG.E.U16 R173, desc[UR10][R32.64] ;  /* 0x0000000a20ad7981 */ /* 0x000128000c1e1500 */
[----:B------:R1:W4:Y:S04]  /*17990*/  LDG.E.U16 R177, desc[UR10][R28.64] ;  /* 0x0000000a1cb17981 */ /* 0x000328000c1e1500 */
[----:B------:R1:W4:Y:S01]  /*179a0*/  LDG.E.U16 R174, desc[UR10][R34.64] ;  /* 0x0000000a22ae7981 */ /* 0x000322000c1e1500 */
[----:B0-----:R-:W-:-:S03]  /*179b0*/  IMAD.WIDE R32, R2, 0x2, R204 ;  /* 0x0000000202207825 */ /* 0x001fc600078e02cc */
[----:B------:R-:W4:Y:S04]  /*179c0*/  LDL.64 R204, [R1+0x148] ;  /* 0x0001480001cc7983 */ /* 0x000f280000100a00 */
[----:B------:R-:W4:Y:S01]  /*179d0*/  LDG.E.U16 R181, desc[UR10][R32.64] ;  /* 0x0000000a20b57981 */ /* 0x000f22000c1e1500 */
[----:B-1----:R-:W-:-:S03]  /*179e0*/  IMAD.WIDE R28, R2, 0x2, R200 ;  /* 0x00000002021c7825 */ /* 0x002fc600078e02c8 */
[----:B------:R-:W4:Y:S04]  /*179f0*/  LDL.64 R200, [R1+0x128] ;  /* 0x0001280001c87983 */ /* 0x000f280000100a00 */
[----:B------:R-:W4:Y:S01]  /*17a00*/  LDG.E.U16 R186, desc[UR10][R28.64] ;  /* 0x0000000a1cba7981 */ /* 0x000f22000c1e1500 */
[----:B--2---:R-:W-:-:S03]  /*17a10*/  IMAD.WIDE R30, R2, 0x2, R198 ;  /* 0x00000002021e7825 */ /* 0x004fc600078e02c6 */
[----:B------:R-:W2:Y:S01]  /*17a20*/  LDL.64 R198, [R1+0x108] ;  /* 0x0001080001c67983 */ /* 0x000ea20000100a00 */
[----:B------:R-:W-:-:S03]  /*17a30*/  IMAD.WIDE R34, R2, 0x2, R190 ;  /* 0x0000000202227825 */ /* 0x000fc600078e02be */
[----:B------:R0:W2:Y:S04]  /*17a40*/  LDG.E.U16 R188, desc[UR10][R30.64] ;  /* 0x0000000a1ebc7981 */ /* 0x0000a8000c1e1500 */
[----:B------:R4:W2:Y:S01]  /*17a50*/  LDG.E.U16 R183, desc[UR10][R34.64] ;  /* 0x0000000a22b77981 */ /* 0x0008a2000c1e1500 */
[----:B0-----:R-:W-:-:S04]  /*17a60*/  IMAD.WIDE R30, R2, 0x2, R216 ;  /* 0x00000002021e7825 */ /* 0x001fc800078e02d8 */
[----:B------:R-:W-:Y:S01]  /*17a70*/  FMUL R6, R6, 1.4426950216293334961 ;  /* 0x3fb8aa3b06067820 */ /* 0x000fe20000400000 */
[C---:B---3--:R-:W-:Y:S02]  /*17a80*/  IMAD.WIDE R32, R2.reuse, 0x2, R194 ;  /* 0x0000000202207825 */ /* 0x048fe400078e02c2 */
[----:B------:R-:W3:Y:S04]  /*17a90*/  LDG.E.U16 R195, desc[UR10][R30.64] ;  /* 0x0000000a1ec37981 */ /* 0x000ee8000c1e1500 */
[----:B------:R0:W3:Y:S01]  /*17aa0*/  LDG.E.U16 R191, desc[UR10][R32.64] ;  /* 0x0000000a20bf7981 */ /* 0x0000e2000c1e1500 */
[----:B----4-:R-:W-:-:S05]  /*17ab0*/  IMAD.WIDE R34, R2, 0x2, R192 ;  /* 0x0000000202227825 */ /* 0x010fca00078e02c0 */
[----:B------:R1:W4:Y:S01]  /*17ac0*/  LDG.E.U16 R192, desc[UR10][R34.64] ;  /* 0x0000000a22c07981 */ /* 0x000322000c1e1500 */
[----:B0-----:R-:W-:-:S04]  /*17ad0*/  IMAD.WIDE R32, R2, 0x2, R208 ;  /* 0x0000000202207825 */ /* 0x001fc800078e02d0 */
[C---:B-1----:R-:W-:Y:S02]  /*17ae0*/  IMAD.WIDE R34, R2.reuse, 0x2, R202 ;  /* 0x0000000202227825 */ /* 0x042fe400078e02ca */
[----:B------:R0:W3:Y:S04]  /*17af0*/  LDG.E.U16 R202, desc[UR10][R32.64] ;  /* 0x0000000a20ca7981 */ /* 0x0000e8000c1e1500 */
[----:B------:R1:W3:Y:S01]  /*17b00*/  LDG.E.U16 R208, desc[UR10][R34.64] ;  /* 0x0000000a22d07981 */ /* 0x0002e2000c1e1500 */
[----:B------:R-:W-:-:S04]  /*17b10*/  IMAD.WIDE R28, R2, 0x2, R206 ;  /* 0x00000002021c7825 */ /* 0x000fc800078e02ce */
[----:B0-----:R-:W-:Y:S01]  /*17b20*/  IMAD.WIDE R32, R2, 0x2, R210 ;  /* 0x0000000202207825 */ /* 0x001fe200078e02d2 */
[----:B------:R0:W3:Y:S03]  /*17b30*/  LDG.E.U16 R193, desc[UR10][R28.64] ;  /* 0x0000000a1cc17981 */ /* 0x0000e6000c1e1500 */
[----:B-1----:R-:W-:Y:S01]  /*17b40*/  FMUL R34, R4, 1.4426950216293334961 ;  /* 0x3fb8aa3b04227820 */ /* 0x002fe20000400000 */
[----:B------:R-:W-:-:S04]  /*17b50*/  FADD R4, R143, R144 ;  /* 0x000000908f047221 */ /* 0x000fc80000000000 */
[----:B------:R-:W-:Y:S01]  /*17b60*/  FADD R4, R141, R4 ;  /* 0x000000048d047221 */ /* 0x000fe20000000000 */
[----:B------:R-:W-:-:S04]  /*17b70*/  IMAD.WIDE R30, R2, 0x2, R214 ;  /* 0x00000002021e7825 */ /* 0x000fc800078e02d6 */
[----:B0-----:R-:W-:Y:S01]  /*17b80*/  IMAD.WIDE R28, R2, 0x2, R212 ;  /* 0x00000002021c7825 */ /* 0x001fe200078e02d4 */
[----:B------:R-:W3:Y:S04]  /*17b90*/  LDG.E.U16 R211, desc[UR10][R30.64] ;  /* 0x0000000a1ed37981 */ /* 0x000ee8000c1e1500 */
[----:B------:R0:W3:Y:S04]  /*17ba0*/  LDG.E.U16 R213, desc[UR10][R32.64] ;  /* 0x0000000a20d57981 */ /* 0x0000e8000c1e1500 */
[----:B------:R1:W3:Y:S01]  /*17bb0*/  LDG.E.U16 R212, desc[UR10][R28.64] ;  /* 0x0000000a1cd47981 */ /* 0x0002e2000c1e1500 */
[----:B0-----:R-:W-:Y:S01]  /*17bc0*/  FADD R33, R142, R4 ;  /* 0x000000048e217221 */ /* 0x001fe20000000000 */
[----:B------:R-:W-:-:S03]  /*17bd0*/  FMUL R32, R5, 1.4426950216293334961 ;  /* 0x3fb8aa3b05207820 */ /* 0x000fc60000400000 */
[----:B------:R-:W-:Y:S01]  /*17be0*/  FADD R33, R139, R33 ;  /* 0x000000218b217221 */ /* 0x000fe20000000000 */
[----:B------:R-:W-:-:S04]  /*17bf0*/  IMAD.WIDE R4, R2, 0x2, R204 ;  /* 0x0000000202047825 */ /* 0x000fc800078e02cc */
[----:B------:R-:W-:Y:S01]  /*17c00*/  FADD R33, R140, R33 ;  /* 0x000000218c217221 */ /* 0x000fe20000000000 */
[----:B------:R0:W3:Y:S01]  /*17c10*/  LDG.E.U16 R216, desc[UR10][R4.64] ;  /* 0x0000000a04d87981 */ /* 0x0000e2000c1e1500 */
[----:B-1----:R-:W-:-:S05]  /*17c20*/  IMAD.WIDE R28, R2, 0x2, R200 ;  /* 0x00000002021c7825 */ /* 0x002fca00078e02c8 */
[----:B------:R1:W3:Y:S01]  /*17c30*/  LDG.E.U16 R220, desc[UR10][R28.64] ;  /* 0x0000000a1cdc7981 */ /* 0x0002e2000c1e1500 */
[----:B0-----:R-:W-:-:S05]  /*17c40*/  IMAD.WIDE R4, R2, 0x2, R238 ;  /* 0x0000000202047825 */ /* 0x001fca00078e02ee */
[----:B------:R-:W3:Y:S01]  /*17c50*/  LDG.E.U16 R225, desc[UR10][R4.64] ;  /* 0x0000000a04e17981 */ /* 0x000ee2000c1e1500 */
[----:B-1----:R-:W-:-:S05]  /*17c60*/  IMAD.WIDE R28, R2, 0x2, R246 ;  /* 0x00000002021c7825 */ /* 0x002fca00078e02f6 */
[----:B------:R-:W3:Y:S01]  /*17c70*/  LDG.E.U16 R224, desc[UR10][R28.64] ;  /* 0x0000000a1ce07981 */ /* 0x000ee2000c1e1500 */
[----:B--2---:R-:W-:-:S05]  /*17c80*/  IMAD.WIDE R30, R2, 0x2, R198 ;  /* 0x00000002021e7825 */ /* 0x004fca00078e02c6 */
[----:B------:R0:W2:Y:S02]  /*17c90*/  LDG.E.U16 R222, desc[UR10][R30.64] ;  /* 0x0000000a1ede7981 */ /* 0x0000a4000c1e1500 */
[----:B0-----:R-:W-:Y:S01]  /*17ca0*/  FADD R31, R138, R33 ;  /* 0x000000218a1f7221 */ /* 0x001fe20000000000 */
[----:B------:R0:W-:Y:S01]  /*17cb0*/  MUFU.EX2 R30, R6 ;  /* 0x00000006001e7308 */ /* 0x0001e20000000800 */
[----:B------:R-:W-:Y:S01]  /*17cc0*/  FMUL R33, R7, 1.4426950216293334961 ;  /* 0x3fb8aa3b07217820 */ /* 0x000fe20000400000 */
[----:B0-----:R-:W-:-:S05]  /*17cd0*/  IMAD.WIDE R6, R2, 0x2, R228 ;  /* 0x0000000202067825 */ /* 0x001fca00078e02e4 */
[----:B------:R0:W2:Y:S01]  /*17ce0*/  LDG.E.U16 R226, desc[UR10][R6.64] ;  /* 0x0000000a06e27981 */ /* 0x0000a2000c1e1500 */
[----:B------:R-:W-:Y:S01]  /*17cf0*/  FADD R31, R137, R31 ;  /* 0x0000001f891f7221 */ /* 0x000fe20000000000 */
[----:B------:R-:W1:Y:S03]  /*17d00*/  MUFU.EX2 R130, R130 ;  /* 0x0000008200827308 */ /* 0x000e660000000800 */
[----:B------:R-:W-:-:S04]  /*17d10*/  FADD R31, R135, R31 ;  /* 0x0000001f871f7221 */ /* 0x000fc80000000000 */
[----:B------:R-:W-:Y:S01]  /*17d20*/  FADD R31, R136, R31 ;  /* 0x0000001f881f7221 */ /* 0x000fe20000000000 */
[----:B------:R-:W0:Y:S03]  /*17d30*/  MUFU.EX2 R126, R126 ;  /* 0x0000007e007e7308 */ /* 0x000e260000000800 */
[----:B------:R-:W-:-:S04]  /*17d40*/  FADD R31, R133, R31 ;  /* 0x0000001f851f7221 */ /* 0x000fc80000000000 */
[----:B------:R-:W-:Y:S01]  /*17d50*/  FADD R4, R134, R31 ;  /* 0x0000001f86047221 */ /* 0x000fe20000000000 */
[----:B------:R-:W0:Y:S03]  /*17d60*/  MUFU.EX2 R25, R25 ;  /* 0x0000001900197308 */ /* 0x000e260000000800 */
[----:B------:R-:W-:-:S04]  /*17d70*/  FADD R4, R129, R4 ;  /* 0x0000000481047221 */ /* 0x000fc80000000000 */
[----:B-1----:R-:W-:Y:S01]  /*17d80*/  FADD R4, R130, R4 ;  /* 0x0000000482047221 */ /* 0x002fe20000000000 */
[----:B------:R-:W1:Y:S03]  /*17d90*/  MUFU.EX2 R182, R182 ;  /* 0x000000b600b67308 */ /* 0x000e660000000800 */
[----:B0-----:R-:W-:-:S04]  /*17da0*/  FADD R4, R126, R4 ;  /* 0x000000047e047221 */ /* 0x001fc80000000000 */
[----:B------:R-:W-:Y:S01]  /*17db0*/  FADD R4, R127, R4 ;  /* 0x000000047f047221 */ /* 0x000fe20000000000 */
[----:B------:R-:W0:Y:S03]  /*17dc0*/  MUFU.EX2 R184, R184 ;  /* 0x000000b800b87308 */ /* 0x000e260000000800 */
[----:B------:R-:W-:-:S04]  /*17dd0*/  FADD R4, R175, R4 ;  /* 0x00000004af047221 */ /* 0x000fc80000000000 */
[----:B------:R-:W-:Y:S01]  /*17de0*/  FADD R4, R25, R4 ;  /* 0x0000000419047221 */ /* 0x000fe20000000000 */
[----:B------:R-:W0:Y:S03]  /*17df0*/  MUFU.EX2 R189, R189 ;  /* 0x000000bd00bd7308 */ /* 0x000e260000000800 */
[----:B-1----:R-:W-:-:S04]  /*17e00*/  FADD R4, R182, R4 ;  /* 0x00000004b6047221 */ /* 0x002fc80000000000 */
[----:B------:R-:W-:Y:S01]  /*17e10*/  FADD R4, R176, R4 ;  /* 0x00000004b0047221 */ /* 0x000fe20000000000 */
[----:B------:R-:W-:-:S03]  /*17e20*/  FMUL R17, R17, 1.4426950216293334961 ;  /* 0x3fb8aa3b11117820 */ /* 0x000fc60000400000 */
[----:B------:R-:W-:Y:S01]  /*17e30*/  FADD R4, R187, R4 ;  /* 0x00000004bb047221 */ /* 0x000fe20000000000 */
[----:B------:R-:W1:Y:S01]  /*17e40*/  MUFU.EX2 R153, R153 ;  /* 0x0000009900997308 */ /* 0x000e620000000800 */
[----:B------:R-:W-:Y:S02]  /*17e50*/  FMUL R18, R18, 1.4426950216293334961 ;  /* 0x3fb8aa3b12127820 */ /* 0x000fe40000400000 */
[----:B0-----:R-:W-:-:S04]  /*17e60*/  FADD R4, R184, R4 ;  /* 0x00000004b8047221 */ /* 0x001fc80000000000 */
[----:B------:R-:W-:Y:S01]  /*17e70*/  FADD R4, R189, R4 ;  /* 0x00000004bd047221 */ /* 0x000fe20000000000 */
[----:B------:R-:W0:Y:S03]  /*17e80*/  MUFU.EX2 R17, R17 ;  /* 0x0000001100117308 */ /* 0x000e260000000800 */
[----:B------:R-:W-:-:S05]  /*17e90*/  FADD R4, R178, R4 ;  /* 0x00000004b2047221 */ /* 0x000fca0000000000 */
[----:B------:R-:W4:Y:S01]  /*17ea0*/  MUFU.EX2 R18, R18 ;  /* 0x0000001200127308 */ /* 0x000f220000000800 */
[----:B------:R-:W-:-:S04]  /*17eb0*/  FADD R4, R159, R4 ;  /* 0x000000049f047221 */ /* 0x000fc80000000000 */
[----:B-1----:R-:W-:-:S04]  /*17ec0*/  FADD R4, R153, R4 ;  /* 0x0000000499047221 */ /* 0x002fc80000000000 */
[----:B0-----:R-:W-:Y:S01]  /*17ed0*/  FADD R4, R17, R4 ;  /* 0x0000000411047221 */ /* 0x001fe20000000000 */
[----:B------:R-:W0:Y:S03]  /*17ee0*/  MUFU.EX2 R167, R167 ;  /* 0x000000a700a77308 */ /* 0x000e260000000800 */
[----:B----4-:R-:W-:-:S05]  /*17ef0*/  FADD R4, R18, R4 ;  /* 0x0000000412047221 */ /* 0x010fca0000000000 */
[----:B------:R-:W1:Y:S01]  /*17f00*/  MUFU.EX2 R169, R169 ;  /* 0x000000a900a97308 */ /* 0x000e620000000800 */
[----:B------:R-:W-:-:S04]  /*17f10*/  FADD R4, R145, R4 ;  /* 0x0000000491047221 */ /* 0x000fc80000000000 */
[----:B------:R-:W-:-:S03]  /*17f20*/  FADD R4, R151, R4 ;  /* 0x0000000497047221 */ /* 0x000fc60000000000 */
[----:B------:R-:W4:Y:S01]  /*17f30*/  MUFU.EX2 R180, R180 ;  /* 0x000000b400b47308 */ /* 0x000f220000000800 */
[----:B------:R-:W-:Y:S01]  /*17f40*/  FADD R4, R157, R4 ;  /* 0x000000049d047221 */ /* 0x000fe20000000000 */
[----:B------:R-:W-:-:S03]  /*17f50*/  FMUL R150, R150, 1.4426950216293334961 ;  /* 0x3fb8aa3b96967820 */ /* 0x000fc60000400000 */
[----:B------:R-:W-:-:S03]  /*17f60*/  FADD R4, R164, R4 ;  /* 0x00000004a4047221 */ /* 0x000fc60000000000 */
[----:B------:R-:W4:Y:S01]  /*17f70*/  MUFU.EX2 R185, R185 ;  /* 0x000000b900b97308 */ /* 0x000f220000000800 */
[----:B0-----:R-:W-:Y:S01]  /*17f80*/  FADD R4, R167, R4 ;  /* 0x00000004a7047221 */ /* 0x001fe20000000000 */
[----:B------:R-:W-:-:S03]  /*17f90*/  FMUL R149, R149, 1.4426950216293334961 ;  /* 0x3fb8aa3b95957820 */ /* 0x000fc60000400000 */
[----:B-1----:R-:W-:-:S03]  /*17fa0*/  FADD R4, R169, R4 ;  /* 0x00000004a9047221 */ /* 0x002fc60000000000 */
[----:B------:R-:W0:Y:S01]  /*17fb0*/  MUFU.EX2 R190, R150 ;  /* 0x0000009600be7308 */ /* 0x000e220000000800 */
[----:B------:R-:W-:Y:S01]  /*17fc0*/  FMUL R147, R147, 1.4426950216293334961 ;  /* 0x3fb8aa3b93937820 */ /* 0x000fe20000400000 */
[----:B------:R-:W-:Y:S01]  /*17fd0*/  FADD R4, R171, R4 ;  /* 0x00000004ab047221 */ /* 0x000fe20000000000 */
[----:B------:R-:W-:-:S05]  /*17fe0*/  FMUL R132, R132, 1.4426950216293334961 ;  /* 0x3fb8aa3b84847820 */ /* 0x000fca0000400000 */
[----:B------:R-:W1:Y:S01]  /*17ff0*/  MUFU.EX2 R194, R149 ;  /* 0x0000009500c27308 */ /* 0x000e620000000800 */
[----:B----4-:R-:W-:Y:S01]  /*18000*/  FADD R5, R180, R4 ;  /* 0x00000004b4057221 */ /* 0x010fe20000000000 */
[----:B------:R-:W-:-:S06]  /*18010*/  FMUL R9, R9, 1.4426950216293334961 ;  /* 0x3fb8aa3b09097820 */ /* 0x000fcc0000400000 */
[----:B------:R-:W4:Y:S01]  /*18020*/  MUFU.EX2 R207, R147 ;  /* 0x0000009300cf7308 */ /* 0x000f220000000800 */
[----:B------:R-:W-:Y:S01]  /*18030*/  FADD R7, R185, R5 ;  /* 0x00000005b9077221 */ /* 0x000fe20000000000 */
[----:B------:R-:W-:-:S06]  /*18040*/  FMUL R11, R11, 1.4426950216293334961 ;  /* 0x3fb8aa3b0b0b7820 */ /* 0x000fcc0000400000 */
[----:B------:R-:W0:Y:S01]  /*18050*/  MUFU.EX2 R217, R132 ;  /* 0x0000008400d97308 */ /* 0x000e220000000800 */
[----:B------:R-:W-:-:S07]  /*18060*/  FMUL R13, R13, 1.4426950216293334961 ;  /* 0x3fb8aa3b0d0d7820 */ /* 0x000fce0000400000 */
[----:B------:R-:W0:Y:S08]  /*18070*/  MUFU.EX2 R34, R34 ;  /* 0x0000002200227308 */ /* 0x000e300000000800 */
[----:B------:R0:W-:Y:S01]  /*18080*/  MUFU.EX2 R31, R9 ;  /* 0x00000009001f7308 */ /* 0x0001e20000000800 */
[----:B------:R-:W-:Y:S01]  /*18090*/  FMUL R16, R16, 1.4426950216293334961 ;  /* 0x3fb8aa3b10107820 */ /* 0x000fe20000400000 */
[----:B0-----:R-:W-:-:S06]  /*180a0*/  FADD R9, R190, R7 ;  /* 0x00000007be097221 */ /* 0x001fcc0000000000 */
[----:B------:R-:W0:Y:S08]  /*180b0*/  MUFU.EX2 R32, R32 ;  /* 0x0000002000207308 */ /* 0x000e300000000800 */
[----:B------:R1:W-:Y:S01]  /*180c0*/  MUFU.EX2 R35, R11 ;  /* 0x0000000b00237308 */ /* 0x0003e20000000800 */
[----:B------:R-:W-:Y:S01]  /*180d0*/  FMUL R8, R8, 1.4426950216293334961 ;  /* 0x3fb8aa3b08087820 */ /* 0x000fe20000400000 */
[----:B------:R-:W-:Y:S01]  /*180e0*/  FMUL R20, R20, 1.4426950216293334961 ;  /* 0x3fb8aa3b14147820 */ /* 0x000fe20000400000 */
[----:B-1----:R-:W-:-:S05]  /*180f0*/  FADD R11, R194, R9 ;  /* 0x00000009c20b7221 */ /* 0x002fca0000000000 */
[----:B------:R4:W-:Y:S01]  /*18100*/  MUFU.EX2 R230, R13 ;  /* 0x0000000d00e67308 */ /* 0x0009e20000000800 */
[----:B------:R-:W1:Y:S01]  /*18110*/  S2R R3, SR_TID.X ;  /* 0x0000000000037919 */ /* 0x000e620000002100 */
[----:B----4-:R-:W-:-:S06]  /*18120*/  FADD R13, R207, R11 ;  /* 0x0000000bcf0d7221 */ /* 0x010fcc0000000000 */
[----:B------:R-:W4:Y:S08]  /*18130*/  MUFU.EX2 R28, R33 ;  /* 0x00000021001c7308 */ /* 0x000f300000000800 */
[----:B------:R0:W-:Y:S01]  /*18140*/  MUFU.EX2 R132, R16 ;  /* 0x0000001000847308 */ /* 0x0001e20000000800 */
[----:B------:R-:W-:Y:S01]  /*18150*/  FMUL R10, R10, 1.4426950216293334961 ;  /* 0x3fb8aa3b0a0a7820 */ /* 0x000fe20000400000 */
[----:B------:R-:W-:Y:S01]  /*18160*/  FMUL R21, R21, 1.4426950216293334961 ;  /* 0x3fb8aa3b15157820 */ /* 0x000fe20000400000 */
[----:B0-----:R-:W-:-:S05]  /*18170*/  FADD R16, R217, R13 ;  /* 0x0000000dd9107221 */ /* 0x001fca0000000000 */
[----:B------:R-:W0:Y:S08]  /*18180*/  MUFU.EX2 R29, R8 ;  /* 0x00000008001d7308 */ /* 0x000e300000000800 */
[----:B------:R0:W-:Y:S01]  /*18190*/  MUFU.EX2 R147, R20 ;  /* 0x0000001400937308 */ /* 0x0001e20000000800 */
[----:B------:R-:W-:Y:S01]  /*181a0*/  FMUL R24, R24, 1.4426950216293334961 ;  /* 0x3fb8aa3b18187820 */ /* 0x000fe20000400000 */
[----:B0-----:R-:W-:-:S06]  /*181b0*/  FADD R20, R34, R16 ;  /* 0x0000001022147221 */ /* 0x001fcc0000000000 */
[----:B------:R-:W0:Y:S01]  /*181c0*/  MUFU.EX2 R33, R10 ;  /* 0x0000000a00217308 */ /* 0x000e220000000800 */
[----:B------:R-:W-:Y:S01]  /*181d0*/  FADD R20, R32, R20 ;  /* 0x0000001420147221 */ /* 0x000fe20000000000 */
[----:B------:R-:W-:-:S06]  /*181e0*/  FMUL R12, R12, 1.4426950216293334961 ;  /* 0x3fb8aa3b0c0c7820 */ /* 0x000fcc0000400000 */
[----:B------:R0:W-:Y:S01]  /*181f0*/  MUFU.EX2 R221, R21 ;  /* 0x0000001500dd7308 */ /* 0x0001e20000000800 */
[----:B------:R-:W-:Y:S01]  /*18200*/  FMUL R26, R26, 1.4426950216293334961 ;  /* 0x3fb8aa3b1a1a7820 */ /* 0x000fe20000400000 */
[----:B------:R-:W-:Y:S01]  /*18210*/  FMUL R27, R27, 1.4426950216293334961 ;  /* 0x3fb8aa3b1b1b7820 */ /* 0x000fe20000400000 */
[----:B0-----:R-:W-:-:S05]  /*18220*/  FADD R21, R30, R20 ;  /* 0x000000141e157221 */ /* 0x001fca0000000000 */
[----:B------:R4:W-:Y:S01]  /*18230*/  MUFU.EX2 R150, R24 ;  /* 0x0000001800967308 */ /* 0x0009e20000000800 */
[----:B------:R-:W-:Y:S01]  /*18240*/  FMUL R128, R128, 1.4426950216293334961 ;  /* 0x3fb8aa3b80807820 */ /* 0x000fe20000400000 */
[----:B------:R-:W-:Y:S01]  /*18250*/  FMUL R131, R131, 1.4426950216293334961 ;  /* 0x3fb8aa3b83837820 */ /* 0x000fe20000400000 */
[----:B------:R-:W-:Y:S01]  /*18260*/  FMUL R210, R15, 1.4426950216293334961 ;  /* 0x3fb8aa3b0fd27820 */ /* 0x000fe20000400000 */
[----:B----4-:R-:W-:-:S04]  /*18270*/  FADD R24, R28, R21 ;  /* 0x000000151c187221 */ /* 0x010fc80000000000 */
[----:B------:R0:W4:Y:S01]  /*18280*/  MUFU.EX2 R227, R12 ;  /* 0x0000000c00e37308 */ /* 0x0001220000000800 */
[----:B------:R-:W-:Y:S01]  /*18290*/  FMUL R209, R19, 1.4426950216293334961 ;  /* 0x3fb8aa3b13d17820 */ /* 0x000fe20000400000 */
[----:B------:R-:W-:Y:S01]  /*182a0*/  FMUL R14, R14, 1.4426950216293334961 ;  /* 0x3fb8aa3b0e0e7820 */ /* 0x000fe20000400000 */
[----:B------:R-:W-:-:S05]  /*182b0*/  FMUL R22, R22, 1.4426950216293334961 ;  /* 0x3fb8aa3b16167820 */ /* 0x000fca0000400000 */
[----:B------:R1:W-:Y:S01]  /*182c0*/  MUFU.EX2 R172, R26 ;  /* 0x0000001a00ac7308 */ /* 0x0003e20000000800 */
[----:B0-----:R-:W-:Y:S01]  /*182d0*/  F2FP.BF16.F32.PACK_AB R12, R25, R175 ;  /* 0x000000af190c723e */ /* 0x001fe200000010ff */
[----:B------:R-:W-:Y:S01]  /*182e0*/  FMUL R25, R23, 1.4426950216293334961 ;  /* 0x3fb8aa3b17197820 */ /* 0x000fe20000400000 */
[----:B-1----:R-:W-:-:S05]  /*182f0*/  FADD R26, R29, R24 ;  /* 0x000000181d1a7221 */ /* 0x002fca0000000000 */
[----:B------:R0:W-:Y:S01]  /*18300*/  MUFU.EX2 R223, R27 ;  /* 0x0000001b00df7308 */ /* 0x0001e20000000800 */
[----:B------:R-:W-:Y:S02]  /*18310*/  F2FP.BF16.F32.PACK_AB R11, R127, R126 ;  /* 0x0000007e7f0b723e */ /* 0x000fe400000010ff */
[----:B------:R-:W-:Y:S01]  /*18320*/  F2FP.BF16.F32.PACK_AB R23, R207, R194 ;  /* 0x000000c2cf17723e */ /* 0x000fe200000010ff */
[----:B0-----:R-:W-:-:S04]  /*18330*/  FADD R27, R31, R26 ;  /* 0x0000001a1f1b7221 */ /* 0x001fc80000000000 */
[----:B------:R-:W0:Y:S01]  /*18340*/  MUFU.EX2 R231, R14 ;  /* 0x0000000e00e77308 */ /* 0x000e220000000800 */
[----:B------:R-:W-:-:S07]  /*18350*/  FADD R127, R33, R27 ;  /* 0x0000001b217f7221 */ /* 0x000fce0000000000 */
[----:B------:R-:W1:Y:S01]  /*18360*/  MUFU.EX2 R149, R22 ;  /* 0x0000001600957308 */ /* 0x000e620000000800 */
[----:B------:R-:W-:Y:S01]  /*18370*/  FADD R127, R35, R127 ;  /* 0x0000007f237f7221 */ /* 0x000fe20000000000 */
[----:B------:R-:W-:-:S06]  /*18380*/  LOP3.LUT R6, R3, 0x40, RZ, 0xc0, !PT ;  /* 0x0000004003067812 */ /* 0x000fcc00078ec0ff */
[----:B------:R-:W0:Y:S08]  /*18390*/  MUFU.EX2 R128, R128 ;  /* 0x0000008000807308 */ /* 0x000e300000000800 */
[----:B------:R-:W0:Y:S08]  /*183a0*/  MUFU.EX2 R131, R131 ;  /* 0x0000008300837308 */ /* 0x000e300000000800 */
[----:B------:R-:W0:Y:S08]  /*183b0*/  MUFU.EX2 R210, R210 ;  /* 0x000000d200d27308 */ /* 0x000e300000000800 */
[----:B------:R-:W-:Y:S08]  /*183c0*/  MUFU.EX2 R209, R209 ;  /* 0x000000d100d17308 */ /* 0x000ff00000000800 */
[----:B------:R0:W1:Y:S01]  /*183d0*/  MUFU.EX2 R207, R25 ;  /* 0x0000001900cf7308 */ /* 0x0000620000000800 */
[----:B----4-:R-:W-:Y:S01]  /*183e0*/  FADD R127, R227, R127 ;  /* 0x0000007fe37f7221 */ /* 0x010fe20000000000 */
[----:B------:R-:W-:-:S02]  /*183f0*/  F2FP.BF16.F32.PACK_AB R10, R130, R129 ;  /* 0x00000081820a723e */ /* 0x000fc400000010ff */
[----:B------:R-:W-:Y:S02]  /*18400*/  ISETP.NE.U32.AND P1, PT, R6, RZ, PT ;  /* 0x000000ff0600720c */ /* 0x000fe40003f25070 */
[----:B------:R-:W-:Y:S01]  /*18410*/  LOP3.LUT R129, R3, 0x3f, RZ, 0xc0, !PT ;  /* 0x0000003f03817812 */ /* 0x000fe200078ec0ff */
[----:B------:R-:W-:Y:S01]  /*18420*/  FADD R127, R230, R127 ;  /* 0x0000007fe67f7221 */ /* 0x000fe20000000000 */
[----:B------:R-:W-:Y:S02]  /*18430*/  SEL R126, RZ, 0x90, !P1 ;  /* 0x00000090ff7e7807 */ /* 0x000fe40004800000 */
[----:B------:R-:W-:Y:S01]  /*18440*/  SHF.L.U32 R129, R129, 0x1, RZ ;  /* 0x0000000181817819 */ /* 0x000fe200000006ff */
[----:B0-----:R-:W-:Y:S01]  /*18450*/  FADD R127, R231, R127 ;  /* 0x0000007fe77f7221 */ /* 0x001fe20000000000 */
        /* <DEDUP_REMOVED lines=23> */
[----:B-1----:R-:W-:Y:S02]  /*185d0*/  F2FP.BF16.F32.PACK_AB R31, R150, R149 ;  /* 0x00000095961f723e */ /* 0x002fe400000010ff */
[----:B------:R-:W-:Y:S02]  /*185e0*/  F2FP.BF16.F32.PACK_AB R32, R128, R172 ;  /* 0x000000ac8020723e */ /* 0x000fe400000010ff */
[----:B------:R-:W-:-:S02]  /*185f0*/  F2FP.BF16.F32.PACK_AB R33, R223, R131 ;  /* 0x00000083df21723e */ /* 0x000fc400000010ff */
[----:B------:R-:W-:Y:S02]  /*18600*/  F2FP.BF16.F32.PACK_AB R34, R210, R221 ;  /* 0x000000ddd222723e */ /* 0x000fe400000010ff */
[----:B------:R-:W-:Y:S02]  /*18610*/  F2FP.BF16.F32.PACK_AB R35, R207, R209 ;  /* 0x000000d1cf23723e */ /* 0x000fe400000010ff */
[----:B------:R-:W-:Y:S01]  /*18620*/  LOP3.LUT R126, R126, R129, RZ, 0x3c, !PT ;  /* 0x000000817e7e7212 */ /* 0x000fe200078e3cff */
[----:B------:R-:W-:Y:S01]  /*18630*/  FADD R127, R132, R127 ;  /* 0x0000007f847f7221 */ /* 0x000fe20000000000 */
[----:B------:R0:W-:Y:S01]  /*18640*/  STTM.x32 tmem[UR8+0x140], R4 ;  /* 0x00014004000079ed */ /* 0x0001e200082c0008 */
[----:B------:R-:W-:Y:S02]  /*18650*/  STS.U16 [R197+UR6+0x20000], R36 ;  /* 0x02000024c5007988 */ /* 0x000fe40008000406 */
[----:B------:R-:W-:Y:S02]  /*18660*/  FADD R127, R147, R127 ;  /* 0x0000007f937f7221 */ /* 0x000fe40000000000 */
[----:B------:R-:W-:Y:S02]  /*18670*/  STS.U16 [R197+UR6+0x20400], R40 ;  /* 0x02040028c5007988 */ /* 0x000fe40008000406 */
[----:B------:R-:W-:-:S02]  /*18680*/  FADD R127, R149, R127 ;  /* 0x0000007f957f7221 */ /* 0x000fc40000000000 */
        /* <DEDUP_REMOVED lines=15> */
[----:B0-----:R-:W-:-:S03]  /*18780*/  LOP3.LUT R4, R126, 0x20, RZ, 0x3c, !PT ;  /* 0x000000207e047812 */ /* 0x001fc600078e3cff */
[----:B------:R-:W-:Y:S01]  /*18790*/  STS.U16 [R197+UR6+0x24400], R41 ;  /* 0x02440029c5007988 */ /* 0x000fe20008000406 */
        /* <DEDUP_REMOVED lines=16> */
[----:B------:R-:W-:-:S03]  /*188a0*/  FADD R127, R150, R127 ;  /* 0x0000007f967f7221 */ /* 0x000fc60000000000 */
        /* <DEDUP_REMOVED lines=82> */
[----:B---3--:R-:W-:Y:S04]  /*18dd0*/  STS.U16 [R69+UR6+0x24700], R191 ;  /* 0x024700bf45007988 */ /* 0x008fe80008000406 */
[----:B------:R-:W-:Y:S04]  /*18de0*/  STS.U16 [R69+UR6+0x24b00], R192 ;  /* 0x024b00c045007988 */ /* 0x000fe80008000406 */
[----:B------:R-:W-:Y:S04]  /*18df0*/  STS.U16 [R69+UR6+0x24f00], R193 ;  /* 0x024f00c145007988 */ /* 0x000fe80008000406 */
[----:B------:R1:W-:Y:S04]  /*18e00*/  STS.U16 [R69+UR6+0x25300], R195 ;  /* 0x025300c345007988 */ /* 0x0003e80008000406 */
[----:B------:R3:W-:Y:S04]  /*18e10*/  STS.U16 [R69+UR6+0x25700], R202 ;  /* 0x025700ca45007988 */ /* 0x0007e80008000406 */
[----:B------:R-:W-:Y:S04]  /*18e20*/  STS.U16 [R69+UR6+0x25b00], R208 ;  /* 0x025b00d045007988 */ /* 0x000fe80008000406 */
[----:B------:R-:W-:Y:S04]  /*18e30*/  STS.U16 [R69+UR6+0x25f00], R211 ;  /* 0x025f00d345007988 */ /* 0x000fe80008000406 */
[----:B------:R-:W-:Y:S04]  /*18e40*/  STS.U16 [R69+UR6+0x26300], R212 ;  /* 0x026300d445007988 */ /* 0x000fe80008000406 */
[----:B------:R-:W-:Y:S04]  /*18e50*/  STS.U16 [R69+UR6+0x26700], R213 ;  /* 0x026700d545007988 */ /* 0x000fe80008000406 */
[----:B------:R-:W-:Y:S04]  /*18e60*/  STS.U16 [R69+UR6+0x26b00], R216 ;  /* 0x026b00d845007988 */ /* 0x000fe80008000406 */
[----:B------:R-:W-:Y:S04]  /*18e70*/  STS.U16 [R69+UR6+0x26f00], R220 ;  /* 0x026f00dc45007988 */ /* 0x000fe80008000406 */
[----:B--2---:R-:W-:Y:S04]  /*18e80*/  STS.U16 [R69+UR6+0x27300], R222 ;  /* 0x027300de45007988 */ /* 0x004fe80008000406 */
[----:B------:R-:W-:Y:S04]  /*18e90*/  STS.U16 [R69+UR6+0x27700], R224 ;  /* 0x027700e045007988 */ /* 0x000fe80008000406 */
[----:B------:R-:W-:Y:S04]  /*18ea0*/  STS.U16 [R69+UR6+0x27b00], R225 ;  /* 0x027b00e145007988 */ /* 0x000fe80008000406 */
[----:B------:R2:W-:Y:S01]  /*18eb0*/  STS.U16 [R69+UR6+0x27f00], R226 ;  /* 0x027f00e245007988 */ /* 0x0005e20008000406 */
[----:B------:R-:W4:Y:S02]  /*18ec0*/  FENCE.VIEW.ASYNC.T ;  /* 0x00000000000073c6 */ /* 0x000f240000000200 */
[----:B----4-:R-:W-:Y:S06]  /*18ed0*/  BAR.SYNC.DEFER_BLOCKING 0x0 ;  /* 0x0000000000007b1d */ /* 0x010fec0000010000 */
[----:B0-----:R-:W-:Y:S01]  /*18ee0*/  LDTM.x64 R4, tmem[UR8] ;  /* 0x00000008000479ee */ /* 0x001fe20008340000 */
[----:B-1----:R-:W0:Y:S01]  /*18ef0*/  LDTM.x64 R132, tmem[UR8+0x40] ;  /* 0x00004008008479ee */ /* 0x002e220008340000 */
[----:B------:R-:W-:Y:S04]  /*18f00*/  STL [R1+0x900], R246 ;  /* 0x000900f601007387 */ /* 0x000fe80000100800 */
[----:B------:R-:W-:Y:S04]  /*18f10*/  STL [R1+0x8fc], R247 ;  /* 0x0008fcf701007387 */ /* 0x000fe80000100800 */
[----:B------:R-:W-:Y:S04]  /*18f20*/  STL [R1+0x908], R238 ;  /* 0x000908ee01007387 */ /* 0x000fe80000100800 */
[----:B------:R-:W-:Y:S04]  /*18f30*/  STL [R1+0x904], R239 ;  /* 0x000904ef01007387 */ /* 0x000fe80000100800 */
[----:B------:R-:W-:Y:S04]  /*18f40*/  STL [R1+0x914], R2 ;  /* 0x0009140201007387 */ /* 0x000fe80000100800 */
[----:B------:R-:W-:Y:S04]  /*18f50*/  STL [R1+0x910], R228 ;  /* 0x000910e401007387 */ /* 0x000fe80000100800 */
[----:B------:R-:W-:Y:S04]  /*18f60*/  STL [R1+0x90c], R229 ;  /* 0x00090ce501007387 */ /* 0x000fe80000100800 */
[----:B0-----:R-:W-:Y:S04]  /*18f70*/  STL.64 [R1+0xa10], R194 ;  /* 0x000a10c201007387 */ /* 0x001fe80000100a00 */
        /* <DEDUP_REMOVED lines=22> */
[----:B---3--:R-:W-:-:S03]  /*190e0*/  FADD R202, R128, R127 ;  /* 0x0000007f80ca7221 */ /* 0x008fc60000000000 */
[----:B------:R-:W-:Y:S04]  /*190f0*/  STL.64 [R1+0x958], R148 ;  /* 0x0009589401007387 */ /* 0x000fe80000100a00 */
[----:B------:R-:W-:Y:S04]  /*19100*/  STL.64 [R1+0x950], R146 ;  /* 0x0009509201007387 */ /* 0x000fe80000100a00 */
[----:B------:R-:W-:Y:S04]  /*19110*/  STL.64 [R1+0x948], R144 ;  /* 0x0009489001007387 */ /* 0x000fe80000100a00 */
[----:B------:R-:W-:Y:S01]  /*19120*/  STL.64 [R1+0x940], R142 ;  /* 0x0009408e01007387 */ /* 0x000fe20000100a00 */
[----:B------:R-:W-:-:S03]  /*19130*/  FADD R202, R131, R202 ;  /* 0x000000ca83ca7221 */ /* 0x000fc60000000000 */
[----:B------:R-:W-:Y:S04]  /*19140*/  STL.64 [R1+0x938], R140 ;  /* 0x0009388c01007387 */ /* 0x000fe80000100a00 */
[----:B------:R-:W-:Y:S04]  /*19150*/  STL.64 [R1+0x930], R138 ;  /* 0x0009308a01007387 */ /* 0x000fe80000100a00 */
[----:B------:R-:W-:Y:S04]  /*19160*/  STL.64 [R1+0x928], R136 ;  /* 0x0009288801007387 */ /* 0x000fe80000100a00 */
[----:B------:R-:W-:Y:S04]  /*19170*/  STL.64 [R1+0x920], R134 ;  /* 0x0009208601007387 */ /* 0x000fe80000100a00 */
[----:B------:R0:W-:Y:S01]  /*19180*/  STL.64 [R1+0x918], R132 ;  /* 0x0009188401007387 */ /* 0x0001e20000100a00 */
[----:B--2---:R-:W-:Y:S01]  /*19190*/  LDTM.x64 R68, tmem[UR8+0x80] ;  /* 0x00008008004479ee */ /* 0x004fe20008340000 */
[----:B0-----:R-:W0:Y:S01]  /*191a0*/  LDTM.x64 R132, tmem[UR8+0xc0] ;  /* 0x0000c008008479ee */ /* 0x001e220008340000 */
[----:B------:R-:W-:Y:S01]  /*191b0*/  FADD R0, -R196, R0 ;  /* 0x00000000c4007221 */ /* 0x000fe20000000100 */
[----:B------:R-:W-:-:S03]  /*191c0*/  NOP ;  /* 0x0000000000007918 */ /* 0x000fc60000000000 */
[----:B------:R-:W-:Y:S01]  /*191d0*/  FMUL R0, R0, 1.4426950216293334961 ;  /* 0x3fb8aa3b00007820 */ /* 0x000fe20000400000 */
[----:B0-----:R-:W-:Y:S04]  /*191e0*/  STL.64 [R1], R132 ;  /* 0x0000008401007387 */ /* 0x001fe80000100a00 */
[----:B------:R-:W-:Y:S04]  /*191f0*/  STL.64 [R1+0x8], R134 ;  /* 0x0000088601007387 */ /* 0x000fe80000100a00 */
[----:B------:R-:W-:Y:S01]  /*19200*/  STL.64 [R1+0x10], R136 ;  /* 0x0000108801007387 */ /* 0x000fe20000100a00 */
[----:B------:R-:W-:-:S03]  /*19210*/  MOV R211, R194 ;  /* 0x000000c200d37202 */ /* 0x000fc60000000f00 */
[----:B------:R-:W-:Y:S01]  /*19220*/  STL.64 [R1+0x18], R138 ;  /* 0x0000188a01007387 */ /* 0x000fe20000100a00 */
[----:B------:R-:W-:-:S03]  /*19230*/  MOV R208, R195 ;  /* 0x000000c300d07202 */ /* 0x000fc60000000f00 */
[----:B------:R-:W-:Y:S01]  /*19240*/  STL.64 [R1+0x20], R140 ;  /* 0x0000208c01007387 */ /* 0x000fe20000100a00 */
[----:B------:R-:W-:-:S03]  /*19250*/  MOV R213, R192 ;  /* 0x000000c000d57202 */ /* 0x000fc60000000f00 */
[----:B------:R-:W-:Y:S01]  /*19260*/  STL.64 [R1+0x28], R142 ;  /* 0x0000288e01007387 */ /* 0x000fe20000100a00 */
[----:B------:R-:W-:-:S03]  /*19270*/  MOV R212, R193 ;  /* 0x000000c100d47202 */ /* 0x000fc60000000f00 */
[----:B------:R0:W-:Y:S01]  /*19280*/  STL [R1+0x30], R144 ;  /* 0x0000309001007387 */ /* 0x0001e20000100800 */
[----:B------:R-:W-:Y:S02]  /*19290*/  MOV R217, R190 ;  /* 0x000000be00d97202 */ /* 0x000fe40000000f00 */
[----:B------:R-:W-:Y:S01]  /*192a0*/  MOV R216, R191 ;  /* 0x000000bf00d87202 */ /* 0x000fe20000000f00 */
[----:B------:R-:W2:Y:S01]  /*192b0*/  LDL.LU.64 R194, [R1+0xa10] ;  /* 0x000a100001c27983 */ /* 0x000ea20000300a00 */
[----:B------:R-:W-:Y:S02]  /*192c0*/  MOV R222, R188 ;  /* 0x000000bc00de7202 */ /* 0x000fe40000000f00 */
[----:B------:R-:W-:Y:S01]  /*192d0*/  MOV R220, R189 ;  /* 0x000000bd00dc7202 */ /* 0x000fe20000000f00 */
[----:B------:R-:W3:Y:S01]  /*192e0*/  LDL.LU.64 R192, [R1+0xa08] ;  /* 0x000a080001c07983 */ /* 0x000ee20000300a00 */
[----:B------:R-:W-:Y:S02]  /*192f0*/  MOV R225, R186 ;  /* 0x000000ba00e17202 */ /* 0x000fe40000000f00 */
[----:B------:R-:W-:Y:S01]  /*19300*/  MOV R224, R187 ;  /* 0x000000bb00e07202 */ /* 0x000fe20000000f00 */
[----:B------:R-:W4:Y:S01]  /*19310*/  LDL.LU.64 R190, [R1+0xa00] ;  /* 0x000a000001be7983 */ /* 0x000f220000300a00 */
[----:B------:R-:W-:-:S02]  /*19320*/  MOV R227, R184 ;  /* 0x000000b800e37202 */ /* 0x000fc40000000f00 */
[----:B------:R-:W-:Y:S01]  /*19330*/  MOV R226, R185 ;  /* 0x000000b900e27202 */ /* 0x000fe20000000f00 */
[----:B------:R-:W2:Y:S01]  /*19340*/  LDL.LU.64 R188, [R1+0x9f8] ;  /* 0x0009f80001bc7983 */ /* 0x000ea20000300a00 */
[----:B------:R-:W-:Y:S02]  /*19350*/  MOV R231, R182 ;  /* 0x000000b600e77202 */ /* 0x000fe40000000f00 */
[----:B------:R-:W-:Y:S01]  /*19360*/  MOV R230, R183 ;  /* 0x000000b700e67202 */ /* 0x000fe20000000f00 */
[----:B------:R-:W2:Y:S01]  /*19370*/  LDL.LU.64 R186, [R1+0x9f0] ;  /* 0x0009f00001ba7983 */ /* 0x000ea20000300a00 */
[----:B------:R-:W-:Y:S02]  /*19380*/  MOV R198, R180 ;  /* 0x000000b400c67202 */ /* 0x000fe40000000f00 */
[----:B------:R-:W-:Y:S01]  /*19390*/  MOV R3, R181 ;  /* 0x000000b500037202 */ /* 0x000fe20000000f00 */
[----:B------:R-:W2:Y:S01]  /*193a0*/  LDL.LU.64 R184, [R1+0x9e8] ;  /* 0x0009e80001b87983 */ /* 0x000ea20000300a00 */
[----:B------:R-:W-:-:S02]  /*193b0*/  MOV R200, R178 ;  /* 0x000000b200c87202 */ /* 0x000fc40000000f00 */
[----:B------:R-:W-:Y:S01]  /*193c0*/  MOV R199, R179 ;  /* 0x000000b300c77202 */ /* 0x000fe20000000f00 */
[----:B------:R-:W2:Y:S01]  /*193d0*/  LDL.LU.64 R182, [R1+0x9e0] ;  /* 0x0009e00001b67983 */ /* 0x000ea20000300a00 */
[----:B------:R-:W-:Y:S01]  /*193e0*/  MOV R204, R176 ;  /* 0x000000b000cc7202 */ /* 0x000fe20000000f00 */
[----:B------:R-:W1:Y:S01]  /*193f0*/  MUFU.EX2 R0, R0 ;  /* 0x0000000000007308 */ /* 0x000e620000000800 */
        /* <DEDUP_REMOVED lines=47> */
[----:B------:R-:W-:-:S03]  /*196f0*/  MOV R2, R145 ;  /* 0x0000009100027202 */ /* 0x000fc60000000f00 */
[----:B------:R-:W2:Y:S01]  /*19700*/  LDL.LU.64 R148, [R1+0x958] ;  /* 0x0009580001947983 */ /* 0x000ea20000300a00 */
[----:B-1----:R-:W-:-:S03]  /*19710*/  FMUL R55, R0, R55 ;  /* 0x0000003700377220 */ /* 0x002fc60000400000 */
[----:B------:R-:W2:Y:S01]  /*19720*/  LDL.LU.64 R146, [R1+0x950] ;  /* 0x0009500001927983 */ /* 0x000ea20000300a00 */
[C---:B------:R-:W-:Y:S01]  /*19730*/  FMUL R4, R0.reuse, R4 ;  /* 0x0000000400047220 */ /* 0x040fe20000400000 */
[C---:B------:R-:W-:Y:S02]  /*19740*/  FMUL R5, R0.reuse, R5 ;  /* 0x0000000500057220 */ /* 0x040fe40000400000 */
[----:B0-----:R-:W2:Y:S01]  /*19750*/  LDL.LU.64 R144, [R1+0x948] ;  /* 0x0009480001907983 */ /* 0x001ea20000300a00 */
[C---:B------:R-:W-:Y:S01]  /*19760*/  FMUL R6, R0.reuse, R6 ;  /* 0x0000000600067220 */ /* 0x040fe20000400000 */
[C---:B------:R-:W-:Y:S01]  /*19770*/  FMUL R7, R0.reuse, R7 ;  /* 0x0000000700077220 */ /* 0x040fe20000400000 */
[C---:B------:R-:W-:Y:S01]  /*19780*/  FMUL R8, R0.reuse, R8 ;  /* 0x0000000800087220 */ /* 0x040fe20000400000 */
[----:B------:R-:W2:Y:S01]  /*19790*/  LDL.LU.64 R142, [R1+0x940] ;  /* 0x00094000018e7983 */ /* 0x000ea20000300a00 */
        /* <DEDUP_REMOVED lines=58> */
[----:B------:R-:W2:Y:S04]  /*19b40*/  LDL.LU.64 R140, [R1+0x938] ;  /* 0x00093800018c7983 */ /* 0x000ea80000300a00 */
[----:B------:R-:W2:Y:S04]  /*19b50*/  LDL.LU.64 R138, [R1+0x930] ;  /* 0x00093000018a7983 */ /* 0x000ea80000300a00 */
[----:B------:R-:W2:Y:S04]  /*19b60*/  LDL.LU.64 R136, [R1+0x928] ;  /* 0x0009280001887983 */ /* 0x000ea80000300a00 */
[----:B------:R-:W2:Y:S04]  /*19b70*/  LDL.LU.64 R134, [R1+0x920] ;  /* 0x0009200001867983 */ /* 0x000ea80000300a00 */
[----:B------:R-:W2:Y:S01]  /*19b80*/  LDL.LU.64 R132, [R1+0x918] ;  /* 0x0009180001847983 */ /* 0x000ea20000300a00 */
[----:B------:R0:W-:Y:S03]  /*19b90*/  STTM.x64 tmem[UR8], R4 ;  /* 0x00000004000079ed */ /* 0x0001e60008340008 */
[----:B0-----:R-:W3:Y:S04]  /*19ba0*/  LDL.LU R55, [R1] ;  /* 0x0000000001377983 */ /* 0x001ee80000300800 */
[----:B------:R-:W3:Y:S04]  /*19bb0*/  LDL.LU R56, [R1+0x4] ;  /* 0x0000040001387983 */ /* 0x000ee80000300800 */
        /* <DEDUP_REMOVED lines=10> */
[----:B------:R-:W3:Y:S01]  /*19c60*/  LDL.LU R67, [R1+0x30] ;  /* 0x0000300001437983 */ /* 0x000ee20000300800 */
[C---:B------:R-:W-:Y:S01]  /*19c70*/  FMUL R17, R0.reuse, R2 ;  /* 0x0000000200117220 */ /* 0x040fe20000400000 */
[C---:B------:R-:W-:Y:S01]  /*19c80*/  FMUL R18, R0.reuse, R228 ;  /* 0x000000e400127220 */ /* 0x040fe20000400000 */
[C---:B------:R-:W-:Y:S01]  /*19c90*/  FMUL R19, R0.reuse, R229 ;  /* 0x000000e500137220 */ /* 0x040fe20000400000 */
[----:B------:R0:W5:Y:S01]  /*19ca0*/  LDL.LU R2, [R1+0x914] ;  /* 0x0009140001027983 */ /* 0x0001620000300800 */
[C---:B------:R-:W-:Y:S01]  /*19cb0*/  FMUL R20, R0.reuse, R238 ;  /* 0x000000ee00147220 */ /* 0x040fe20000400000 */
[----:B------:R-:W-:-:S02]  /*19cc0*/  FMUL R21, R0, R239 ;  /* 0x000000ef00157220 */ /* 0x000fc40000400000 */
[----:B------:R0:W5:Y:S01]  /*19cd0*/  LDL.LU R228, [R1+0x910] ;  /* 0x0009100001e47983 */ /* 0x0001620000300800 */
[----:B------:R-:W-:-:S03]  /*19ce0*/  FMUL R22, R0, R246 ;  /* 0x000000f600167220 */ /* 0x000fc60000400000 */
        /* <DEDUP_REMOVED lines=36> */
[----:B------:R0:W5:Y:S04]  /*19f30*/  LDL.LU R237, [R1+0x8c4] ;  /* 0x0008c40001ed7983 */ /* 0x0001680000300800 */
[----:B------:R0:W5:Y:S04]  /*19f40*/  LDL.LU R244, [R1+0x8c0] ;  /* 0x0008c00001f47983 */ /* 0x0001680000300800 */
[----:B------:R0:W5:Y:S04]  /*19f50*/  LDL.LU R245, [R1+0x8bc] ;  /* 0x0008bc0001f57983 */ /* 0x0001680000300800 */
[----:B------:R-:W3:Y:S01]  /*19f60*/  LDL.LU R203, [R1+0x8b8] ;  /* 0x0008b80001cb7983 */ /* 0x000ee20000300800 */
[C---:B------:R-:W-:Y:S01]  /*19f70*/  FMUL R41, R0.reuse, R206 ;  /* 0x000000ce00297220 */ /* 0x040fe20000400000 */
[C---:B------:R-:W-:Y:S01]  /*19f80*/  FMUL R42, R0.reuse, R252 ;  /* 0x000000fc002a7220 */ /* 0x040fe20000400000 */
[C---:B------:R-:W-:Y:S01]  /*19f90*/  FMUL R43, R0.reuse, R219 ;  /* 0x000000db002b7220 */ /* 0x040fe20000400000 */
[----:B------:R-:W3:Y:S01]  /*19fa0*/  LDL.LU R206, [R1+0x8b4] ;  /* 0x0008b40001ce7983 */ /* 0x000ee20000300800 */
        /* <DEDUP_REMOVED lines=21> */
[----:B------:R0:W5:Y:S01]  /*1a100*/  LDL.LU R3, [R1+0x884] ;  /* 0x0008840001037983 */ /* 0x0001620000300800 */
[C---:B--2---:R-:W-:Y:S01]  /*1a110*/  FMUL R132, R0.reuse, R132 ;  /* 0x0000008400847220 */ /* 0x044fe20000400000 */
        /* <DEDUP_REMOVED lines=57> */
[C---:B----4-:R-:W-:Y:S01]  /*1a4b0*/  FMUL R190, R0.reuse, R190 ;  /* 0x000000be00be7220 */ /* 0x050fe20000400000 */
[C---:B------:R-:W-:Y:S01]  /*1a4c0*/  FMUL R191, R0.reuse, R191 ;  /* 0x000000bf00bf7220 */ /* 0x040fe20000400000 */
[C---:B---3--:R-:W-:Y:S01]  /*1a4d0*/  FMUL R192, R0.reuse, R192 ;  /* 0x000000c000c07220 */ /* 0x048fe20000400000 */
        /* <DEDUP_REMOVED lines=94> */
[----:B------:R-:W-:Y:S01]  /*1aac0*/  STTM.x64 tmem[UR8+0x40], R132 ;  /* 0x00004084000079ed */ /* 0x000fe20008340008 */
[----:B------:R-:W-:Y:S02]  /*1aad0*/  STTM.x64 tmem[UR8+0x80], R68 ;  /* 0x00008044000079ed */ /* 0x000fe40008340008 */
[----:B------:R1:W-:Y:S01]  /*1aae0*/  STTM.x64 tmem[UR8+0xc0], R4 ;  /* 0x0000c004000079ed */ /* 0x0003e20008340008 */
[----:B------:R-:W2:Y:S02]  /*1aaf0*/  FENCE.VIEW.ASYNC.T ;  /* 0x00000000000073c6 */ /* 0x000ea40000000200 */
[----:B--2---:R-:W-:Y:S06]  /*1ab00*/  BAR.SYNC.DEFER_BLOCKING 0x0 ;  /* 0x0000000000007b1d */ /* 0x004fec0000010000 */
[----:B------:R2:W-:Y:S06]  /*1ab10*/  MEMBAR.ALL.CTA ;  /* 0x0000000000007992 */ /* 0x0005ec0000008000 */
[----:B--2---:R-:W2:Y:S01]  /*1ab20*/  FENCE.VIEW.ASYNC.S ;  /* 0x00000000000073c6 */ /* 0x004ea20000000000 */
[----:B------:R-:W-:-:S04]  /*1ab30*/  FADD R202, R223, R202 ;  /* 0x000000cadfca7221 */ /* 0x000fc80000000000 */
[----:B------:R-:W-:-:S04]  /*1ab40*/  FADD R202, R221, R202 ;  /* 0x000000caddca7221 */ /* 0x000fc80000000000 */
[----:B------:R-:W-:-:S04]  /*1ab50*/  FADD R202, R210, R202 ;  /* 0x000000cad2ca7221 */ /* 0x000fc80000000000 */
[----:B------:R-:W-:-:S04]  /*1ab60*/  FADD R202, R209, R202 ;  /* 0x000000cad1ca7221 */ /* 0x000fc80000000000 */
[----:B------:R-:W-:Y:S01]  /*1ab70*/  FADD R207, R207, R202 ;  /* 0x000000cacfcf7221 */ /* 0x000fe20000000000 */
[----:B-1----:R-:W-:-:S04]  /*1ab80*/  LEA R4, R203, UR6, 0x3 ;  /* 0x00000006cb047c11 */ /* 0x002fc8000f8e18ff */
[----:B------:R-:W-:-:S04]  /*1ab90*/  IADD3 R4, PT, PT, R4, 0x28000, RZ ;  /* 0x0002800004047810 */ /* 0x000fc80007ffe0ff */
[----:B------:R-:W-:Y:S02]  /*1aba0*/  R2UR UR4, R4 ;  /* 0x00000000040472ca */ /* 0x000fe400000e0000 */
[----:B------:R-:W-:Y:S01]  /*1abb0*/  MOV R6, R206 ;  /* 0x000000ce00067202 */ /* 0x000fe20000000f00 */
[----:B--2---:R-:W-:Y:S06]  /*1abc0*/  BAR.SYNC.DEFER_BLOCKING 0x0 ;  /* 0x0000000000007b1d */ /* 0x004fec0000010000 */
[----:B0-----:R-:W-:Y:S06]  /*1abd0*/  BRA.U UP1, `(.L_x_17) ;  /* 0x0000000101747547 */ /* 0x001fec000b800000 */
[----:B------:R-:W2:Y:S01]  /*1abe0*/  LDL R217, [R1+0x4ac] ;  /* 0x0004ac0001d97983 */ /* 0x000ea20000100800 */
[----:B-----5:R-:W-:Y:S02]  /*1abf0*/  R2UR UR5, R252 ;  /* 0x00000000fc0572ca */ /* 0x020fe400000e0000 */
[----:B------:R-:W-:Y:S01]  /*1ac00*/  ELECT P1, URZ, PT ;  /* 0x0000000000ff782f */ /* 0x000fe20003820000 */
[----:B------:R-:W-:Y:S01]  /*1ac10*/  UMOV UR74, 0x0 ;  /* 0x00000000004a7882 */ /* 0x000fe20000000000 */
[----:B------:R-:W-:-:S09]  /*1ac20*/  UMOV UR75, 0x8400490 ;  /* 0x08400490004b7882 */ /* 0x000fd20000000000 */
[----:B------:R-:W-:Y:S02]  /*1ac30*/  MOV R4, UR5 ;  /* 0x0000000500047c02 */ /* 0x000fe40008000f00 */
[----:B------:R-:W-:Y:S02]  /*1ac40*/  @P1 MOV R5, 0x40004040 ;  /* 0x4000404000051802 */ /* 0x000fe40000000f00 */
[----:B------:R-:W-:Y:S02]  /*1ac50*/  @P1 R2UR UR72, R4 ;  /* 0x00000000044812ca */ /* 0x000fe400000e0000 */
[----:B------:R-:W-:Y:S02]  /*1ac60*/  @P1 R2UR UR73, R5 ;  /* 0x00000000054912ca */ /* 0x000fe400000e0000 */
[----:B--2---:R-:W-:-:S13]  /*1ac70*/  R2UR UR5, R217 ;  /* 0x00000000d90572ca */ /* 0x004fda00000e0000 */
[----:B------:R0:W-:Y:S02]  /*1ac80*/  UTCHMMA tmem[UR5], gdesc[UR72], tmem[UR7], tmem[UR74], idesc[UR75], UPT ;  /* 0x00ff4a48050079ea */ /* 0x0001e4000b800007 */
[----:B0-----:R-:W-:Y:S01]  /*1ac90*/  UIADD3 UR5, UPT, UPT, UR7, 0x148, URZ ;  /* 0x0000014807057890 */ /* 0x001fe2000fffe0ff */
[----:B------:R-:W-:Y:S01]  /*1aca0*/  UMOV UR72, 0x0 ;  /* 0x0000000000487882 */ /* 0x000fe20000000000 */
[----:B------:R-:W-:-:S07]  /*1acb0*/  UMOV UR73, 0x8400490 ;  /* 0x0840049000497882 */ /* 0x000fce0000000000 */
[----:B------:R0:W-:Y:S02]  /*1acc0*/  UTCHMMA tmem[UR5], gdesc[UR14], tmem[UR7], tmem[UR74], idesc[UR75], UPT ;  /* 0x00ff4a0e050079ea */ /* 0x0001e4000b800007 */
[----:B0-----:R-:W-:Y:S01]  /*1acd0*/  R2UR UR74, R218 ;  /* 0x00000000da4a72ca */ /* 0x001fe200000e0000 */
[----:B------:R-:W-:Y:S01]  /*1ace0*/  UIADD3 UR5, UPT, UPT, UR7, 0x150, URZ ;  /* 0x0000015007057890 */ /* 0x000fe2000fffe0ff */
[----:B------:R-:W-:-:S13]  /*1acf0*/  R2UR UR75, R219 ;  /* 0x00000000db4b72ca */ /* 0x000fda00000e0000 */
[----:B------:R0:W-:Y:S02]  /*1ad00*/  UTCHMMA tmem[UR5], gdesc[UR74], tmem[UR7], tmem[UR72], idesc[UR73], UPT ;  /* 0x00ff484a050079ea */ /* 0x0001e4000b800007 */
[----:B0-----:R-:W-:Y:S01]  /*1ad10*/  R2UR UR72, R214 ;  /* 0x00000000d64872ca */ /* 0x001fe200000e0000 */
[----:B------:R-:W-:Y:S01]  /*1ad20*/  UIADD3 UR5, UPT, UPT, UR7, 0x158, URZ ;  /* 0x0000015807057890 */ /* 0x000fe2000fffe0ff */
[----:B------:R-:W-:Y:S01]  /*1ad30*/  R2UR UR73, R215 ;  /* 0x00000000d74972ca */ /* 0x000fe200000e0000 */
[----:B------:R-:W-:Y:S01]  /*1ad40*/  UMOV UR74, 0x0 ;  /* 0x00000000004a7882 */ /* 0x000fe20000000000 */
[----:B------:R-:W-:-:S11]  /*1ad50*/  UMOV UR75, 0x8400490 ;  /* 0x08400490004b7882 */ /* 0x000fd60000000000 */
[----:B------:R0:W-:Y:S02]  /*1ad60*/  UTCHMMA tmem[UR5], gdesc[UR72], tmem[UR7], tmem[UR74], idesc[UR75], UPT ;  /* 0x00ff4a48050079ea */ /* 0x0001e4000b800007 */
[----:B0-----:R-:W-:Y:S02]  /*1ad70*/  UMOV UR5, URZ ;  /* 0x000000ff00057c82 */ /* 0x001fe40008000000 */
[----:B------:R-:W-:Y:S02]  /*1ad80*/  UMOV UR72, UR4 ;  /* 0x0000000400487c82 */ /* 0x000fe40008000000 */
[----:B------:R0:W-:Y:S01]  /*1ad90*/  UTCBAR [UR72], URZ ;  /* 0x000000ff480073e9 */ /* 0x0001e200080000ff */
[----:B------:R-:W-:Y:S02]  /*1ada0*/  NOP ;  /* 0x0000000000007918 */ /* 0x000fe40000000000 */
.L_x_17:
[----:B------:R-:W1:Y:S01]  /*1adb0*/  LDCU UR5, c[0x0][0x3f0] ;  /* 0x00007e00ff0577ac */ /* 0x000e620008000800 */
[----:B------:R-:W2:Y:S01]  /*1adc0*/  LDC R4, c[0x0][0x3d4] ;  /* 0x0000f500ff047b82 */ /* 0x000ea20000000800 */
[----:B-----5:R-:W-:Y:S01]  /*1add0*/  IADD3 R204, PT, PT, R204, 0x40, RZ ;  /* 0x00000040cccc7810 */ /* 0x020fe20007ffe0ff */
[----:B------:R-:W-:Y:S01]  /*1ade0*/  FFMA R205, R0, R205, R207 ;  /* 0x000000cd00cd7223 */ /* 0x000fe200000000cf */
[----:B------:R-:W-:Y:S02]  /*1adf0*/  IADD3 R203, PT, PT, R203, 0x1, RZ ;  /* 0x00000001cbcb7810 */ /* 0x000fe40007ffe0ff */
[----:B------:R-:W-:Y:S02]  /*1ae00*/  MOV R68, R6 ;  /* 0x0000000600447202 */ /* 0x000fe40000000f00 */
[----:B------:R-:W-:Y:S01]  /*1ae10*/  ISETP.GT.AND P1, PT, R203, 0x1, PT ;  /* 0x00000001cb00780c */ /* 0x000fe20003f24270 */
[----:B------:R-:W3:Y:S03]  /*1ae20*/  LDC R5, c[0x0][0x3c4] ;  /* 0x0000f100ff057b82 */ /* 0x000ee60000000800 */
[----:B------:R-:W-:-:S02]  /*1ae30*/  SEL R206, RZ, 0x1, !P1 ;  /* 0x00000001ffce7807 */ /* 0x000fc40004800000 */
[----:B------:R-:W-:Y:S02]  /*1ae40*/  SEL R203, R203, RZ, !P1 ;  /* 0x000000ffcbcb7207 */ /* 0x000fe40004800000 */
[----:B------:R-:W-:Y:S01]  /*1ae50*/  LOP3.LUT R206, R6, R206, RZ, 0x3c, !PT ;  /* 0x000000ce06ce7212 */ /* 0x000fe200078e3cff */
[----:B-1----:R-:W-:-:S06]  /*1ae60*/  UIADD3 UR5, UPT, UPT, UR5, -0x40, URZ ;  /* 0xffffffc005057890 */ /* 0x002fcc000fffe0ff */
[----:B------:R-:W-:Y:S02]  /*1ae70*/  ISETP.GE.AND P2, PT, R204, UR5, PT ;  /* 0x00000005cc007c0c */ /* 0x000fe4000bf46270 */
[----:B--2---:R-:W-:-:S04]  /*1ae80*/  SHF.L.U32 R0, R4, 0x6, RZ ;  /* 0x0000000604007819 */ /* 0x004fc800000006ff */
[----:B------:R-:W-:Y:S02]  /*1ae90*/  IADD3 R2, PT, PT, R0, R2, RZ ;  /* 0x0000000200027210 */ /* 0x000fe40007ffe0ff */
[----:B---3--:R-:W-:-:S04]  /*1aea0*/  SHF.L.U32 R0, R5, 0x6, RZ ;  /* 0x0000000605007819 */ /* 0x008fc800000006ff */
[----:B------:R-:W-:Y:S02]  /*1aeb0*/  IADD3 R3, PT, PT, R0, R3, RZ ;  /* 0x0000000300037210 */ /* 0x000fe40007ffe0ff */
[----:B------:R-:W-:Y:S01]  /*1aec0*/  MOV R0, R196 ;  /* 0x000000c400007202 */ /* 0x000fe20000000f00 */
[----:B------:R-:W-:Y:S06]  /*1aed0*/  @!P2 BRA `(.L_x_18) ;  /* 0xffffff800050a947 */ /* 0x000fec000383ffff */
.L_x_13:
[C---:B------:R-:W-:Y:S01]  /*1aee0*/  FMUL R2, R205.reuse, 8388608 ;  /* 0x4b000000cd027820 */ /* 0x040fe20000400000 */
[C---:B------:R-:W-:Y:S01]  /*1aef0*/  FSETP.GEU.AND P3, PT, R205.reuse, 1.175494350822287508e-38, PT ;  /* 0x00800000cd00780b */ /* 0x040fe20003f6e000 */
[----:B------:R-:W2:Y:S01]  /*1af00*/  LDCU UR5, c[0x0][0x3f0] ;  /* 0x00007e00ff0577ac */ /* 0x000ea20008000800 */
[----:B------:R-:W-:Y:S01]  /*1af10*/  HFMA2 R5, -RZ, RZ, 1.443359375, -0.2030029296875 ;  /* 0x3dc6b27fff057431 */ /* 0x000fe200000001ff */
[----:B------:R-:W-:Y:S02]  /*1af20*/  FSETP.GT.AND P1, PT, |R205|, 8.50705917302346158658e+37, PT ;  /* 0x7e800000cd00780b */ /* 0x000fe40003f24200 */
[----:B------:R-:W-:-:S04]  /*1af30*/  FSEL R2, R2, R205, !P3 ;  /* 0x000000cd02027208 */ /* 0x000fc80005800000 */
[----:B------:R-:W-:-:S04]  /*1af40*/  IADD3 R0, PT, PT, R2, -0x3f3504f3, RZ ;  /* 0xc0cafb0d02007810 */ /* 0x000fc80007ffe0ff */
[----:B------:R-:W-:-:S04]  /*1af50*/  LOP3.LUT R3, R0, 0xff800000, RZ, 0xc0, !PT ;  /* 0xff80000000037812 */ /* 0x000fc800078ec0ff */
[----:B------:R-:W-:Y:S01]  /*1af60*/  IADD3 R0, PT, PT, R2, -R3, RZ ;  /* 0x8000000302007210 */ /* 0x000fe20007ffe0ff */
[----:B--2---:R-:W-:-:S04]  /*1af70*/  UISETP.GE.AND UP0, UPT, UR5, 0x1, UPT ;  /* 0x000000010500788c */ /* 0x004fc8000bf06270 */
[----:B0-----:R-:W-:-:S04]  /*1af80*/  FADD R68, R0, -1 ;  /* 0xbf80000000447421 */ /* 0x001fc80000000000 */
[----:B------:R-:W-:-:S04]  /*1af90*/  FFMA.FTZ R5, R68, R5, -0.16845393180847167969 ;  /* 0xbe2c7f3044057423 */ /* 0x000fc80000010005 */
[----:B------:R-:W-:-:S04]  /*1afa0*/  FFMA.FTZ R5, R68, R5, 0.1716887056827545166 ;  /* 0x3e2fcf2a44057423 */ /* 0x000fc80000010005 */
[----:B------:R-:W-:-:S04]  /*1afb0*/  FFMA.FTZ R5, R68, R5, -0.17900948226451873779 ;  /* 0xbe374e4344057423 */ /* 0x000fc80000010005 */
[----:B------:R-:W-:-:S04]  /*1afc0*/  FFMA.FTZ R5, R68, R5, 0.20512372255325317383 ;  /* 0x3e520bf444057423 */ /* 0x000fc80000010005 */
[----:B------:R-:W-:Y:S01]  /*1afd0*/  FFMA.FTZ R5, R68, R5, -0.24046532809734344482 ;  /* 0xbe763c8b44057423 */ /* 0x000fe20000010005 */
[----:B------:R-:W-:Y:S06]  /*1afe0*/  BRA.U !UP0, `(.L_x_19) ;  /* 0x00000001080c7547 */ /* 0x000fec000b800000 */
[----:B------:R-:W-:-:S04]  /*1aff0*/  SHF.L.U32 R6, R6, 0x1f, RZ ;  /* 0x0000001f06067819 */ /* 0x000fc800000006ff */
[----:B------:R-:W0:Y:S02]  /*1b000*/  SYNCS.PHASECHK.TRANS64.TRYWAIT P2, [UR4], R6 ;  /* 0x00000006ff0075a7 */ /* 0x000e240008041104 */
[----:B0-----:R-:W-:Y:S05]  /*1b010*/  @!P2 BRA `(.L_x_20) ;  /* 0x000000980024a947 */ /* 0x001fea0003800000 */
.L_x_19:
[----:B------:R-:W-:Y:S01]  /*1b020*/  BAR.SYNC.DEFER_BLOCKING 0x0 ;  /* 0x0000000000007b1d */ /* 0x000fe20000010000 */
[C---:B------:R-:W-:Y:S01]  /*1b030*/  FSETP.GEU.AND P4, PT, |R205|.reuse, 1.175494350822287508e-38, PT ;  /* 0x00800000cd00780b */ /* 0x040fe20003f8e200 */
[C---:B------:R-:W-:Y:S01]  /*1b040*/  FFMA.FTZ R69, R68.reuse, R5, 0.28857114911079406738 ;  /* 0x3e93bf9944457423 */ /* 0x040fe20000010005 */
[----:B------:R-:W-:Y:S01]  /*1b050*/  @P1 FMUL R205, R205, 0.25 ;  /* 0x3e800000cdcd1820 */ /* 0x000fe20000400000 */
[----:B------:R-:W-:Y:S02]  /*1b060*/  FSEL R0, RZ, -23, P3 ;  /* 0xc1b80000ff007808 */ /* 0x000fe40001800000 */
[----:B------:R-:W-:Y:S01]  /*1b070*/  I2FP.F32.S32 R3, R3 ;  /* 0x0000000300037245 */ /* 0x000fe20000201400 */
[----:B------:R-:W-:Y:S01]  /*1b080*/  FFMA.FTZ R69, R68, R69, -0.36067417263984680176 ;  /* 0xbeb8aa4944457423 */ /* 0x000fe20000010045 */
[C---:B------:R-:W-:Y:S01]  /*1b090*/  ISETP.GE.U32.AND P2, PT, R2.reuse, 0x7f800000, PT ;  /* 0x7f8000000200780c */ /* 0x040fe20003f46070 */
[----:B------:R-:W0:Y:S01]  /*1b0a0*/  LDCU.64 UR4, c[0x0][0x3e0] ;  /* 0x00007c00ff0477ac */ /* 0x000e220008000a00 */
[----:B------:R-:W-:Y:S01]  /*1b0b0*/  FSETP.NEU.AND P3, PT, R2, RZ, PT ;  /* 0x000000ff0200720b */ /* 0x000fe20003f6d000 */
[----:B------:R-:W-:Y:S01]  /*1b0c0*/  FFMA.FTZ R185, R3, 1.1920928955078125e-07, R0 ;  /* 0x3400000003b97823 */ /* 0x000fe20000010000 */
[----:B------:R-:W-:Y:S01]  /*1b0d0*/  FFMA.FTZ R69, R68, R69, 0.48089820146560668945 ;  /* 0x3ef6384a44457423 */ /* 0x000fe20000010045 */
[----:B-1----:R-:W1:Y:S01]  /*1b0e0*/  LDCU.64 UR12, c[0x0][0x398] ;  /* 0x00007300ff0c77ac */ /* 0x002e620008000a00 */
[----:B------:R-:W-:-:S02]  /*1b0f0*/  @!P4 FMUL R205, R205, 16777216 ;  /* 0x4b800000cdcdc820 */ /* 0x000fc40000400000 */
[C---:B------:R-:W-:Y:S02]  /*1b100*/  FFMA.FTZ R69, R68.reuse, R69, -0.72134751081466674805 ;  /* 0xbf38aa3b44457423 */ /* 0x040fe40000010045 */
[----:B------:R-:W2:Y:S02]  /*1b110*/  MUFU.RCP R0, R205 ;  /* 0x000000cd00007308 */ /* 0x000ea40000001000 */
[C---:B------:R-:W-:Y:S01]  /*1b120*/  FMUL R69, R68.reuse, R69 ;  /* 0x0000004544457220 */ /* 0x040fe20000400000 */
[----:B------:R-:W-:Y:S01]  /*1b130*/  @P2 MOV R141, 0x7f800000 ;  /* 0x7f800000008d2802 */ /* 0x000fe20000000f00 */
[----:B------:R-:W3:Y:S02]  /*1b140*/  @!P0 SYNCS.CCTL.IV [UR6+0x28000] ;  /* 0x02800000ff0089b1 */ /* 0x000ee40008000006 */
[----:B---3--:R-:W-:Y:S01]  /*1b150*/  BAR.SYNC.DEFER_BLOCKING 0x0 ;  /* 0x0000000000007b1d */ /* 0x008fe20000010000 */
[----:B------:R-:W-:-:S04]  /*1b160*/  FMUL R69, R68, R69 ;  /* 0x0000004544457220 */ /* 0x000fc80000400000 */
[----:B------:R-:W-:Y:S01]  /*1b170*/  FFMA.FTZ R142, R68, 1.4426950216293334961, R69 ;  /* 0x3fb8aa3b448e7823 */ /* 0x000fe20000010045 */
[----:B------:R-:W3:Y:S01]  /*1b180*/  LDTM.x64 R4, tmem[UR8] ;  /* 0x00000008000479ee */ /* 0x000ee20008340000 */
[----:B------:R-:W4:Y:S02]  /*1b190*/  LDTM.x64 R68, tmem[UR8+0x40] ;  /* 0x00004008004479ee */ /* 0x000f240008340000 */
[----:B------:R-:W-:Y:S01]  /*1b1a0*/  FADD R185, R185, R142 ;  /* 0x0000008eb9b97221 */ /* 0x000fe20000000000 */
[----:B------:R-:W-:Y:S01]  /*1b1b0*/  @P2 FFMA.FTZ R185, R2, R141, +INF ;  /* 0x7f80000002b92423 */ /* 0x000fe2000001008d */
[----:B------:R-:W5:Y:S01]  /*1b1c0*/  @!P0 SYNCS.CCTL.IV [UR6+0x28008] ;  /* 0x02800800ff0089b1 */ /* 0x000f620008000006 */
[----:B---3--:R-:W-:Y:S01]  /*1b1d0*/  @P1 FMUL R6, R6, 0.25 ;  /* 0x3e80000006061820 */ /* 0x008fe20000400000 */
[----:B------:R-:W-:Y:S01]  /*1b1e0*/  @P1 FMUL R4, R4, 0.25 ;  /* 0x3e80000004041820 */ /* 0x000fe20000400000 */
[----:B------:R-:W-:Y:S01]  /*1b1f0*/  @P1 FMUL R20, R20, 0.25 ;  /* 0x3e80000014141820 */ /* 0x000fe20000400000 */
[----:B------:R-:W-:Y:S01]  /*1b200*/  @P1 FMUL R21, R21, 0.25 ;  /* 0x3e80000015151820 */ /* 0x000fe20000400000 */
[----:B------:R-:W-:Y:S01]  /*1b210*/  @!P4 FMUL R6, R6, 16777216 ;  /* 0x4b8000000606c820 */ /* 0x000fe20000400000 */
[----:B------:R-:W-:Y:S01]  /*1b220*/  @!P4 FMUL R4, R4, 16777216 ;  /* 0x4b8000000404c820 */ /* 0x000fe20000400000 */
[----:B------:R-:W-:Y:S01]  /*1b230*/  @!P4 FMUL R20, R20, 16777216 ;  /* 0x4b8000001414c820 */ /* 0x000fe20000400000 */
[----:B------:R-:W-:Y:S01]  /*1b240*/  @P1 FMUL R5, R5, 0.25 ;  /* 0x3e80000005051820 */ /* 0x000fe20000400000 */
[----:B------:R-:W-:Y:S01]  /*1b250*/  @!P4 FMUL R21, R21, 16777216 ;  /* 0x4b8000001515c820 */ /* 0x000fe20000400000 */
[----:B------:R-:W-:Y:S01]  /*1b260*/  @P1 FMUL R22, R22, 0.25 ;  /* 0x3e80000016161820 */ /* 0x000fe20000400000 */
[----:B------:R-:W-:Y:S01]  /*1b270*/  @P1 FMUL R24, R24, 0.25 ;  /* 0x3e80000018181820 */ /* 0x000fe20000400000 */
[C---:B--2---:R-:W-:Y:S01]  /*1b280*/  FMUL R133, R0.reuse, R6 ;  /* 0x0000000600857220 */ /* 0x044fe20000400000 */
[C---:B------:R-:W-:Y:S01]  /*1b290*/  FMUL R3, R0.reuse, R4 ;  /* 0x0000000400037220 */ /* 0x040fe20000400000 */
[C---:B------:R-:W-:Y:S01]  /*1b2a0*/  FMUL R6, R0.reuse, R20 ;  /* 0x0000001400067220 */ /* 0x040fe20000400000 */
[----:B------:R-:W-:Y:S01]  /*1b2b0*/  @!P4 FMUL R5, R5, 16777216 ;  /* 0x4b8000000505c820 */ /* 0x000fe20000400000 */
[----:B------:R-:W-:Y:S01]  /*1b2c0*/  FMUL R4, R0, R21 ;  /* 0x0000001500047220 */ /* 0x000fe20000400000 */
[----:B------:R-:W-:Y:S01]  /*1b2d0*/  @!P4 FMUL R22, R22, 16777216 ;  /* 0x4b8000001616c820 */ /* 0x000fe20000400000 */
[----:B------:R-:W-:Y:S01]  /*1b2e0*/  @!P4 FMUL R24, R24, 16777216 ;  /* 0x4b8000001818c820 */ /* 0x000fe20000400000 */
[----:B------:R-:W-:Y:S01]  /*1b2f0*/  @P1 FMUL R28, R28, 0.25 ;  /* 0x3e8000001c1c1820 */ /* 0x000fe20000400000 */
[C---:B------:R-:W-:Y:S01]  /*1b300*/  FMUL R132, R0.reuse, R5 ;  /* 0x0000000500847220 */ /* 0x040fe20000400000 */
[----:B------:R2:W-:Y:S01]  /*1b310*/  STL [R1+0x2c], R6 ;  /* 0x00002c0601007387 */ /* 0x0005e20000100800 */
[----:B------:R-:W-:Y:S01]  /*1b320*/  FMUL R5, R0, R22 ;  /* 0x0000001600057220 */ /* 0x000fe20000400000 */
[----:B------:R-:W-:Y:S01]  /*1b330*/  @P1 FMUL R30, R30, 0.25 ;  /* 0x3e8000001e1e1820 */ /* 0x000fe20000400000 */
[----:B------:R-:W-:Y:S01]  /*1b340*/  @!P4 FMUL R28, R28, 16777216 ;  /* 0x4b8000001c1cc820 */ /* 0x000fe20000400000 */
[----:B------:R3:W-:Y:S01]  /*1b350*/  STL [R1+0x28], R4 ;  /* 0x0000280401007387 */ /* 0x0007e20000100800 */
[----:B------:R-:W-:Y:S01]  /*1b360*/  @P1 FMUL R31, R31, 0.25 ;  /* 0x3e8000001f1f1820 */ /* 0x000fe20000400000 */
[----:B------:R-:W-:Y:S01]  /*1b370*/  @P1 FMUL R32, R32, 0.25 ;  /* 0x3e80000020201820 */ /* 0x000fe20000400000 */
[----:B------:R-:W-:Y:S01]  /*1b380*/  @!P4 FMUL R30, R30, 16777216 ;  /* 0x4b8000001e1ec820 */ /* 0x000fe20000400000 */
[----:B------:R0:W-:Y:S01]  /*1b390*/  STL [R1+0x1c], R5 ;  /* 0x00001c0501007387 */ /* 0x0001e20000100800 */
[----:B------:R-:W-:Y:S01]  /*1b3a0*/  @!P4 FMUL R31, R31, 16777216 ;  /* 0x4b8000001f1fc820 */ /* 0x000fe20000400000 */
[----:B------:R-:W-:Y:S01]  /*1b3b0*/  @!P4 FMUL R32, R32, 16777216 ;  /* 0x4b8000002020c820 */ /* 0x000fe20000400000 */
[----:B------:R-:W-:Y:S01]  /*1b3c0*/  @P1 FMUL R36, R36, 0.25 ;  /* 0x3e80000024241820 */ /* 0x000fe20000400000 */
[----:B--2---:R-:W-:Y:S01]  /*1b3d0*/  FMUL R6, R0, R30 ;  /* 0x0000001e00067220 */ /* 0x004fe20000400000 */
[----:B------:R-:W-:Y:S01]  /*1b3e0*/  @P1 FMUL R40, R40, 0.25 ;  /* 0x3e80000028281820 */ /* 0x000fe20000400000 */
[----:B---3--:R-:W-:Y:S01]  /*1b3f0*/  FMUL R4, R0, R24 ;  /* 0x0000001800047220 */ /* 0x008fe20000400000 */
[----:B------:R-:W-:Y:S01]  /*1b400*/  @!P4 FMUL R36, R36, 16777216 ;  /* 0x4b8000002424c820 */ /* 0x000fe20000400000 */
[----:B------:R-:W-:Y:S01]  /*1b410*/  @P1 FMUL R7, R7, 0.25 ;  /* 0x3e80000007071820 */ /* 0x000fe20000400000 */
[----:B------:R-:W-:Y:S01]  /*1b420*/  @P1 FMUL R8, R8, 0.25 ;  /* 0x3e80000008081820 */ /* 0x000fe20000400000 */
[----:B0-----:R-:W-:Y:S01]  /*1b430*/  FMUL R5, R0, R31 ;  /* 0x0000001f00057220 */ /* 0x001fe20000400000 */
[----:B------:R0:W-:Y:S01]  /*1b440*/  STL [R1+0x14], R4 ;  /* 0x0000140401007387 */ /* 0x0001e20000100800 */
[----:B------:R-:W-:Y:S01]  /*1b450*/  @P1 FMUL R9, R9, 0.25 ;  /* 0x3e80000009091820 */ /* 0x000fe20000400000 */
        /* <DEDUP_REMOVED lines=8> */
[----:B0-----:R-:W-:Y:S01]  /*1b4e0*/  FMUL R4, R0, R28 ;  /* 0x0000001c00047220 */ /* 0x001fe20000400000 */
[----:B------:R-:W-:Y:S01]  /*1b4f0*/  @P1 FMUL R18, R18, 0.25 ;  /* 0x3e80000012121820 */ /* 0x000fe20000400000 */
[----:B------:R-:W-:Y:S01]  /*1b500*/  @P1 FMUL R19, R19, 0.25 ;  /* 0x3e80000013131820 */ /* 0x000fe20000400000 */
[----:B------:R-:W-:Y:S01]  /*1b510*/  @P1 FMUL R23, R23, 0.25 ;  /* 0x3e80000017171820 */ /* 0x000fe20000400000 */
[----:B------:R-:W-:Y:S01]  /*1b520*/  @P1 FMUL R25, R25, 0.25 ;  /* 0x3e80000019191820 */ /* 0x000fe20000400000 */
[----:B------:R0:W-:Y:S01]  /*1b530*/  STL [R1+0x10], R4 ;  /* 0x0000100401007387 */ /* 0x0001e20000100800 */
[----:B------:R-:W-:Y:S01]  /*1b540*/  @P1 FMUL R26, R26, 0.25 ;  /* 0x3e8000001a1a1820 */ /* 0x000fe20000400000 */
[----:B------:R-:W-:Y:S01]  /*1b550*/  @P1 FMUL R27, R27, 0.25 ;  /* 0x3e8000001b1b1820 */ /* 0x000fe20000400000 */
[----:B------:R-:W-:Y:S01]  /*1b560*/  @P1 FMUL R29, R29, 0.25 ;  /* 0x3e8000001d1d1820 */ /* 0x000fe20000400000 */
[----:B------:R-:W-:Y:S01]  /*1b570*/  STL [R1+0x18], R6 ;  /* 0x0000180601007387 */ /* 0x000fe20000100800 */
[----:B------:R-:W-:Y:S01]  /*1b580*/  @P1 FMUL R33, R33, 0.25 ;  /* 0x3e80000021211820 */ /* 0x000fe20000400000 */
[----:B------:R-:W-:Y:S01]  /*1b590*/  @P1 FMUL R34, R34, 0.25 ;  /* 0x3e80000022221820 */ /* 0x000fe20000400000 */
[----:B------:R-:W-:Y:S01]  /*1b5a0*/  @P1 FMUL R35, R35, 0.25 ;  /* 0x3e80000023231820 */ /* 0x000fe20000400000 */
[----:B------:R-:W-:Y:S01]  /*1b5b0*/  STL [R1+0xc], R5 ;  /* 0x00000c0501007387 */ /* 0x000fe20000100800 */
        /* <DEDUP_REMOVED lines=33> */
[----:B------:R-:W-:Y:S01]  /*1b7d0*/  @!P4 FMUL R40, R40, 16777216 ;  /* 0x4b8000002828c820 */ /* 0x000fe20000400000 */
[----:B------:R0:W-:Y:S01]  /*1b7e0*/  STL [R1+0x4], R4 ;  /* 0x0000040401007387 */ /* 0x0001e20000100800 */
[----:B------:R-:W-:Y:S01]  /*1b7f0*/  @!P4 FMUL R7, R7, 16777216 ;  /* 0x4b8000000707c820 */ /* 0x000fe20000400000 */
        /* <DEDUP_REMOVED lines=77> */
[----:B------:R0:W-:Y:S01]  /*1bcd0*/  STL [R1], R4 ;  /* 0x0000000401007387 */ /* 0x0001e20000100800 */
        /* <DEDUP_REMOVED lines=25> */
[----:B----4-:R-:W-:Y:S01]  /*1be70*/  @P1 FMUL R68, R68, 0.25 ;  /* 0x3e80000044441820 */ /* 0x010fe20000400000 */
[----:B0-----:R-:W0:Y:S01]  /*1be80*/  LDTM.x64 R4, tmem[UR8+0x80] ;  /* 0x00008008000479ee */ /* 0x001e220008340000 */
[----:B------:R-:W-:Y:S01]  /*1be90*/  @P1 FMUL R69, R69, 0.25 ;  /* 0x3e80000045451820 */ /* 0x000fe20000400000 */
[----:B------:R-:W-:Y:S01]  /*1bea0*/  @P1 FMUL R70, R70, 0.25 ;  /* 0x3e80000046461820 */ /* 0x000fe20000400000 */
[----:B------:R-:W-:Y:S01]  /*1beb0*/  @!P4 FMUL R68, R68, 16777216 ;  /* 0x4b8000004444c820 */ /* 0x000fe20000400000 */
        /* <DEDUP_REMOVED lines=12> */
[----:B------:R-:W-:Y:S01]  /*1bf80*/  FMUL R234, R0, R68 ;  /* 0x0000004400ea7220 */ /* 0x000fe20000400000 */
[----:B------:R-:W-:Y:S01]  /*1bf90*/  @!P4 FMUL R69, R69, 16777216 ;  /* 0x4b8000004545c820 */ /* 0x000fe20000400000 */
[----:B------:R-:W-:Y:S01]  /*1bfa0*/  @!P4 FMUL R70, R70, 16777216 ;  /* 0x4b8000004646c820 */ /* 0x000fe20000400000 */
[----:B------:R-:W-:Y:S01]  /*1bfb0*/  @!P4 FMUL R71, R71, 16777216 ;  /* 0x4b8000004747c820 */ /* 0x000fe20000400000 */
[----:B------:R-:W-:Y:S01]  /*1bfc0*/  @!P4 FMUL R72, R72, 16777216 ;  /* 0x4b8000004848c820 */ /* 0x000fe20000400000 */
[----:B------:R-:W-:Y:S01]  /*1bfd0*/  @!P4 FMUL R73, R73, 16777216 ;  /* 0x4b8000004949c820 */ /* 0x000fe20000400000 */
[----:B------:R-:W-:Y:S01]  /*1bfe0*/  @!P4 FMUL R74, R74, 16777216 ;  /* 0x4b8000004a4ac820 */ /* 0x000fe20000400000 */
[----:B------:R-:W-:Y:S01]  /*1bff0*/  @!P4 FMUL R75, R75, 16777216 ;  /* 0x4b8000004b4bc820 */ /* 0x000fe20000400000 */
[----:B0-----:R-:W-:Y:S01]  /*1c000*/  @P1 FMUL R5, R5, 0.25 ;  /* 0x3e80000005051820 */ /* 0x001fe20000400000 */
[----:B------:R-:W-:Y:S01]  /*1c010*/  @P1 FMUL R4, R4, 0.25 ;  /* 0x3e80000004041820 */ /* 0x000fe20000400000 */
        /* <DEDUP_REMOVED lines=134> */
[----:B------:R-:W-:Y:S01]  /*1c880*/  FSEL R5, R185, -INF , P3 ;  /* 0xff800000b9057808 */ /* 0x000fe20001800000 */
        /* <DEDUP_REMOVED lines=77> */
[----:B------:R-:W-:Y:S01]  /*1cd60*/  FFMA R196, R5, 0.69314718246459960938, R196 ;  /* 0x3f31721805c47823 */ /* 0x000fe200000000c4 */
[----:B------:R-:W-:Y:S01]  /*1cd70*/  F2FP.BF16.F32.PACK_AB R193, R132, R3 ;  /* 0x0000000384c1723e */ /* 0x000fe200000010ff */
[----:B------:R-:W0:Y:S01]  /*1cd80*/  LDTM.x64 R4, tmem[UR8+0xc0] ;  /* 0x0000c008000479ee */ /* 0x000e220008340000 */
[----:B------:R-:W-:Y:S01]  /*1cd90*/  F2FP.BF16.F32.PACK_AB R192, R134, R133 ;  /* 0x0000008586c0723e */ /* 0x000fe200000010ff */
[----:B------:R-:W-:Y:S01]  /*1cda0*/  @P1 FMUL R81, R81, 0.25 ;  /* 0x3e80000051511820 */ /* 0x000fe20000400000 */
[----:B------:R-:W-:Y:S01]  /*1cdb0*/  F2FP.BF16.F32.PACK_AB R189, R136, R135 ;  /* 0x0000008788bd723e */ /* 0x000fe200000010ff */
        /* <DEDUP_REMOVED lines=20> */
[----:B0-----:R-:W-:Y:S01]  /*1cf00*/  @P1 FMUL R11, R11, 0.25 ;  /* 0x3e8000000b0b1820 */ /* 0x001fe20000400000 */
[----:B------:R-:W-:Y:S01]  /*1cf10*/  @P1 FMUL R10, R10, 0.25 ;  /* 0x3e8000000a0a1820 */ /* 0x000fe20000400000 */
[----:B------:R-:W-:Y:S01]  /*1cf20*/  @P1 FMUL R12, R12, 0.25 ;  /* 0x3e8000000c0c1820 */ /* 0x000fe20000400000 */
[----:B------:R-:W-:Y:S01]  /*1cf30*/  @P1 FMUL R15, R15, 0.25 ;  /* 0x3e8000000f0f1820 */ /* 0x000fe20000400000 */
[----:B------:R-:W-:Y:S01]  /*1cf40*/  @!P4 FMUL R11, R11, 16777216 ;  /* 0x4b8000000b0bc820 */ /* 0x000fe20000400000 */
[----:B------:R-:W-:Y:S01]  /*1cf50*/  @!P4 FMUL R10, R10, 16777216 ;  /* 0x4b8000000a0ac820 */ /* 0x000fe20000400000 */
[----:B------:R-:W-:Y:S01]  /*1cf60*/  @P1 FMUL R19, R19, 0.25 ;  /* 0x3e80000013131820 */ /* 0x000fe20000400000 */
[----:B------:R-:W-:Y:S01]  /*1cf70*/  @P1 FMUL R67, R67, 0.25 ;  /* 0x3e80000043431820 */ /* 0x000fe20000400000 */
[C---:B------:R-:W-:Y:S01]  /*1cf80*/  FMUL R132, R0.reuse, R11 ;  /* 0x0000000b00847220 */ /* 0x040fe20000400000 */
[----:B------:R-:W-:Y:S01]  /*1cf90*/  FMUL R3, R0, R10 ;  /* 0x0000000a00037220 */ /* 0x000fe20000400000 */
[----:B------:R-:W2:Y:S01]  /*1cfa0*/  LDL.LU R11, [R1+0x508] ;  /* 0x00050800010b7983 */ /* 0x000ea20000300800 */
[----:B------:R-:W-:Y:S01]  /*1cfb0*/  @!P4 FMUL R12, R12, 16777216 ;  /* 0x4b8000000c0cc820 */ /* 0x000fe20000400000 */
[----:B------:R-:W-:Y:S01]  /*1cfc0*/  @!P4 FMUL R15, R15, 16777216 ;  /* 0x4b8000000f0fc820 */ /* 0x000fe20000400000 */
[----:B------:R-:W-:Y:S01]  /*1cfd0*/  @!P4 FMUL R19, R19, 16777216 ;  /* 0x4b8000001313c820 */ /* 0x000fe20000400000 */
[----:B------:R-:W0:Y:S01]  /*1cfe0*/  S2R R10, SR_CTAID.Y ;  /* 0x00000000000a7919 */ /* 0x000e220000002600 */
[----:B------:R-:W-:Y:S01]  /*1cff0*/  @!P4 FMUL R67, R67, 16777216 ;  /* 0x4b8000004343c820 */ /* 0x000fe20000400000 */
[C---:B------:R-:W-:Y:S01]  /*1d000*/  FMUL R133, R0.reuse, R12 ;  /* 0x0000000c00857220 */ /* 0x040fe20000400000 */
[----:B------:R-:W-:Y:S01]  /*1d010*/  MOV R12, R191 ;  /* 0x000000bf000c7202 */ /* 0x000fe20000000f00 */
[C---:B------:R-:W-:Y:S01]  /*1d020*/  FMUL R136, R0.reuse, R15 ;  /* 0x0000000f00887220 */ /* 0x040fe20000400000 */
[C---:B------:R-:W-:Y:S01]  /*1d030*/  FMUL R191, R0.reuse, R19 ;  /* 0x0000001300bf7220 */ /* 0x040fe20000400000 */
[----:B------:R-:W3:Y:S01]  /*1d040*/  LDL.LU R15, [R1+0x14] ;  /* 0x00001400010f7983 */ /* 0x000ee20000300800 */
[----:B------:R-:W-:Y:S01]  /*1d050*/  FMUL R194, R0, R67 ;  /* 0x0000004300c27220 */ /* 0x000fe20000400000 */
[----:B------:R-:W-:Y:S01]  /*1d060*/  @P1 FMUL R13, R13, 0.25 ;  /* 0x3e8000000d0d1820 */ /* 0x000fe20000400000 */
[----:B------:R-:W-:Y:S01]  /*1d070*/  @P1 FMUL R104, R104, 0.25 ;  /* 0x3e80000068681820 */ /* 0x000fe20000400000 */
[----:B------:R-:W4:Y:S01]  /*1d080*/  LDL.LU R19, [R1+0x2c] ;  /* 0x00002c0001137983 */ /* 0x000f220000300800 */
[----:B------:R-:W-:Y:S01]  /*1d090*/  @P1 FMUL R105, R105, 0.25 ;  /* 0x3e80000069691820 */ /* 0x000fe20000400000 */
[----:B------:R-:W-:Y:S01]  /*1d0a0*/  @P1 FMUL R106, R106, 0.25 ;  /* 0x3e8000006a6a1820 */ /* 0x000fe20000400000 */
[----:B------:R-:W-:Y:S01]  /*1d0b0*/  @P1 FMUL R107, R107, 0.25 ;  /* 0x3e8000006b6b1820 */ /* 0x000fe20000400000 */
[----:B------:R-:W4:Y:S01]  /*1d0c0*/  LDL.LU R67, [R1+0x28] ;  /* 0x0000280001437983 */ /* 0x000f220000300800 */
        /* <DEDUP_REMOVED lines=188> */
[----:B------:R-:W-:Y:S01]  /*1dc90*/  FMUL R134, R0, R13 ;  /* 0x0000000d00867220 */ /* 0x000fe20000400000 */
[----:B------:R-:W-:Y:S01]  /*1dca0*/  F2FP.BF16.F32.PACK_AB R137, R138, R137 ;  /* 0x000000898a89723e */ /* 0x000fe200000010ff */
[----:B------:R-:W-:Y:S01]  /*1dcb0*/  FMUL R81, R0, R81 ;  /* 0x0000005100517220 */ /* 0x000fe20000400000 */
[----:B------:R-:W-:Y:S01]  /*1dcc0*/  F2FP.BF16.F32.PACK_AB R139, R140, R139 ;  /* 0x0000008b8c8b723e */ /* 0x000fe200000010ff */
[C---:B------:R-:W-:Y:S01]  /*1dcd0*/  FMUL R82, R0.reuse, R82 ;  /* 0x0000005200527220 */ /* 0x040fe20000400000 */
[----:B------:R-:W-:Y:S01]  /*1dce0*/  MOV R13, R190 ;  /* 0x000000be000d7202 */ /* 0x000fe20000000f00 */
        /* <DEDUP_REMOVED lines=104> */
[----:B0-----:R-:W-:Y:S01]  /*1e370*/  IMAD R10, R10, UR4, RZ ;  /* 0x000000040a0a7c24 */ /* 0x001fe2000f8e02ff */
[----:B------:R-:W-:Y:S01]  /*1e380*/  F2FP.BF16.F32.PACK_AB R222, R222, R13 ;  /* 0x0000000ddede723e */ /* 0x000fe200000010ff */
[----:B--2---:R-:W-:Y:S01]  /*1e390*/  IMAD R0, R11, UR5, RZ ;  /* 0x000000050b007c24 */ /* 0x004fe2000f8e02ff */
[----:B------:R-:W-:Y:S01]  /*1e3a0*/  F2FP.BF16.F32.PACK_AB R223, R223, R12 ;  /* 0x0000000cdfdf723e */ /* 0x000fe200000010ff */
[----:B------:R-:W-:Y:S01]  /*1e3b0*/  NOP ;  /* 0x0000000000007918 */ /* 0x000fe20000000000 */
[----:B------:R-:W-:Y:S01]  /*1e3c0*/  SHF.L.U32 R12, R10, 0x1, RZ ;  /* 0x000000010a0c7819 */ /* 0x000fe200000006ff */
[----:B------:R-:W0:Y:S01]  /*1e3d0*/  LDCU UR4, c[0x0][0x3ec] ;  /* 0x00007d80ff0477ac */ /* 0x000e220008000800 */
[----:B------:R-:W-:Y:S01]  /*1e3e0*/  SHF.L.U32 R13, R0, 0x1, RZ ;  /* 0x00000001000d7819 */ /* 0x000fe200000006ff */
[----:B------:R-:W-:Y:S01]  /*1e3f0*/  IMAD.HI R10, R10, 0x2, RZ ;  /* 0x000000020a0a7827 */ /* 0x000fe200078e02ff */
[----:B------:R-:W-:Y:S01]  /*1e400*/  F2FP.BF16.F32.PACK_AB R218, R218, R204 ;  /* 0x000000ccdada723e */ /* 0x000fe200000010ff */
[----:B------:R-:W2:Y:S01]  /*1e410*/  LDCU.64 UR8, c[0x0][0x3a0] ;  /* 0x00007400ff0877ac */ /* 0x000ea20008000a00 */
[----:B-1----:R-:W-:Y:S01]  /*1e420*/  IADD3 R12, P1, P2, R13, UR12, R12 ;  /* 0x0000000c0d0c7c10 */ /* 0x002fe2000fa3e00c */
[----:B------:R-:W-:-:S05]  /*1e430*/  IMAD.HI R0, R0, 0x2, RZ ;  /* 0x0000000200007827 */ /* 0x000fca00078e02ff */
[----:B------:R-:W-:Y:S02]  /*1e440*/  IADD3.X R13, PT, PT, R0, UR13, R10, P1, P2 ;  /* 0x0000000d000d7c10 */ /* 0x000fe40008fe440a */
[----:B------:R-:W2:Y:S01]  /*1e450*/  LDL.LU R10, [R1+0x1c] ;  /* 0x00001c00010a7983 */ /* 0x000ea20000300800 */
[----:B----4-:R-:W-:Y:S02]  /*1e460*/  F2FP.BF16.F32.PACK_AB R204, R67, R19 ;  /* 0x0000001343cc723e */ /* 0x010fe400000010ff */
[----:B------:R-:W1:Y:S01]  /*1e470*/  LDC R67, c[0x0][0x3e8] ;  /* 0x0000fa00ff437b82 */ /* 0x000e620000000800 */
[----:B---3--:R-:W-:Y:S02]  /*1e480*/  F2FP.BF16.F32.PACK_AB R199, R199, R15 ;  /* 0x0000000fc7c7723e */ /* 0x008fe400000010ff */
[----:B------:R-:W-:Y:S02]  /*1e490*/  F2FP.BF16.F32.PACK_AB R0, R195, R251 ;  /* 0x000000fbc300723e */ /* 0x000fe400000010ff */
[----:B------:R-:W-:Y:S01]  /*1e4a0*/  PRMT R14, R193, 0x7632, R14 ;  /* 0x00007632c10e7816 */ /* 0x000fe2000000000e */
[----:B------:R-:W-:Y:S01]  /*1e4b0*/  STG.E.U16 desc[UR10][R12.64], R193 ;  /* 0x000000c10c007986 */ /* 0x000fe2000c10150a */
[----:B------:R-:W-:-:S03]  /*1e4c0*/  MOV R251, R11 ;  /* 0x0000000b00fb7202 */ /* 0x000fc60000000f00 */
[----:B------:R-:W3:Y:S01]  /*1e4d0*/  LDL.LU R19, [R1] ;  /* 0x0000000001137983 */ /* 0x000ee20000300800 */
[----:B-1----:R-:W-:Y:S02]  /*1e4e0*/  SHF.L.U32 R15, R67, 0x1, RZ ;  /* 0x00000001430f7819 */ /* 0x002fe400000006ff */
[----:B--2---:R-:W-:Y:S02]  /*1e4f0*/  F2FP.BF16.F32.PACK_AB R205, R205, R10 ;  /* 0x0000000acdcd723e */ /* 0x004fe400000010ff */
[----:B------:R-:W-:-:S04]  /*1e500*/  IADD3 R10, P0, PT, R15, R12, RZ ;  /* 0x0000000c0f0a7210 */ /* 0x000fc80007f1e0ff */
[----:B------:R-:W-:-:S05]  /*1e510*/  LEA.HI.X.SX32 R11, R67, R13, 0x1, P0 ;  /* 0x0000000d430b7211 */ /* 0x000fca00000f0eff */
[----:B------:R1:W-:Y:S04]  /*1e520*/  STG.E.U16 desc[UR10][R10.64], R14 ;  /* 0x0000000e0a007986 */ /* 0x0003e8000c10150a */
[----:B-1----:R-:W2:Y:S04]  /*1e530*/  LDL.LU R11, [R1+0x10] ;  /* 0x00001000010b7983 */ /* 0x002ea80000300800 */
[----:B------:R-:W4:Y:S01]  /*1e540*/  LDL.LU R14, [R1+0x8] ;  /* 0x00000800010e7983 */ /* 0x000f220000300800 */
[----:B------:R-:W-:Y:S02]  /*1e550*/  LEA R10, P0, R67, R12, 0x2 ;  /* 0x0000000c430a7211 */ /* 0x000fe400078010ff */
[----:B------:R-:W-:-:S02]  /*1e560*/  PRMT R16, R192, 0x7610, R16 ;  /* 0x00007610c0107816 */ /* 0x000fc40000000010 */
[----:B--2---:R-:W-:Y:S02]  /*1e570*/  F2FP.BF16.F32.PACK_AB R193, R197, R11 ;  /* 0x0000000bc5c1723e */ /* 0x004fe400000010ff */
[----:B------:R-:W-:Y:S02]  /*1e580*/  LEA.HI.X.SX32 R11, R15, R13, 0x1, P0 ;  /* 0x0000000d0f0b7211 */ /* 0x000fe400000f0eff */
[----:B------:R-:W2:Y:S01]  /*1e590*/  LDL.LU R15, [R1+0x18] ;  /* 0x00001800010f7983 */ /* 0x000ea20000300800 */
[----:B----4-:R-:W-:-:S03]  /*1e5a0*/  F2FP.BF16.F32.PACK_AB R195, R250, R14 ;  /* 0x0000000efac3723e */ /* 0x010fc600000010ff */
[----:B------:R1:W-:Y:S04]  /*1e5b0*/  STG.E.U16 desc[UR10][R10.64], R16 ;  /* 0x000000100a007986 */ /* 0x0003e8000c10150a */
[----:B-1----:R-:W2:Y:S04]  /*1e5c0*/  LDL.LU R11, [R1+0xc] ;  /* 0x00000c00010b7983 */ /* 0x002ea80000300800 */
[----:B------:R-:W4:Y:S01]  /*1e5d0*/  LDL.LU R250, [R1+0x4] ;  /* 0x0000040001fa7983 */ /* 0x000f220000300800 */
[----:B------:R-:W-:Y:S01]  /*1e5e0*/  IMAD R14, R67, 0x6, RZ ;  /* 0x00000006430e7824 */ /* 0x000fe200078e02ff */
[----:B------:R-:W-:-:S04]  /*1e5f0*/  PRMT R17, R192, 0x7632, R17 ;  /* 0x00007632c0117816 */ /* 0x000fc80000000011 */
[----:B------:R-:W-:Y:S02]  /*1e600*/  IADD3 R10, P0, PT, R14, R12, RZ ;  /* 0x0000000c0e0a7210 */ /* 0x000fe40007f1e0ff */
[----:B------:R-:W-:Y:S02]  /*1e610*/  PRMT R16, R189, 0x7610, R16 ;  /* 0x00007610bd107816 */ /* 0x000fe40000000010 */
[----:B---3--:R-:W-:Y:S01]  /*1e620*/  F2FP.BF16.F32.PACK_AB R202, R202, R19 ;  /* 0x00000013caca723e */ /* 0x008fe200000010ff */
[----:B------:R-:W-:Y:S01]  /*1e630*/  IMAD R19, R67, 0xa, RZ ;  /* 0x0000000a43137824 */ /* 0x000fe200078e02ff */
[----:B------:R-:W-:Y:S01]  /*1e640*/  F2FP.BF16.F32.PACK_AB R207, R207, R236 ;  /* 0x000000eccfcf723e */ /* 0x000fe200000010ff */
[----:B------:R-:W-:Y:S01]  /*1e650*/  IMAD R236, R67, 0xe, RZ ;  /* 0x0000000e43ec7824 */ /* 0x000fe200078e02ff */
[----:B------:R-:W-:Y:S02]  /*1e660*/  PRMT R18, R137, 0x7632, R18 ;  /* 0x0000763289127816 */ /* 0x000fe40000000012 */
[----:B------:R-:W-:Y:S01]  /*1e670*/  F2FP.BF16.F32.PACK_AB R212, R212, R231 ;  /* 0x000000e7d4d4723e */ /* 0x000fe200000010ff */
[----:B------:R-:W-:Y:S01]  /*1e680*/  IMAD R231, R67, 0x12, RZ ;  /* 0x0000001243e77824 */ /* 0x000fe200078e02ff */
[----:B------:R-:W-:Y:S01]  /*1e690*/  F2FP.BF16.F32.PACK_AB R211, R211, R235 ;  /* 0x000000ebd3d3723e */ /* 0x000fe200000010ff */
[----:B------:R-:W-:Y:S01]  /*1e6a0*/  IMAD R235, R67, 0x14, RZ ;  /* 0x0000001443eb7824 */ /* 0x000fe200078e02ff */
[----:B------:R-:W-:-:S02]  /*1e6b0*/  F2FP.BF16.F32.PACK_AB R213, R213, R219 ;  /* 0x000000dbd5d5723e */ /* 0x000fc400000010ff */
[----:B------:R-:W-:Y:S02]  /*1e6c0*/  F2FP.BF16.F32.PACK_AB R214, R214, R215 ;  /* 0x000000d7d6d6723e */ /* 0x000fe400000010ff */
[----:B------:R-:W-:Y:S02]  /*1e6d0*/  LEA R219, R67, R67, 0x3 ;  /* 0x0000004343db7211 */ /* 0x000fe400078e18ff */
[----:B------:R-:W-:Y:S02]  /*1e6e0*/  F2FP.BF16.F32.PACK_AB R215, R221, R234 ;  /* 0x000000eaddd7723e */ /* 0x000fe400000010ff */
[----:B------:R-:W-:Y:S02]  /*1e6f0*/  PRMT R234, R139, 0x7610, R234 ;  /* 0x000076108bea7816 */ /* 0x000fe400000000ea */
[----:B------:R-:W-:Y:S02]  /*1e700*/  F2FP.BF16.F32.PACK_AB R206, R206, R237 ;  /* 0x000000edcece723e */ /* 0x000fe400000010ff */
[----:B------:R-:W-:Y:S01]  /*1e710*/  F2FP.BF16.F32.PACK_AB R217, R217, R225 ;  /* 0x000000e1d9d9723e */ /* 0x000fe200000010ff */
[----:B------:R-:W-:Y:S01]  /*1e720*/  IMAD R225, R67, 0x16, RZ ;  /* 0x0000001643e17824 */ /* 0x000fe200078e02ff */
[----:B------:R-:W-:-:S02]  /*1e730*/  PRMT R237, R139, 0x7632, R237 ;  /* 0x000076328bed7816 */ /* 0x000fc400000000ed */
[----:B------:R-:W-:Y:S01]  /*1e740*/  F2FP.BF16.F32.PACK_AB R81, R81, R216 ;  /* 0x000000d85151723e */ /* 0x000fe200000010ff */
[----:B------:R-:W-:Y:S01]  /*1e750*/  IMAD R216, R67, 0x18, RZ ;  /* 0x0000001843d87824 */ /* 0x000fe200078e02ff */
[----:B------:R-:W-:Y:S01]  /*1e760*/  F2FP.BF16.F32.PACK_AB R82, R83, R82 ;  /* 0x000000525352723e */ /* 0x000fe200000010ff */
[----:B------:R-:W-:Y:S01]  /*1e770*/  IMAD R83, R67, 0x1a, RZ ;  /* 0x0000001a43537824 */ /* 0x000fe200078e02ff */
[----:B------:R-:W-:Y:S01]  /*1e780*/  F2FP.BF16.F32.PACK_AB R88, R89, R88 ;  /* 0x000000585958723e */ /* 0x000fe200000010ff */
[----:B------:R-:W-:Y:S01]  /*1e790*/  IMAD R89, R67, 0x1c, RZ ;  /* 0x0000001c43597824 */ /* 0x000fe200078e02ff */
[----:B------:R-:W-:Y:S01]  /*1e7a0*/  F2FP.BF16.F32.PACK_AB R84, R85, R84 ;  /* 0x000000545554723e */ /* 0x000fe200000010ff */
[----:B------:R-:W-:Y:S01]  /*1e7b0*/  IMAD R85, R67, 0x1e, RZ ;  /* 0x0000001e43557824 */ /* 0x000fe200078e02ff */
[----:B------:R-:W-:Y:S02]  /*1e7c0*/  F2FP.BF16.F32.PACK_AB R139, R226, R227 ;  /* 0x000000e3e28b723e */ /* 0x000fe400000010ff */
[----:B------:R-:W-:-:S02]  /*1e7d0*/  PRMT R226, R223, 0x7632, R226 ;  /* 0x00007632dfe27816 */ /* 0x000fc400000000e2 */
[----:B------:R-:W-:Y:S01]  /*1e7e0*/  F2FP.BF16.F32.PACK_AB R92, R93, R92 ;  /* 0x0000005c5d5c723e */ /* 0x000fe200000010ff */
[----:B------:R-:W-:Y:S01]  /*1e7f0*/  IMAD R93, R67, 0x22, RZ ;  /* 0x00000022435d7824 */ /* 0x000fe200078e02ff */
[----:B------:R-:W-:Y:S02]  /*1e800*/  F2FP.BF16.F32.PACK_AB R94, R95, R94 ;  /* 0x0000005e5f5e723e */ /* 0x000fe400000010ff */
[----:B------:R-:W-:Y:S01]  /*1e810*/  F2FP.BF16.F32.PACK_AB R90, R91, R90 ;  /* 0x0000005a5b5a723e */ /* 0x000fe200000010ff */
[----:B------:R-:W-:Y:S01]  /*1e820*/  IMAD R91, R67, 0x24, RZ ;  /* 0x00000024435b7824 */ /* 0x000fe200078e02ff */
[----:B------:R-:W-:Y:S02]  /*1e830*/  PRMT R95, R218, 0x7632, R95 ;  /* 0x00007632da5f7816 */ /* 0x000fe4000000005f */
[----:B------:R-:W-:Y:S02]  /*1e840*/  F2FP.BF16.F32.PACK_AB R100, R101, R100 ;  /* 0x000000646564723e */ /* 0x000fe400000010ff */
[----:B------:R-:W-:-:S02]  /*1e850*/  PRMT R101, R204, 0x7632, R101 ;  /* 0x00007632cc657816 */ /* 0x000fc40000000065 */
[----:B------:R-:W-:Y:S01]  /*1e860*/  F2FP.BF16.F32.PACK_AB R98, R99, R98 ;  /* 0x000000626362723e */ /* 0x000fe200000010ff */
[----:B------:R-:W-:Y:S01]  /*1e870*/  IMAD R99, R67, 0x28, RZ ;  /* 0x0000002843637824 */ /* 0x000fe200078e02ff */
[----:B------:R-:W-:Y:S01]  /*1e880*/  F2FP.BF16.F32.PACK_AB R96, R97, R96 ;  /* 0x000000606160723e */ /* 0x000fe200000010ff */
[----:B------:R-:W-:Y:S01]  /*1e890*/  IMAD R97, R67, 0x2a, RZ ;  /* 0x0000002a43617824 */ /* 0x000fe200078e02ff */
[----:B------:R-:W-:Y:S02]  /*1e8a0*/  F2FP.BF16.F32.PACK_AB R102, R103, R102 ;  /* 0x000000666766723e */ /* 0x000fe400000010ff */
        /* <DEDUP_REMOVED lines=8> */
[----:B------:R-:W-:Y:S01]  /*1e930*/  F2FP.BF16.F32.PACK_AB R110, R111, R110 ;  /* 0x0000006e6f6e723e */ /* 0x000fe200000010ff */
[----:B------:R-:W-:Y:S01]  /*1e940*/  IMAD R111, R67, 0x38, RZ ;  /* 0x00000038436f7824 */ /* 0x000fe200078e02ff */
[----:B------:R-:W-:Y:S02]  /*1e950*/  F2FP.BF16.F32.PACK_AB R120, R121, R120 ;  /* 0x000000787978723e */ /* 0x000fe400000010ff */
[----:B------:R-:W-:Y:S01]  /*1e960*/  PRMT R2, R193, 0x7632, R2 ;  /* 0x00007632c1027816 */ /* 0x000fe20000000002 */
[----:B------:R-:W1:Y:S01]  /*1e970*/  LDC R121, c[0x0][0x3e8] ;  /* 0x0000fa00ff797b82 */ /* 0x000e620000000800 */
[----:B------:R-:W-:Y:S01]  /*1e980*/  F2FP.BF16.F32.PACK_AB R86, R87, R86 ;  /* 0x000000565756723e */ /* 0x000fe200000010ff */
[----:B------:R-:W-:Y:S01]  /*1e990*/  IMAD R87, R67, 0x36, RZ ;  /* 0x0000003643577824 */ /* 0x000fe200078e02ff */
[----:B------:R-:W-:Y:S01]  /*1e9a0*/  F2FP.BF16.F32.PACK_AB R112, R113, R112 ;  /* 0x000000707170723e */ /* 0x000fe200000010ff */
[----:B------:R-:W-:Y:S01]  /*1e9b0*/  IMAD R113, R67, 0x3a, RZ ;  /* 0x0000003a43717824 */ /* 0x000fe200078e02ff */
[----:B------:R-:W-:-:S02]  /*1e9c0*/  F2FP.BF16.F32.PACK_AB R198, R198, R249 ;  /* 0x000000f9c6c6723e */ /* 0x000fc400000010ff */
[----:B------:R-:W-:Y:S01]  /*1e9d0*/  F2FP.BF16.F32.PACK_AB R114, R115, R114 ;  /* 0x000000727372723e */ /* 0x000fe200000010ff */
[----:B------:R-:W-:Y:S01]  /*1e9e0*/  IMAD R115, R67, 0x42, RZ ;  /* 0x0000004243737824 */ /* 0x000fe200078e02ff */
[----:B------:R-:W-:Y:S02]  /*1e9f0*/  F2FP.BF16.F32.PACK_AB R116, R117, R116 ;  /* 0x000000747574723e */ /* 0x000fe400000010ff */
[----:B------:R-:W-:Y:S02]  /*1ea00*/  F2FP.BF16.F32.PACK_AB R118, R119, R118 ;  /* 0x000000767776723e */ /* 0x000fe400000010ff */
[C---:B------:R-:W-:Y:S02]  /*1ea10*/  SHF.L.U32 R117, R67.reuse, 0x5, RZ ;  /* 0x0000000543757819 */ /* 0x040fe400000006ff */
[----:B------:R-:W-:Y:S02]  /*1ea20*/  LEA R119, R67, R67, 0x5 ;  /* 0x0000004343777211 */ /* 0x000fe400078e28ff */
[----:B------:R-:W-:Y:S01]  /*1ea30*/  F2FP.BF16.F32.PACK_AB R8, R9, R8 ;  /* 0x000000080908723e */ /* 0x000fe200000010ff */
[C---:B------:R-:W-:Y:S01]  /*1ea40*/  IMAD R9, R67.reuse, 0x48, RZ ;  /* 0x0000004843097824 */ /* 0x040fe200078e02ff */
[----:B------:R-:W-:Y:S01]  /*1ea50*/  F2FP.BF16.F32.PACK_AB R132, R132, R3 ;  /* 0x000000038484723e */ /* 0x000fe200000010ff */
[----:B------:R-:W-:Y:S01]  /*1ea60*/  IMAD R3, R67, 0x23, RZ ;  /* 0x0000002343037824 */ /* 0x000fe200078e02ff */
[----:B------:R-:W-:-:S02]  /*1ea70*/  F2FP.BF16.F32.PACK_AB R200, R200, R247 ;  /* 0x000000f7c8c8723e */ /* 0x000fc400000010ff */
[----:B------:R-:W-:Y:S01]  /*1ea80*/  F2FP.BF16.F32.PACK_AB R20, R21, R20 ;  /* 0x000000141514723e */ /* 0x000fe200000010ff */
[----:B------:R-:W-:Y:S01]  /*1ea90*/  IMAD R21, R67, 0x4c, RZ ;  /* 0x0000004c43157824 */ /* 0x000fe200078e02ff */
[----:B------:R-:W-:Y:S01]  /*1eaa0*/  F2FP.BF16.F32.PACK_AB R22, R23, R22 ;  /* 0x000000161716723e */ /* 0x000fe200000010ff */
[----:B------:R-:W-:Y:S01]  /*1eab0*/  IMAD R23, R67, 0x4e, RZ ;  /* 0x0000004e43177824 */ /* 0x000fe200078e02ff */
[----:B------:R-:W-:Y:S01]  /*1eac0*/  F2FP.BF16.F32.PACK_AB R24, R25, R24 ;  /* 0x000000181918723e */ /* 0x000fe200000010ff */
[----:B------:R-:W-:Y:S01]  /*1ead0*/  IMAD R25, R67, 0x50, RZ ;  /* 0x0000005043197824 */ /* 0x000fe200078e02ff */
[----:B------:R-:W-:Y:S02]  /*1eae0*/  F2FP.BF16.F32.PACK_AB R201, R201, R246 ;  /* 0x000000f6c9c9723e */ /* 0x000fe400000010ff */
[----:B------:R-:W-:Y:S01]  /*1eaf0*/  F2FP.BF16.F32.PACK_AB R28, R29, R28 ;  /* 0x0000001c1d1c723e */ /* 0x000fe200000010ff */
[----:B------:R-:W-:Y:S01]  /*1eb00*/  IMAD R29, R67, 0x52, RZ ;  /* 0x00000052431d7824 */ /* 0x000fe200078e02ff */
[----:B------:R-:W-:Y:S01]  /*1eb10*/  F2FP.BF16.F32.PACK_AB R26, R27, R26 ;  /* 0x0000001a1b1a723e */ /* 0x000fe200000010ff */
[----:B------:R-:W-:Y:S01]  /*1eb20*/  IMAD R27, R67, 0x54, RZ ;  /* 0x00000054431b7824 */ /* 0x000fe200078e02ff */
[----:B------:R-:W-:-:S02]  /*1eb30*/  F2FP.BF16.F32.PACK_AB R203, R203, R239 ;  /* 0x000000efcbcb723e */ /* 0x000fc400000010ff */
[----:B------:R-:W-:Y:S01]  /*1eb40*/  F2FP.BF16.F32.PACK_AB R30, R31, R30 ;  /* 0x0000001e1f1e723e */ /* 0x000fe200000010ff */
[----:B------:R-:W-:Y:S01]  /*1eb50*/  IMAD R31, R67, 0x56, RZ ;  /* 0x00000056431f7824 */ /* 0x000fe200078e02ff */
[----:B--2---:R-:W-:Y:S02]  /*1eb60*/  F2FP.BF16.F32.PACK_AB R197, R11, R15 ;  /* 0x0000000f0bc5723e */ /* 0x004fe400000010ff */
[----:B------:R-:W-:Y:S02]  /*1eb70*/  LEA R15, R67, R67, 0x1 ;  /* 0x00000043430f7211 */ /* 0x000fe400078e08ff */
[----:B----4-:R-:W-:Y:S02]  /*1eb80*/  F2FP.BF16.F32.PACK_AB R192, R248, R250 ;  /* 0x000000faf8c0723e */ /* 0x010fe400000010ff */
[----:B------:R-:W0:Y:S01]  /*1eb90*/  S2R R250, SR_CTAID.Y ;  /* 0x0000000000fa7919 */ /* 0x000e220000002600 */
[----:B------:R-:W-:Y:S02]  /*1eba0*/  LEA.HI.X.SX32 R11, R15, R13, 0x1, P0 ;  /* 0x0000000d0f0b7211 */ /* 0x000fe400000f0eff */
[----:B------:R-:W-:-:S03]  /*1ebb0*/  SHF.L.U32 R15, R67, 0x2, RZ ;  /* 0x00000002430f7819 */ /* 0x000fc600000006ff */
[----:B------:R2:W-:Y:S02]  /*1ebc0*/  STG.E.U16 desc[UR10][R10.64], R17 ;  /* 0x000000110a007986 */ /* 0x0005e4000c10150a */
[----:B--2---:R-:W-:-:S04]  /*1ebd0*/  LEA R10, P0, R67, R12, 0x3 ;  /* 0x0000000c430a7211 */ /* 0x004fc800078018ff */
[----:B------:R-:W-:Y:S02]  /*1ebe0*/  LEA.HI.X.SX32 R11, R15, R13, 0x1, P0 ;  /* 0x0000000d0f0b7211 */ /* 0x000fe400000f0eff */
[----:B------:R-:W-:-:S03]  /*1ebf0*/  LEA R15, R67, R67, 0x2 ;  /* 0x00000043430f7211 */ /* 0x000fc600078e10ff */
[----:B------:R2:W-:Y:S02]  /*1ec00*/  STG.E.U16 desc[UR10][R10.64], R16 ;  /* 0x000000100a007986 */ /* 0x0005e4000c10150a */
[----:B--2---:R-:W-:-:S04]  /*1ec10*/  IADD3 R10, P0, PT, R19, R12, RZ ;  /* 0x0000000c130a7210 */ /* 0x004fc80007f1e0ff */
[----:B------:R-:W-:Y:S02]  /*1ec20*/  LEA.HI.X.SX32 R11, R15, R13, 0x1, P0 ;  /* 0x0000000d0f0b7211 */ /* 0x000fe400000f0eff */
[----:B------:R-:W-:Y:S02]  /*1ec30*/  PRMT R15, R189, 0x7632, R15 ;  /* 0x00007632bd0f7816 */ /* 0x000fe4000000000f */
[----:B------:R-:W-:Y:S01]  /*1ec40*/  F2FP.BF16.F32.PACK_AB R189, R238, R245 ;  /* 0x000000f5eebd723e */ /* 0x000fe200000010ff */
[----:B------:R-:W-:Y:S02]  /*1ec50*/  IMAD R238, R67, 0xc, RZ ;  /* 0x0000000c43ee7824 */ /* 0x000fe400078e02ff */
[----:B------:R2:W-:Y:S01]  /*1ec60*/  STG.E.U16 desc[UR10][R10.64], R15 ;  /* 0x0000000f0a007986 */ /* 0x0005e2000c10150a */
[----:B0-----:R-:W-:Y:S02]  /*1ec70*/  IMAD R16, R250, UR4, RZ ;  /* 0x00000004fa107c24 */ /* 0x001fe4000f8e02ff */
[----:B--2---:R-:W-:-:S02]  /*1ec80*/  IADD3 R10, P0, PT, R238, R12, RZ ;  /* 0x0000000cee0a7210 */ /* 0x004fc40007f1e0ff */
[----:B------:R-:W-:Y:S02]  /*1ec90*/  SHF.L.U32 R15, R251, 0x2, RZ ;  /* 0x00000002fb0f7819 */ /* 0x000fe400000006ff */
[----:B------:R-:W-:Y:S02]  /*1eca0*/  LEA.HI.X.SX32 R11, R14, R13, 0x1, P0 ;  /* 0x0000000d0e0b7211 */ /* 0x000fe400000f0eff */
[----:B------:R-:W-:-:S03]  /*1ecb0*/  SHF.L.U32 R14, R16, 0x2, RZ ;  /* 0x00000002100e7819 */ /* 0x000fc600000006ff */
[----:B------:R0:W-:Y:S01]  /*1ecc0*/  STG.E.U16 desc[UR10][R10.64], R137 ;  /* 0x000000890a007986 */ /* 0x0001e2000c10150a */
[----:B------:R-:W-:Y:S01]  /*1ecd0*/  IMAD.HI R16, R16, 0x4, RZ ;  /* 0x0000000410107827 */ /* 0x000fe200078e02ff */
[----:B0-----:R-:W-:Y:S02]  /*1ece0*/  IADD3 R10, P1, P2, R15, UR8, R14 ;  /* 0x000000080f0a7c10 */ /* 0x001fe4000fa3e00e */
[----:B------:R-:W-:Y:S02]  /*1ecf0*/  LEA R15, R67, -R67, 0x3 ;  /* 0x80000043430f7211 */ /* 0x000fe400078e18ff */
[----:B------:R-:W-:Y:S01]  /*1ed00*/  IADD3 R14, P0, PT, R236, R12, RZ ;  /* 0x0000000cec0e7210 */ /* 0x000fe20007f1e0ff */
[----:B------:R-:W-:-:S03]  /*1ed10*/  IMAD.HI R11, R251, 0x4, RZ ;  /* 0x00000004fb0b7827 */ /* 0x000fc600078e02ff */
[----:B------:R-:W-:Y:S02]  /*1ed20*/  LEA.HI.X.SX32 R15, R15, R13, 0x1, P0 ;  /* 0x0000000d0f0f7211 */ /* 0x000fe400000f0eff */
[----:B------:R-:W-:-:S03]  /*1ed30*/  SHF.L.U32 R17, R67, 0x3, RZ ;  /* 0x0000000343117819 */ /* 0x000fc600000006ff */
[----:B------:R0:W-:Y:S01]  /*1ed40*/  STG.E.U16 desc[UR10][R14.64], R18 ;  /* 0x000000120e007986 */ /* 0x0001e2000c10150a */
[----:B------:R-:W-:Y:S02]  /*1ed50*/  IADD3.X R11, PT, PT, R11, UR9, R16, P1, P2 ;  /* 0x000000090b0b7c10 */ /* 0x000fe40008fe4410 */
[-C--:B------:R-:W-:Y:S02]  /*1ed60*/  IADD3 R16, P1, PT, R231, R12.reuse, RZ ;  /* 0x0000000ce7107210 */ /* 0x080fe40007f3e0ff */
[-C--:B0-----:R-:W-:Y:S02]  /*1ed70*/  LEA R14, P0, R67, R12.reuse, 0x4 ;  /* 0x0000000c430e7211 */ /* 0x081fe400078020ff */
[----:B------:R-:W-:Y:S02]  /*1ed80*/  IADD3 R18, P2, PT, R235, R12, RZ ;  /* 0x0000000ceb127210 */ /* 0x000fe40007f5e0ff */
[-C--:B------:R-:W-:Y:S02]  /*1ed90*/  LEA.HI.X.SX32 R15, R17, R13.reuse, 0x1, P0 ;  /* 0x0000000d110f7211 */ /* 0x080fe400000f0eff */
[----:B------:R-:W-:-:S02]  /*1eda0*/  LEA.HI.X.SX32 R17, R219, R13, 0x1, P1 ;  /* 0x0000000ddb117211 */ /* 0x000fc400008f0eff */
[----:B------:R-:W-:Y:S01]  /*1edb0*/  LEA.HI.X.SX32 R19, R19, R13, 0x1, P2 ;  /* 0x0000000d13137211 */ /* 0x000fe200010f0eff */
[----:B------:R0:W-:Y:S04]  /*1edc0*/  STG.E.U16 desc[UR10][R14.64], R234 ;  /* 0x000000ea0e007986 */ /* 0x0001e8000c10150a */
[----:B------:R2:W-:Y:S04]  /*1edd0*/  STG.E.U16 desc[UR10][R16.64], R237 ;  /* 0x000000ed10007986 */ /* 0x0005e8000c10150a */
[----:B------:R3:W-:Y:S01]  /*1ede0*/  STG.E.U16 desc[UR10][R18.64], R222 ;  /* 0x000000de12007986 */ /* 0x0007e2000c10150a */
[----:B0-----:R-:W-:Y:S01]  /*1edf0*/  IMAD R15, R67, 0xb, RZ ;  /* 0x0000000b430f7824 */ /* 0x001fe200078e02ff */
[----:B------:R-:W-:-:S02]  /*1ee00*/  IADD3 R14, P0, PT, R225, R12, RZ ;  /* 0x0000000ce10e7210 */ /* 0x000fc40007f1e0ff */
[-C--:B--2---:R-:W-:Y:S02]  /*1ee10*/  IADD3 R16, P1, PT, R216, R12.reuse, RZ ;  /* 0x0000000cd8107210 */ /* 0x084fe40007f3e0ff */
[-C--:B------:R-:W-:Y:S01]  /*1ee20*/  LEA.HI.X.SX32 R15, R15, R13.reuse, 0x1, P0 ;  /* 0x0000000d0f0f7211 */ /* 0x080fe200000f0eff */
[----:B---3--:R-:W-:Y:S01]  /*1ee30*/  IMAD R19, R67, 0xd, RZ ;  /* 0x0000000d43137824 */ /* 0x008fe200078e02ff */
[----:B------:R-:W-:Y:S02]  /*1ee40*/  PRMT R222, R222, 0x7632, R222 ;  /* 0x00007632dede7816 */ /* 0x000fe400000000de */
[----:B------:R-:W-:Y:S02]  /*1ee50*/  IADD3 R18, P2, PT, R83, R12, RZ ;  /* 0x0000000c53127210 */ /* 0x000fe40007f5e0ff */
[-C--:B------:R-:W-:Y:S01]  /*1ee60*/  LEA.HI.X.SX32 R17, R238, R13.reuse, 0x1, P1 ;  /* 0x0000000dee117211 */ /* 0x080fe200008f0eff */
[----:B------:R0:W-:Y:S01]  /*1ee70*/  STG.E.U16 desc[UR10][R14.64], R222 ;  /* 0x000000de0e007986 */ /* 0x0001e2000c10150a */
[----:B------:R-:W-:-:S03]  /*1ee80*/  LEA.HI.X.SX32 R19, R19, R13, 0x1, P2 ;  /* 0x0000000d13137211 */ /* 0x000fc600010f0eff */
[----:B------:R2:W-:Y:S04]  /*1ee90*/  STG.E.U16 desc[UR10][R16.64], R223 ;  /* 0x000000df10007986 */ /* 0x0005e8000c10150a */
[----:B------:R3:W-:Y:S01]  /*1eea0*/  STG.E.U16 desc[UR10][R18.64], R226 ;  /* 0x000000e212007986 */ /* 0x0007e2000c10150a */
[-C--:B0-----:R-:W-:Y:S02]  /*1eeb0*/  IADD3 R14, P0, PT, R89, R12.reuse, RZ ;  /* 0x0000000c590e7210 */ /* 0x081fe40007f1e0ff */
[----:B--2---:R-:W-:Y:S02]  /*1eec0*/  LEA R17, R67, -R67, 0x4 ;  /* 0x8000004343117211 */ /* 0x004fe400078e20ff */
[----:B------:R-:W-:Y:S02]  /*1eed0*/  IADD3 R16, P1, PT, R85, R12, RZ ;  /* 0x0000000c55107210 */ /* 0x000fe40007f3e0ff */
[----:B------:R-:W-:-:S02]  /*1eee0*/  LEA.HI.X.SX32 R15, R236, R13, 0x1, P0 ;  /* 0x0000000dec0f7211 */ /* 0x000fc400000f0eff */
[C---:B---3--:R-:W-:Y:S02]  /*1eef0*/  SHF.L.U32 R19, R67.reuse, 0x4, RZ ;  /* 0x0000000443137819 */ /* 0x048fe400000006ff */
[----:B------:R-:W-:Y:S02]  /*1ef00*/  LEA R18, P2, R67, R12, 0x5 ;  /* 0x0000000c43127211 */ /* 0x000fe400078428ff */
[-C--:B------:R-:W-:Y:S01]  /*1ef10*/  LEA.HI.X.SX32 R17, R17, R13.reuse, 0x1, P1 ;  /* 0x0000000d11117211 */ /* 0x080fe200008f0eff */
[----:B------:R0:W-:Y:S01]  /*1ef20*/  STG.E.U16 desc[UR10][R14.64], R218 ;  /* 0x000000da0e007986 */ /* 0x0001e2000c10150a */
[----:B------:R-:W-:-:S03]  /*1ef30*/  LEA.HI.X.SX32 R19, R19, R13, 0x1, P2 ;  /* 0x0000000d13137211 */ /* 0x000fc600010f0eff */
[----:B------:R2:W-:Y:S04]  /*1ef40*/  STG.E.U16 desc[UR10][R16.64], R95 ;  /* 0x0000005f10007986 */ /* 0x0005e8000c10150a */
[----:B------:R3:W-:Y:S01]  /*1ef50*/  STG.E.U16 desc[UR10][R18.64], R204 ;  /* 0x000000cc12007986 */ /* 0x0007e2000c10150a */
[----:B0-----:R-:W-:Y:S02]  /*1ef60*/  LEA R15, R67, R67, 0x4 ;  /* 0x00000043430f7211 */ /* 0x001fe400078e20ff */
[-C--:B------:R-:W-:Y:S01]  /*1ef70*/  IADD3 R14, P0, PT, R93, R12.reuse, RZ ;  /* 0x0000000c5d0e7210 */ /* 0x080fe20007f1e0ff */
[----:B--2---:R-:W-:Y:S01]  /*1ef80*/  IMAD R95, R67, 0x26, RZ ;  /* 0x00000026435f7824 */ /* 0x004fe200078e02ff */
[----:B------:R-:W-:Y:S02]  /*1ef90*/  IADD3 R16, P1, PT, R91, R12, RZ ;  /* 0x0000000c5b107210 */ /* 0x000fe40007f3e0ff */
[-C--:B------:R-:W-:Y:S01]  /*1efa0*/  LEA.HI.X.SX32 R15, R15, R13.reuse, 0x1, P0 ;  /* 0x0000000d0f0f7211 */ /* 0x080fe200000f0eff */
[----:B---3--:R-:W-:Y:S01]  /*1efb0*/  IMAD R19, R67, 0x13, RZ ;  /* 0x0000001343137824 */ /* 0x008fe200078e02ff */
[----:B------:R-:W-:-:S02]  /*1efc0*/  LEA.HI.X.SX32 R17, R231, R13, 0x1, P1 ;  /* 0x0000000de7117211 */ /* 0x000fc400008f0eff */
[-C--:B------:R-:W-:Y:S01]  /*1efd0*/  IADD3 R18, P2, PT, R95, R12.reuse, RZ ;  /* 0x0000000c5f127210 */ /* 0x080fe20007f5e0ff */
[----:B------:R0:W-:Y:S03]  /*1efe0*/  STG.E.U16 desc[UR10][R14.64], R101 ;  /* 0x000000650e007986 */ /* 0x0001e6000c10150a */
[----:B------:R-:W-:Y:S01]  /*1eff0*/  LEA.HI.X.SX32 R19, R19, R13, 0x1, P2 ;  /* 0x0000000d13137211 */ /* 0x000fe200010f0eff */
[----:B------:R2:W-:Y:S04]  /*1f000*/  STG.E.U16 desc[UR10][R16.64], R205 ;  /* 0x000000cd10007986 */ /* 0x0005e8000c10150a */
[----:B------:R3:W-:Y:S01]  /*1f010*/  STG.E.U16 desc[UR10][R18.64], R103 ;  /* 0x0000006712007986 */ /* 0x0007e2000c10150a */
[----:B0-----:R-:W-:Y:S01]  /*1f020*/  IMAD R101, R67, 0x2c, RZ ;  /* 0x0000002c43657824 */ /* 0x001fe200078e02ff */
[-C--:B------:R-:W-:Y:S01]  /*1f030*/  IADD3 R14, P0, PT, R99, R12.reuse, RZ ;  /* 0x0000000c630e7210 */ /* 0x080fe20007f1e0ff */
[----:B--2---:R-:W-:Y:S01]  /*1f040*/  IMAD R17, R67, 0x15, RZ ;  /* 0x0000001543117824 */ /* 0x004fe200078e02ff */
[----:B------:R-:W-:-:S02]  /*1f050*/  IADD3 R16, P1, PT, R97, R12, RZ ;  /* 0x0000000c61107210 */ /* 0x000fc40007f3e0ff */
[-C--:B------:R-:W-:Y:S02]  /*1f060*/  LEA.HI.X.SX32 R15, R235, R13.reuse, 0x1, P0 ;  /* 0x0000000deb0f7211 */ /* 0x080fe400000f0eff */
[-C--:B---3--:R-:W-:Y:S02]  /*1f070*/  IADD3 R18, P2, PT, R101, R12.reuse, RZ ;  /* 0x0000000c65127210 */ /* 0x088fe40007f5e0ff */
[-C--:B------:R-:W-:Y:S01]  /*1f080*/  LEA.HI.X.SX32 R17, R17, R13.reuse, 0x1, P1 ;  /* 0x0000000d11117211 */ /* 0x080fe200008f0eff */
[----:B------:R0:W-:Y:S01]  /*1f090*/  STG.E.U16 desc[UR10][R14.64], R199 ;  /* 0x000000c70e007986 */ /* 0x0001e2000c10150a */
[----:B------:R-:W-:Y:S01]  /*1f0a0*/  LEA.HI.X.SX32 R19, R225, R13, 0x1, P2 ;  /* 0x0000000de1137211 */ /* 0x000fe200010f0eff */
[C---:B------:R-:W-:Y:S02]  /*1f0b0*/  IMAD R103, R67.reuse, 0x30, RZ ;  /* 0x0000003043677824 */ /* 0x040fe400078e02ff */
[----:B------:R2:W-:Y:S04]  /*1f0c0*/  STG.E.U16 desc[UR10][R16.64], R107 ;  /* 0x0000006b10007986 */ /* 0x0005e8000c10150a */
[----:B------:R3:W-:Y:S01]  /*1f0d0*/  STG.E.U16 desc[UR10][R18.64], R0 ;  /* 0x0000000012007986 */ /* 0x0007e2000c10150a */
[----:B0-----:R-:W-:Y:S01]  /*1f0e0*/  IMAD R15, R67, 0x17, RZ ;  /* 0x00000017430f7824 */ /* 0x001fe200078e02ff */
[-C--:B------:R-:W-:Y:S01]  /*1f0f0*/  IADD3 R14, P0, PT, R105, R12.reuse, RZ ;  /* 0x0000000c690e7210 */ /* 0x080fe20007f1e0ff */
[----:B--2---:R-:W-:Y:S01]  /*1f100*/  IMAD R107, R67, 0x32, RZ ;  /* 0x00000032436b7824 */ /* 0x004fe200078e02ff */
[----:B------:R-:W-:Y:S01]  /*1f110*/  IADD3 R16, P1, PT, R103, R12, RZ ;  /* 0x0000000c67107210 */ /* 0x000fe20007f3e0ff */
[----:B---3--:R-:W-:-:S03]  /*1f120*/  IMAD R19, R67, 0x19, RZ ;  /* 0x0000001943137824 */ /* 0x008fc600078e02ff */
[-C--:B------:R-:W-:Y:S02]  /*1f130*/  IADD3 R18, P2, PT, R107, R12.reuse, RZ ;  /* 0x0000000c6b127210 */ /* 0x080fe40007f5e0ff */
[-C--:B------:R-:W-:Y:S02]  /*1f140*/  LEA.HI.X.SX32 R15, R15, R13.reuse, 0x1, P0 ;  /* 0x0000000d0f0f7211 */ /* 0x080fe400000f0eff */
[----:B------:R-:W-:Y:S02]  /*1f150*/  PRMT R0, R0, 0x7632, R0 ;  /* 0x0000763200007816 */ /* 0x000fe40000000000 */
[-C--:B------:R-:W-:Y:S02]  /*1f160*/  LEA.HI.X.SX32 R17, R216, R13.reuse, 0x1, P1 ;  /* 0x0000000dd8117211 */ /* 0x080fe400008f0eff */
[----:B------:R-:W-:Y:S01]  /*1f170*/  LEA.HI.X.SX32 R19, R19, R13, 0x1, P2 ;  /* 0x0000000d13137211 */ /* 0x000fe200010f0eff */
[----:B------:R0:W-:Y:S04]  /*1f180*/  STG.E.U16 desc[UR10][R14.64], R0 ;  /* 0x000000000e007986 */ /* 0x0001e8000c10150a */
[----:B------:R2:W-:Y:S04]  /*1f190*/  STG.E.U16 desc[UR10][R16.64], R193 ;  /* 0x000000c110007986 */ /* 0x0005e8000c10150a */
[----:B------:R3:W-:Y:S01]  /*1f1a0*/  STG.E.U16 desc[UR10][R18.64], R2 ;  /* 0x0000000212007986 */ /* 0x0007e2000c10150a */
[-C--:B0-----:R-:W-:Y:S01]  /*1f1b0*/  IADD3 R14, P0, PT, R109, R12.reuse, RZ ;  /* 0x0000000c6d0e7210 */ /* 0x081fe20007f1e0ff */
[----:B--2---:R-:W-:Y:S01]  /*1f1c0*/  IMAD R17, R67, 0x1b, RZ ;  /* 0x0000001b43117824 */ /* 0x004fe200078e02ff */
[----:B------:R-:W-:-:S02]  /*1f1d0*/  IADD3 R16, P1, PT, R87, R12, RZ ;  /* 0x0000000c57107210 */ /* 0x000fc40007f3e0ff */
[----:B---3--:R-:W-:Y:S02]  /*1f1e0*/  IADD3 R18, P2, PT, R111, R12, RZ ;  /* 0x0000000c6f127210 */ /* 0x008fe40007f5e0ff */
[-C--:B------:R-:W-:Y:S02]  /*1f1f0*/  LEA.HI.X.SX32 R15, R83, R13.reuse, 0x1, P0 ;  /* 0x0000000d530f7211 */ /* 0x080fe400000f0eff */
[-C--:B------:R-:W-:Y:S02]  /*1f200*/  LEA.HI.X.SX32 R17, R17, R13.reuse, 0x1, P1 ;  /* 0x0000000d11117211 */ /* 0x080fe400008f0eff */
[----:B------:R-:W-:Y:S01]  /*1f210*/  LEA.HI.X.SX32 R19, R89, R13, 0x1, P2 ;  /* 0x0000000d59137211 */ /* 0x000fe200010f0eff */
[----:B------:R-:W-:Y:S01]  /*1f220*/  IMAD R89, R67, 0x3c, RZ ;  /* 0x0000003c43597824 */ /* 0x000fe200078e02ff */
[----:B------:R-:W-:Y:S01]  /*1f230*/  PRMT R0, R197, 0x7632, R0 ;  /* 0x00007632c5007816 */ /* 0x000fe20000000000 */
[----:B------:R0:W-:Y:S01]  /*1f240*/  STG.E.U16 desc[UR10][R14.64], R197 ;  /* 0x000000c50e007986 */ /* 0x0001e2000c10150a */
[----:B------:R-:W-:-:S03]  /*1f250*/  IMAD R83, R67, 0x3e, RZ ;  /* 0x0000003e43537824 */ /* 0x000fc600078e02ff */
[----:B------:R2:W-:Y:S04]  /*1f260*/  STG.E.U16 desc[UR10][R16.64], R0 ;  /* 0x0000000010007986 */ /* 0x0005e8000c10150a */
[----:B------:R3:W-:Y:S01]  /*1f270*/  STG.E.U16 desc[UR10][R18.64], R195 ;  /* 0x000000c312007986 */ /* 0x0007e2000c10150a */
[----:B0-----:R-:W-:Y:S01]  /*1f280*/  IMAD R15, R67, 0x1d, RZ ;  /* 0x0000001d430f7824 */ /* 0x001fe200078e02ff */
[-C--:B------:R-:W-:Y:S02]  /*1f290*/  IADD3 R14, P0, PT, R113, R12.reuse, RZ ;  /* 0x0000000c710e7210 */ /* 0x080fe40007f1e0ff */
[----:B--2---:R-:W-:Y:S02]  /*1f2a0*/  IADD3 R16, P1, PT, R89, R12, RZ ;  /* 0x0000000c59107210 */ /* 0x004fe40007f3e0ff */
[----:B------:R-:W-:-:S02]  /*1f2b0*/  LEA.HI.X.SX32 R15, R15, R13, 0x1, P0 ;  /* 0x0000000d0f0f7211 */ /* 0x000fc400000f0eff */
[----:B---3--:R-:W-:Y:S02]  /*1f2c0*/  LEA R19, R67, -R67, 0x5 ;  /* 0x8000004343137211 */ /* 0x008fe400078e28ff */
[-C--:B------:R-:W-:Y:S02]  /*1f2d0*/  IADD3 R18, P2, PT, R83, R12.reuse, RZ ;  /* 0x0000000c53127210 */ /* 0x080fe40007f5e0ff */
[----:B------:R-:W-:Y:S02]  /*1f2e0*/  PRMT R0, R195, 0x7632, R0 ;  /* 0x00007632c3007816 */ /* 0x000fe40000000000 */
[-C--:B------:R-:W-:Y:S01]  /*1f2f0*/  LEA.HI.X.SX32 R17, R85, R13.reuse, 0x1, P1 ;  /* 0x0000000d55117211 */ /* 0x080fe200008f0eff */
[----:B------:R-:W-:Y:S01]  /*1f300*/  IMAD R85, R67, 0x44, RZ ;  /* 0x0000004443557824 */ /* 0x000fe200078e02ff */
[----:B------:R-:W-:Y:S02]  /*1f310*/  LEA.HI.X.SX32 R19, R19, R13, 0x1, P2 ;  /* 0x0000000d13137211 */ /* 0x000fe400010f0eff */
[----:B------:R-:W-:Y:S01]  /*1f320*/  PRMT R2, R198, 0x7632, R2 ;  /* 0x00007632c6027816 */ /* 0x000fe20000000002 */
[----:B------:R1:W-:Y:S04]  /*1f330*/  STG.E.U16 desc[UR10][R14.64], R0 ;  /* 0x000000000e007986 */ /* 0x0003e8000c10150a */
[----:B------:R0:W-:Y:S04]  /*1f340*/  STG.E.U16 desc[UR10][R16.64], R198 ;  /* 0x000000c610007986 */ /* 0x0001e8000c10150a */
[----:B------:R2:W-:Y:S01]  /*1f350*/  STG.E.U16 desc[UR10][R18.64], R2 ;  /* 0x0000000212007986 */ /* 0x0005e2000c10150a */
[----:B-1----:R-:W-:-:S02]  /*1f360*/  LEA R14, P0, R121, R12, 0x6 ;  /* 0x0000000c790e7211 */ /* 0x002fc400078030ff */
[-C--:B0-----:R-:W-:Y:S02]  /*1f370*/  IADD3 R16, P1, PT, R115, R12.reuse, RZ ;  /* 0x0000000c73107210 */ /* 0x081fe40007f3e0ff */
[-C--:B------:R-:W-:Y:S02]  /*1f380*/  LEA.HI.X.SX32 R15, R117, R13.reuse, 0x1, P0 ;  /* 0x0000000d750f7211 */ /* 0x080fe400000f0eff */
[----:B--2---:R-:W-:Y:S02]  /*1f390*/  IADD3 R18, P2, PT, R85, R12, RZ ;  /* 0x0000000c55127210 */ /* 0x004fe40007f5e0ff */
[-C--:B------:R-:W-:Y:S02]  /*1f3a0*/  LEA.HI.X.SX32 R17, R119, R13.reuse, 0x1, P1 ;  /* 0x0000000d77117211 */ /* 0x080fe400008f0eff */
[----:B------:R-:W-:Y:S02]  /*1f3b0*/  PRMT R2, R192, 0x7632, R2 ;  /* 0x00007632c0027816 */ /* 0x000fe40000000002 */
[----:B------:R-:W-:Y:S01]  /*1f3c0*/  LEA.HI.X.SX32 R19, R93, R13, 0x1, P2 ;  /* 0x0000000d5d137211 */ /* 0x000fe200010f0eff */
[----:B------:R-:W-:Y:S01]  /*1f3d0*/  IMAD R93, R67, 0x46, RZ ;  /* 0x00000046435d7824 */ /* 0x000fe200078e02ff */
[----:B------:R0:W-:Y:S01]  /*1f3e0*/  STG.E.U16 desc[UR10][R14.64], R192 ;  /* 0x000000c00e007986 */ /* 0x0001e2000c10150a */
[----:B------:R-:W-:-:S03]  /*1f3f0*/  F2FP.BF16.F32.PACK_AB R0, R5, R4 ;  /* 0x000000040500723e */ /* 0x000fc600000010ff */
[----:B------:R1:W-:Y:S01]  /*1f400*/  STG.E.U16 desc[UR10][R16.64], R2 ;  /* 0x0000000210007986 */ /* 0x0003e2000c10150a */
[----:B------:R-:W-:Y:S02]  /*1f410*/  IADD3 R4, P1, PT, R9, R12, RZ ;  /* 0x0000000c09047210 */ /* 0x000fe40007f3e0ff */
[----:B0-----:R-:W-:Y:S01]  /*1f420*/  F2FP.BF16.F32.PACK_AB R15, R7, R6 ;  /* 0x00000006070f723e */ /* 0x001fe200000010ff */
[----:B-1----:R-:W-:Y:S01]  /*1f430*/  IMAD R17, R67, 0x4a, RZ ;  /* 0x0000004a43117824 */ /* 0x002fe200078e02ff */
[-C--:B------:R-:W-:Y:S01]  /*1f440*/  IADD3 R2, P0, PT, R93, R12.reuse, RZ ;  /* 0x0000000c5d027210 */ /* 0x080fe20007f1e0ff */
[----:B------:R-:W-:Y:S01]  /*1f450*/  IMAD R7, R67, 0x25, RZ ;  /* 0x0000002543077824 */ /* 0x000fe200078e02ff */
[----:B------:R-:W-:Y:S02]  /*1f460*/  PRMT R14, R200, 0x7632, R14 ;  /* 0x00007632c80e7816 */ /* 0x000fe4000000000e */
[----:B------:R-:W-:Y:S02]  /*1f470*/  IADD3 R6, P2, PT, R17, R12, RZ ;  /* 0x0000000c11067210 */ /* 0x000fe40007f5e0ff */
[----:B------:R-:W-:-:S02]  /*1f480*/  LEA.HI.X.SX32 R3, R3, R13, 0x1, P0 ;  /* 0x0000000d03037211 */ /* 0x000fc400000f0eff */
[-C--:B------:R-:W-:Y:S01]  /*1f490*/  LEA.HI.X.SX32 R5, R91, R13.reuse, 0x1, P1 ;  /* 0x0000000d5b057211 */ /* 0x080fe200008f0eff */
[----:B------:R-:W-:Y:S01]  /*1f4a0*/  STG.E.U16 desc[UR10][R18.64], R200 ;  /* 0x000000c812007986 */ /* 0x000fe2000c10150a */
[----:B------:R-:W-:Y:S02]  /*1f4b0*/  LEA.HI.X.SX32 R7, R7, R13, 0x1, P2 ;  /* 0x0000000d07077211 */ /* 0x000fe400010f0eff */
[----:B------:R-:W-:Y:S01]  /*1f4c0*/  PRMT R16, R202, 0x7632, R16 ;  /* 0x00007632ca107816 */ /* 0x000fe20000000010 */
[----:B------:R0:W-:Y:S04]  /*1f4d0*/  STG.E.U16 desc[UR10][R2.64], R14 ;  /* 0x0000000e02007986 */ /* 0x0001e8000c10150a */
[----:B------:R1:W-:Y:S04]  /*1f4e0*/  STG.E.U16 desc[UR10][R4.64], R202 ;  /* 0x000000ca04007986 */ /* 0x0003e8000c10150a */
[----:B------:R2:W-:Y:S01]  /*1f4f0*/  STG.E.U16 desc[UR10][R6.64], R16 ;  /* 0x0000001006007986 */ /* 0x0005e2000c10150a */
[-C--:B0-----:R-:W-:Y:S01]  /*1f500*/  IADD3 R2, P0, PT, R21, R12.reuse, RZ ;  /* 0x0000000c15027210 */ /* 0x081fe20007f1e0ff */
[----:B-1----:R-:W-:Y:S01]  /*1f510*/  IMAD R5, R67, 0x27, RZ ;  /* 0x0000002743057824 */ /* 0x002fe200078e02ff */
[----:B------:R-:W-:-:S02]  /*1f520*/  IADD3 R4, P1, PT, R23, R12, RZ ;  /* 0x0000000c17047210 */ /* 0x000fc40007f3e0ff */
[-C--:B------:R-:W-:Y:S02]  /*1f530*/  LEA.HI.X.SX32 R3, R95, R13.reuse, 0x1, P0 ;  /* 0x0000000d5f037211 */ /* 0x080fe400000f0eff */
[-C--:B--2---:R-:W-:Y:S02]  /*1f540*/  IADD3 R6, P2, PT, R25, R12.reuse, RZ ;  /* 0x0000000c19067210 */ /* 0x084fe40007f5e0ff */
[-C--:B------:R-:W-:Y:S02]  /*1f550*/  LEA.HI.X.SX32 R5, R5, R13.reuse, 0x1, P1 ;  /* 0x0000000d05057211 */ /* 0x080fe400008f0eff */
[----:B------:R-:W-:Y:S02]  /*1f560*/  PRMT R14, R201, 0x7632, R14 ;  /* 0x00007632c90e7816 */ /* 0x000fe4000000000e */
[----:B------:R-:W-:Y:S01]  /*1f570*/  LEA.HI.X.SX32 R7, R99, R13, 0x1, P2 ;  /* 0x0000000d63077211 */ /* 0x000fe200010f0eff */
[----:B------:R0:W-:Y:S04]  /*1f580*/  STG.E.U16 desc[UR10][R2.64], R201 ;  /* 0x000000c902007986 */ /* 0x0001e8000c10150a */
[----:B------:R1:W-:Y:S04]  /*1f590*/  STG.E.U16 desc[UR10][R4.64], R14 ;  /* 0x0000000e04007986 */ /* 0x0003e8000c10150a */
[----:B------:R2:W-:Y:S01]  /*1f5a0*/  STG.E.U16 desc[UR10][R6.64], R203 ;  /* 0x000000cb06007986 */ /* 0x0005e2000c10150a */
[----:B0-----:R-:W-:Y:S01]  /*1f5b0*/  IMAD R3, R67, 0x29, RZ ;  /* 0x0000002943037824 */ /* 0x001fe200078e02ff */
[----:B------:R-:W-:-:S02]  /*1f5c0*/  IADD3 R2, P0, PT, R29, R12, RZ ;  /* 0x0000000c1d027210 */ /* 0x000fc40007f1e0ff */
[-C--:B-1----:R-:W-:Y:S02]  /*1f5d0*/  IADD3 R4, P1, PT, R27, R12.reuse, RZ ;  /* 0x0000000c1b047210 */ /* 0x082fe40007f3e0ff */
[-C--:B------:R-:W-:Y:S01]  /*1f5e0*/  LEA.HI.X.SX32 R3, R3, R13.reuse, 0x1, P0 ;  /* 0x0000000d03037211 */ /* 0x080fe200000f0eff */
[----:B--2---:R-:W-:Y:S01]  /*1f5f0*/  IMAD R7, R67, 0x2b, RZ ;  /* 0x0000002b43077824 */ /* 0x004fe200078e02ff */
[----:B------:R-:W-:Y:S02]  /*1f600*/  IADD3 R6, P2, PT, R31, R12, RZ ;  /* 0x0000000c1f067210 */ /* 0x000fe40007f5e0ff */
[----:B------:R-:W-:Y:S02]  /*1f610*/  PRMT R14, R203, 0x7632, R14 ;  /* 0x00007632cb0e7816 */ /* 0x000fe4000000000e */
[----:B------:R-:W-:Y:S01]  /*1f620*/  F2FP.BF16.F32.PACK_AB R32, R33, R32 ;  /* 0x000000202120723e */ /* 0x000fe200000010ff */
[----:B------:R-:W-:Y:S01]  /*1f630*/  IMAD R33, R67, 0x58, RZ ;  /* 0x0000005843217824 */ /* 0x000fe200078e02ff */
[----:B------:R-:W-:-:S02]  /*1f640*/  LEA.HI.X.SX32 R5, R97, R13, 0x1, P1 ;  /* 0x0000000d61057211 */ /* 0x000fc400008f0eff */
[----:B------:R-:W-:Y:S01]  /*1f650*/  F2FP.BF16.F32.PACK_AB R34, R35, R34 ;  /* 0x000000222322723e */ /* 0x000fe200000010ff */
[----:B------:R-:W-:Y:S01]  /*1f660*/  IMAD R35, R67, 0x5a, RZ ;  /* 0x0000005a43237824 */ /* 0x000fe200078e02ff */
[----:B------:R-:W-:Y:S01]  /*1f670*/  F2FP.BF16.F32.PACK_AB R36, R37, R36 ;  /* 0x000000242524723e */ /* 0x000fe200000010ff */
[----:B------:R-:W-:Y:S01]  /*1f680*/  IMAD R37, R67, 0x5c, RZ ;  /* 0x0000005c43257824 */ /* 0x000fe200078e02ff */
[----:B------:R-:W-:Y:S02]  /*1f690*/  LEA.HI.X.SX32 R7, R7, R13, 0x1, P2 ;  /* 0x0000000d07077211 */ /* 0x000fe400010f0eff */
[----:B------:R-:W-:Y:S01]  /*1f6a0*/  PRMT R16, R189, 0x7632, R16 ;  /* 0x00007632bd107816 */ /* 0x000fe20000000010 */
[----:B------:R0:W-:Y:S01]  /*1f6b0*/  STG.E.U16 desc[UR10][R2.64], R14 ;  /* 0x0000000e02007986 */ /* 0x0001e2000c10150a */
[----:B------:R-:W-:-:S03]  /*1f6c0*/  F2FP.BF16.F32.PACK_AB R44, R45, R44 ;  /* 0x0000002c2d2c723e */ /* 0x000fc600000010ff */
[----:B------:R1:W-:Y:S01]  /*1f6d0*/  STG.E.U16 desc[UR10][R4.64], R189 ;  /* 0x000000bd04007986 */ /* 0x0003e2000c10150a */
[----:B------:R-:W-:-:S03]  /*1f6e0*/  IMAD R45, R67, 0x5e, RZ ;  /* 0x0000005e432d7824 */ /* 0x000fc600078e02ff */
[----:B------:R2:W-:Y:S01]  /*1f6f0*/  STG.E.U16 desc[UR10][R6.64], R16 ;  /* 0x0000001006007986 */ /* 0x0005e2000c10150a */
[-C--:B0-----:R-:W-:Y:S01]  /*1f700*/  IADD3 R2, P0, PT, R33, R12.reuse, RZ ;  /* 0x0000000c21027210 */ /* 0x081fe20007f1e0ff */
[----:B-1----:R-:W-:Y:S01]  /*1f710*/  IMAD R5, R67, 0x2d, RZ ;  /* 0x0000002d43057824 */ /* 0x002fe200078e02ff */
[-C--:B------:R-:W-:Y:S02]  /*1f720*/  IADD3 R4, P1, PT, R35, R12.reuse, RZ ;  /* 0x0000000c23047210 */ /* 0x080fe40007f3e0ff */
[----:B--2---:R-:W-:Y:S02]  /*1f730*/  IADD3 R6, P2, PT, R37, R12, RZ ;  /* 0x0000000c25067210 */ /* 0x004fe40007f5e0ff */
[-C--:B------:R-:W-:Y:S02]  /*1f740*/  LEA.HI.X.SX32 R3, R101, R13.reuse, 0x1, P0 ;  /* 0x0000000d65037211 */ /* 0x080fe400000f0eff */
[----:B------:R-:W-:Y:S01]  /*1f750*/  LEA.HI.X.SX32 R5, R5, R13, 0x1, P1 ;  /* 0x0000000d05057211 */ /* 0x000fe200008f0eff */
[----:B------:R-:W-:Y:S01]  /*1f760*/  IMAD R19, R67, 0x2f, RZ ;  /* 0x0000002f43137824 */ /* 0x000fe200078e02ff */
[----:B------:R-:W-:-:S02]  /*1f770*/  PRMT R14, R206, 0x7632, R14 ;  /* 0x00007632ce0e7816 */ /* 0x000fc4000000000e */
[----:B------:R-:W-:Y:S02]  /*1f780*/  F2FP.BF16.F32.PACK_AB R209, R209, R244 ;  /* 0x000000f4d1d1723e */ /* 0x000fe400000010ff */
[----:B------:R-:W-:Y:S01]  /*1f790*/  F2FP.BF16.F32.PACK_AB R38, R39, R38 ;  /* 0x000000262726723e */ /* 0x000fe200000010ff */
[----:B------:R-:W-:Y:S01]  /*1f7a0*/  IMAD R39, R67, 0x60, RZ ;  /* 0x0000006043277824 */ /* 0x000fe200078e02ff */
[-C--:B------:R-:W-:Y:S02]  /*1f7b0*/  LEA.HI.X.SX32 R7, R105, R13.reuse, 0x1, P2 ;  /* 0x0000000d69077211 */ /* 0x080fe400010f0eff */
[----:B------:R-:W-:Y:S01]  /*1f7c0*/  F2FP.BF16.F32.PACK_AB R40, R41, R40 ;  /* 0x000000282928723e */ /* 0x000fe200000010ff */
[----:B------:R-:W-:Y:S01]  /*1f7d0*/  IMAD R41, R67, 0x62, RZ ;  /* 0x0000006243297824 */ /* 0x000fe200078e02ff */
[----:B------:R-:W-:Y:S01]  /*1f7e0*/  IADD3 R18, P0, PT, R45, R12, RZ ;  /* 0x0000000c2d127210 */ /* 0x000fe20007f1e0ff */
[----:B------:R0:W-:Y:S01]  /*1f7f0*/  STG.E.U16 desc[UR10][R2.64], R206 ;  /* 0x000000ce02007986 */ /* 0x0001e2000c10150a */
[----:B------:R-:W-:Y:S01]  /*1f800*/  F2FP.BF16.F32.PACK_AB R42, R43, R42 ;  /* 0x0000002a2b2a723e */ /* 0x000fe200000010ff */
[----:B------:R-:W1:Y:S02]  /*1f810*/  LDC R101, c[0x0][0x3e8] ;  /* 0x0000fa00ff657b82 */ /* 0x000e640000000800 */
[----:B------:R2:W-:Y:S01]  /*1f820*/  STG.E.U16 desc[UR10][R4.64], R14 ;  /* 0x0000000e04007986 */ /* 0x0005e2000c10150a */
[----:B------:R-:W-:Y:S01]  /*1f830*/  LEA.HI.X.SX32 R19, R19, R13, 0x1, P0 ;  /* 0x0000000d13137211 */ /* 0x000fe200000f0eff */
[----:B------:R-:W-:-:S02]  /*1f840*/  IMAD R43, R67, 0x64, RZ ;  /* 0x00000064432b7824 */ /* 0x000fc400078e02ff */
[----:B------:R3:W-:Y:S01]  /*1f850*/  STG.E.U16 desc[UR10][R6.64], R209 ;  /* 0x000000d106007986 */ /* 0x0007e2000c10150a */
[----:B------:R-:W-:Y:S01]  /*1f860*/  F2FP.BF16.F32.PACK_AB R46, R47, R46 ;  /* 0x0000002e2f2e723e */ /* 0x000fe200000010ff */
[----:B------:R-:W-:Y:S01]  /*1f870*/  IMAD R47, R67, 0x66, RZ ;  /* 0x00000066432f7824 */ /* 0x000fe200078e02ff */
[-C--:B0-----:R-:W-:Y:S01]  /*1f880*/  IADD3 R2, P1, PT, R39, R12.reuse, RZ ;  /* 0x0000000c27027210 */ /* 0x081fe20007f3e0ff */
[----:B--2---:R-:W-:Y:S01]  /*1f890*/  IMAD R5, R67, 0x31, RZ ;  /* 0x0000003143057824 */ /* 0x004fe200078e02ff */
[----:B------:R-:W-:Y:S02]  /*1f8a0*/  IADD3 R4, P0, PT, R41, R12, RZ ;  /* 0x0000000c29047210 */ /* 0x000fe40007f1e0ff */
[----:B---3--:R-:W-:Y:S02]  /*1f8b0*/  PRMT R7, R209, 0x7632, R7 ;  /* 0x00007632d1077816 */ /* 0x008fe40000000007 */
[-C--:B------:R-:W-:Y:S02]  /*1f8c0*/  LEA.HI.X.SX32 R3, R103, R13.reuse, 0x1, P1 ;  /* 0x0000000d67037211 */ /* 0x080fe400008f0eff */
[----:B------:R-:W-:Y:S01]  /*1f8d0*/  LEA.HI.X.SX32 R5, R5, R13, 0x1, P0 ;  /* 0x0000000d05057211 */ /* 0x000fe200000f0eff */
[----:B------:R0:W-:Y:S01]  /*1f8e0*/  STG.E.U16 desc[UR10][R18.64], R7 ;  /* 0x0000000712007986 */ /* 0x0001e2000c10150a */
[----:B------:R-:W-:-:S02]  /*1f8f0*/  PRMT R14, R207, 0x7632, R14 ;  /* 0x00007632cf0e7816 */ /* 0x000fc4000000000e */
[----:B------:R-:W-:Y:S02]  /*1f900*/  IADD3 R6, P1, PT, R43, R12, RZ ;  /* 0x0000000c2b067210 */ /* 0x000fe40007f3e0ff */
[----:B------:R-:W-:Y:S02]  /*1f910*/  F2FP.BF16.F32.PACK_AB R208, R208, R243 ;  /* 0x000000f3d0d0723e */ /* 0x000fe400000010ff */
[----:B------:R-:W-:Y:S01]  /*1f920*/  F2FP.BF16.F32.PACK_AB R50, R51, R50 ;  /* 0x000000323332723e */ /* 0x000fe200000010ff */
[C---:B------:R-:W-:Y:S01]  /*1f930*/  IMAD R51, R67.reuse, 0x6a, RZ ;  /* 0x0000006a43337824 */ /* 0x040fe200078e02ff */
[----:B------:R-:W-:Y:S01]  /*1f940*/  STG.E.U16 desc[UR10][R2.64], R207 ;  /* 0x000000cf02007986 */ /* 0x000fe2000c10150a */
[----:B0-----:R-:W-:Y:S01]  /*1f950*/  IMAD R19, R67, 0x33, RZ ;  /* 0x0000003343137824 */ /* 0x001fe200078e02ff */
[----:B------:R-:W-:Y:S02]  /*1f960*/  IADD3 R18, P0, PT, R47, R12, RZ ;  /* 0x0000000c2f127210 */ /* 0x000fe40007f1e0ff */
[----:B------:R0:W-:Y:S01]  /*1f970*/  STG.E.U16 desc[UR10][R4.64], R14 ;  /* 0x0000000e04007986 */ /* 0x0001e2000c10150a */
[----:B------:R-:W-:Y:S01]  /*1f980*/  F2FP.BF16.F32.PACK_AB R48, R49, R48 ;  /* 0x000000303130723e */ /* 0x000fe200000010ff */
[----:B------:R-:W-:Y:S01]  /*1f990*/  IMAD R49, R67, 0x68, RZ ;  /* 0x0000006843317824 */ /* 0x000fe200078e02ff */
[----:B------:R-:W-:-:S02]  /*1f9a0*/  LEA.HI.X.SX32 R7, R107, R13, 0x1, P1 ;  /* 0x0000000d6b077211 */ /* 0x000fc400008f0eff */
[----:B------:R-:W-:Y:S01]  /*1f9b0*/  F2FP.BF16.F32.PACK_AB R54, R55, R54 ;  /* 0x000000363736723e */ /* 0x000fe200000010ff */
[----:B------:R-:W-:Y:S01]  /*1f9c0*/  IMAD R55, R67, 0x35, RZ ;  /* 0x0000003543377824 */ /* 0x000fe200078e02ff */
[----:B------:R-:W-:Y:S01]  /*1f9d0*/  LEA.HI.X.SX32 R19, R19, R13, 0x1, P0 ;  /* 0x0000000d13137211 */ /* 0x000fe200000f0eff */
[----:B------:R2:W-:Y:S01]  /*1f9e0*/  STG.E.U16 desc[UR10][R6.64], R208 ;  /* 0x000000d006007986 */ /* 0x0005e2000c10150a */
[----:B0-----:R-:W-:Y:S02]  /*1f9f0*/  PRMT R5, R208, 0x7632, R5 ;  /* 0x00007632d0057816 */ /* 0x001fe40000000005 */
[----:B------:R-:W-:Y:S02]  /*1fa00*/  IADD3 R4, P0, PT, R51, R12, RZ ;  /* 0x0000000c33047210 */ /* 0x000fe40007f1e0ff */
[----:B------:R-:W-:Y:S01]  /*1fa10*/  F2FP.BF16.F32.PACK_AB R52, R53, R52 ;  /* 0x000000343534723e */ /* 0x000fe200000010ff */
[----:B------:R-:W-:Y:S01]  /*1fa20*/  IMAD R53, R67, 0x6c, RZ ;  /* 0x0000006c43357824 */ /* 0x000fe200078e02ff */
[----:B------:R-:W-:Y:S01]  /*1fa30*/  IADD3 R2, P1, PT, R49, R12, RZ ;  /* 0x0000000c31027210 */ /* 0x000fe20007f3e0ff */
[----:B------:R0:W-:Y:S01]  /*1fa40*/  STG.E.U16 desc[UR10][R18.64], R5 ;  /* 0x0000000512007986 */ /* 0x0001e2000c10150a */
[----:B------:R-:W-:-:S02]  /*1fa50*/  F2FP.BF16.F32.PACK_AB R137, R242, R252 ;  /* 0x000000fcf289723e */ /* 0x000fc400000010ff */
[----:B------:R-:W-:Y:S01]  /*1fa60*/  F2FP.BF16.F32.PACK_AB R56, R57, R56 ;  /* 0x000000383938723e */ /* 0x000fe200000010ff */
[----:B------:R-:W-:Y:S01]  /*1fa70*/  IMAD R57, R67, 0x70, RZ ;  /* 0x0000007043397824 */ /* 0x000fe200078e02ff */
[-C--:B------:R-:W-:Y:S02]  /*1fa80*/  LEA.HI.X.SX32 R3, R109, R13.reuse, 0x1, P1 ;  /* 0x0000000d6d037211 */ /* 0x080fe400008f0eff */
[----:B--2---:R-:W-:Y:S02]  /*1fa90*/  IADD3 R6, P1, PT, R53, R12, RZ ;  /* 0x0000000c35067210 */ /* 0x004fe40007f3e0ff */
[----:B0-----:R-:W-:Y:S01]  /*1faa0*/  LEA.HI.X.SX32 R5, R55, R13, 0x1, P0 ;  /* 0x0000000d37057211 */ /* 0x001fe200000f0eff */
[----:B------:R-:W-:Y:S01]  /*1fab0*/  IMAD R55, R67, 0x6e, RZ ;  /* 0x0000006e43377824 */ /* 0x000fe200078e02ff */
[----:B------:R-:W-:Y:S01]  /*1fac0*/  PRMT R14, R137, 0x7632, R14 ;  /* 0x00007632890e7816 */ /* 0x000fe2000000000e */
[----:B------:R-:W-:Y:S01]  /*1fad0*/  IMAD R19, R67, 0x37, RZ ;  /* 0x0000003743137824 */ /* 0x000fe200078e02ff */
[----:B------:R-:W-:-:S02]  /*1fae0*/  F2FP.BF16.F32.PACK_AB R210, R210, R241 ;  /* 0x000000f1d2d2723e */ /* 0x000fc400000010ff */
[----:B------:R-:W-:Y:S01]  /*1faf0*/  F2FP.BF16.F32.PACK_AB R58, R59, R58 ;  /* 0x0000003a3b3a723e */ /* 0x000fe200000010ff */
[----:B------:R-:W-:Y:S01]  /*1fb00*/  IMAD R59, R67, 0x72, RZ ;  /* 0x00000072433b7824 */ /* 0x000fe200078e02ff */
[----:B------:R-:W-:Y:S01]  /*1fb10*/  IADD3 R18, P0, PT, R55, R12, RZ ;  /* 0x0000000c37127210 */ /* 0x000fe20007f1e0ff */
[----:B------:R0:W-:Y:S01]  /*1fb20*/  STG.E.U16 desc[UR10][R2.64], R137 ;  /* 0x0000008902007986 */ /* 0x0001e2000c10150a */
[----:B------:R-:W-:Y:S01]  /*1fb30*/  F2FP.BF16.F32.PACK_AB R60, R61, R60 ;  /* 0x0000003c3d3c723e */ /* 0x000fe200000010ff */
[----:B------:R-:W-:Y:S01]  /*1fb40*/  IMAD R61, R67, 0x74, RZ ;  /* 0x00000074433d7824 */ /* 0x000fe200078e02ff */
[-C--:B------:R-:W-:Y:S01]  /*1fb50*/  LEA.HI.X.SX32 R7, R87, R13.reuse, 0x1, P1 ;  /* 0x0000000d57077211 */ /* 0x080fe200008f0eff */
[----:B------:R2:W-:Y:S01]  /*1fb60*/  STG.E.U16 desc[UR10][R4.64], R14 ;  /* 0x0000000e04007986 */ /* 0x0005e2000c10150a */
[----:B------:R-:W-:Y:S01]  /*1fb70*/  F2FP.BF16.F32.PACK_AB R62, R63, R62 ;  /* 0x0000003e3f3e723e */ /* 0x000fe200000010ff */
[----:B------:R-:W-:Y:S01]  /*1fb80*/  IMAD R63, R67, 0x39, RZ ;  /* 0x00000039433f7824 */ /* 0x000fe200078e02ff */
[----:B------:R-:W-:Y:S01]  /*1fb90*/  LEA.HI.X.SX32 R19, R19, R13, 0x1, P0 ;  /* 0x0000000d13137211 */ /* 0x000fe200000f0eff */
[----:B------:R3:W-:Y:S01]  /*1fba0*/  STG.E.U16 desc[UR10][R6.64], R210 ;  /* 0x000000d206007986 */ /* 0x0007e2000c10150a */
[----:B0-----:R-:W-:-:S02]  /*1fbb0*/  IADD3 R2, P1, PT, R57, R12, RZ ;  /* 0x0000000c39027210 */ /* 0x001fc40007f3e0ff */
[----:B--2---:R-:W-:Y:S02]  /*1fbc0*/  PRMT R5, R210, 0x7632, R5 ;  /* 0x00007632d2057816 */ /* 0x004fe40000000005 */
[----:B------:R-:W-:Y:S02]  /*1fbd0*/  IADD3 R4, P0, PT, R59, R12, RZ ;  /* 0x0000000c3b047210 */ /* 0x000fe40007f1e0ff */
[----:B------:R-:W-:Y:S01]  /*1fbe0*/  F2FP.BF16.F32.PACK_AB R64, R65, R64 ;  /* 0x000000404140723e */ /* 0x000fe200000010ff */
[----:B------:R-:W-:Y:S01]  /*1fbf0*/  IMAD R65, R67, 0x78, RZ ;  /* 0x0000007843417824 */ /* 0x000fe200078e02ff */
[-C--:B------:R-:W-:Y:S01]  /*1fc00*/  LEA.HI.X.SX32 R3, R111, R13.reuse, 0x1, P1 ;  /* 0x0000000d6f037211 */ /* 0x080fe200008f0eff */
[----:B------:R0:W-:Y:S01]  /*1fc10*/  STG.E.U16 desc[UR10][R18.64], R5 ;  /* 0x0000000512007986 */ /* 0x0001e2000c10150a */
[-C--:B---3--:R-:W-:Y:S02]  /*1fc20*/  IADD3 R6, P1, PT, R61, R12.reuse, RZ ;  /* 0x0000000c3d067210 */ /* 0x088fe40007f3e0ff */
[----:B------:R-:W-:Y:S01]  /*1fc30*/  PRMT R14, R211, 0x7632, R14 ;  /* 0x00007632d30e7816 */ /* 0x000fe2000000000e */
[----:B------:R2:W-:Y:S01]  /*1fc40*/  STG.E.U16 desc[UR10][R2.64], R211 ;  /* 0x000000d302007986 */ /* 0x0005e2000c10150a */
[-C--:B------:R-:W-:Y:S01]  /*1fc50*/  LEA.HI.X.SX32 R7, R113, R13.reuse, 0x1, P1 ;  /* 0x0000000d71077211 */ /* 0x080fe200008f0eff */
[----:B------:R-:W-:Y:S01]  /*1fc60*/  IMAD R91, R67, 0x7c, RZ ;  /* 0x0000007c435b7824 */ /* 0x000fe200078e02ff */
[----:B0-----:R-:W-:Y:S01]  /*1fc70*/  LEA.HI.X.SX32 R5, R63, R13, 0x1, P0 ;  /* 0x0000000d3f057211 */ /* 0x001fe200000f0eff */
[----:B------:R-:W-:Y:S01]  /*1fc80*/  IMAD R63, R67, 0x76, RZ ;  /* 0x00000076433f7824 */ /* 0x000fe200078e02ff */
[----:B--2---:R-:W-:Y:S01]  /*1fc90*/  IADD3 R2, P1, PT, R65, R12, RZ ;  /* 0x0000000c41027210 */ /* 0x004fe20007f3e0ff */
[----:B------:R-:W-:-:S02]  /*1fca0*/  IMAD R19, R67, 0x3b, RZ ;  /* 0x0000003b43137824 */ /* 0x000fc400078e02ff */
[----:B------:R0:W-:Y:S01]  /*1fcb0*/  STG.E.U16 desc[UR10][R4.64], R14 ;  /* 0x0000000e04007986 */ /* 0x0001e2000c10150a */
[----:B------:R-:W-:Y:S01]  /*1fcc0*/  IADD3 R18, P0, PT, R63, R12, RZ ;  /* 0x0000000c3f127210 */ /* 0x000fe20007f1e0ff */
[----:B------:R-:W-:Y:S01]  /*1fcd0*/  IMAD R87, R67, 0x7a, RZ ;  /* 0x0000007a43577824 */ /* 0x000fe200078e02ff */
[-C--:B------:R-:W-:Y:S01]  /*1fce0*/  LEA.HI.X.SX32 R3, R89, R13.reuse, 0x1, P1 ;  /* 0x0000000d59037211 */ /* 0x080fe200008f0eff */
[----:B------:R2:W-:Y:S01]  /*1fcf0*/  STG.E.U16 desc[UR10][R6.64], R212 ;  /* 0x000000d406007986 */ /* 0x0005e2000c10150a */
[----:B------:R-:W-:Y:S01]  /*1fd00*/  LEA.HI.X.SX32 R19, R19, R13, 0x1, P0 ;  /* 0x0000000d13137211 */ /* 0x000fe200000f0eff */
[C---:B------:R-:W-:Y:S01]  /*1fd10*/  IMAD R95, R67.reuse, 0x3d, RZ ;  /* 0x0000003d435f7824 */ /* 0x040fe200078e02ff */
[C---:B------:R-:W-:Y:S01]  /*1fd20*/  SHF.L.U32 R97, R67.reuse, 0x6, RZ ;  /* 0x0000000643617819 */ /* 0x040fe200000006ff */
[C---:B------:R-:W-:Y:S01]  /*1fd30*/  IMAD R103, R67.reuse, 0x88, RZ ;  /* 0x0000008843677824 */ /* 0x040fe200078e02ff */
[----:B------:R-:W-:Y:S02]  /*1fd40*/  LEA R99, R67, R67, 0x6 ;  /* 0x0000004343637211 */ /* 0x000fe400078e30ff */
[----:B------:R-:W-:Y:S01]  /*1fd50*/  F2FP.BF16.F32.PACK_AB R221, R233, R240 ;  /* 0x000000f0e9dd723e */ /* 0x000fe200000010ff */
[----:B------:R-:W-:Y:S01]  /*1fd60*/  IMAD R105, R67, 0x45, RZ ;  /* 0x0000004543697824 */ /* 0x000fe200078e02ff */
[----:B0-----:R-:W-:-:S02]  /*1fd70*/  PRMT R5, R212, 0x7632, R5 ;  /* 0x00007632d4057816 */ /* 0x001fc40000000005 */
[----:B------:R-:W-:Y:S01]  /*1fd80*/  F2FP.BF16.F32.PACK_AB R219, R230, R232 ;  /* 0x000000e8e6db723e */ /* 0x000fe200000010ff */
[----:B------:R-:W-:Y:S01]  /*1fd90*/  IMAD R107, R67, 0x94, RZ ;  /* 0x00000094436b7824 */ /* 0x000fe200078e02ff */
[-C--:B--2---:R-:W-:Y:S02]  /*1fda0*/  IADD3 R6, P1, PT, R91, R12.reuse, RZ ;  /* 0x0000000c5b067210 */ /* 0x084fe40007f3e0ff */
[----:B------:R-:W-:Y:S01]  /*1fdb0*/  F2FP.BF16.F32.PACK_AB R220, R220, R229 ;  /* 0x000000e5dcdc723e */ /* 0x000fe200000010ff */
[----:B------:R-:W-:Y:S01]  /*1fdc0*/  IMAD R109, R67, 0x49, RZ ;  /* 0x00000049436d7824 */ /* 0x000fe200078e02ff */
[----:B------:R-:W-:Y:S01]  /*1fdd0*/  IADD3 R4, P0, PT, R87, R12, RZ ;  /* 0x0000000c57047210 */ /* 0x000fe20007f1e0ff */
[----:B------:R-:W-:Y:S01]  /*1fde0*/  IMAD R111, R67, 0x98, RZ ;  /* 0x00000098436f7824 */ /* 0x000fe200078e02ff */
[----:B------:R-:W-:Y:S01]  /*1fdf0*/  LEA.HI.X.SX32 R7, R83, R13, 0x1, P1 ;  /* 0x0000000d53077211 */ /* 0x000fe200008f0eff */
[----:B------:R-:W-:Y:S01]  /*1fe00*/  IMAD R83, R67, 0x7e, RZ ;  /* 0x0000007e43537824 */ /* 0x000fe200078e02ff */
[----:B------:R0:W-:Y:S01]  /*1fe10*/  STG.E.U16 desc[UR10][R18.64], R5 ;  /* 0x0000000512007986 */ /* 0x0001e2000c10150a */
[----:B------:R-:W-:Y:S01]  /*1fe20*/  PRMT R14, R213, 0x7632, R14 ;  /* 0x00007632d50e7816 */ /* 0x000fe2000000000e */
[C---:B------:R-:W-:Y:S01]  /*1fe30*/  IMAD R89, R67.reuse, 0x82, RZ ;  /* 0x0000008243597824 */ /* 0x040fe200078e02ff */
[----:B------:R-:W-:Y:S01]  /*1fe40*/  F2FP.BF16.F32.PACK_AB R224, R224, R228 ;  /* 0x000000e4e0e0723e */ /* 0x000fe200000010ff */
[----:B------:R1:W-:Y:S01]  /*1fe50*/  STG.E.U16 desc[UR10][R2.64], R213 ;  /* 0x000000d502007986 */ /* 0x0003e2000c10150a */
[----:B------:R-:W-:Y:S01]  /*1fe60*/  IMAD R119, R67, 0x55, RZ ;  /* 0x0000005543777824 */ /* 0x000fe200078e02ff */
[----:B------:R-:W-:Y:S01]  /*1fe70*/  F2FP.BF16.F32.PACK_AB R122, R123, R122 ;  /* 0x0000007a7b7a723e */ /* 0x000fe200000010ff */
[----:B------:R-:W-:Y:S01]  /*1fe80*/  IMAD R117, R67, 0xac, RZ ;  /* 0x000000ac43757824 */ /* 0x000fe200078e02ff */
[----:B------:R-:W-:Y:S01]  /*1fe90*/  F2FP.BF16.F32.PACK_AB R124, R125, R124 ;  /* 0x0000007c7d7c723e */ /* 0x000fe200000010ff */
[----:B------:R-:W-:Y:S01]  /*1fea0*/  IMAD R121, R67, 0xb4, RZ ;  /* 0x000000b443797824 */ /* 0x000fe200078e02ff */
[----:B------:R-:W-:-:S02]  /*1feb0*/  F2FP.BF16.F32.PACK_AB R126, R127, R126 ;  /* 0x0000007e7f7e723e */ /* 0x000fc400000010ff */
[----:B------:R-:W-:Y:S02]  /*1fec0*/  F2FP.BF16.F32.PACK_AB R130, R131, R130 ;  /* 0x000000828382723e */ /* 0x000fe400000010ff */
[----:B------:R-:W-:Y:S01]  /*1fed0*/  F2FP.BF16.F32.PACK_AB R128, R129, R128 ;  /* 0x000000808180723e */ /* 0x000fe200000010ff */
[----:B------:R-:W-:Y:S01]  /*1fee0*/  IMAD R137, R67, 0xcc, RZ ;  /* 0x000000cc43897824 */ /* 0x000fe200078e02ff */
[----:B0-----:R-:W-:Y:S01]  /*1fef0*/  LEA.HI.X.SX32 R5, R95, R13, 0x1, P0 ;  /* 0x0000000d5f057211 */ /* 0x001fe200000f0eff */
[C---:B------:R-:W-:Y:S01]  /*1ff00*/  IMAD R189, R67.reuse, 0xd4, RZ ;  /* 0x000000d443bd7824 */ /* 0x040fe200078e02ff */
[----:B------:R-:W-:Y:S02]  /*1ff10*/  LEA R19, R67, -R67, 0x6 ;  /* 0x8000004343137211 */ /* 0x000fe400078e30ff */
[----:B------:R-:W-:Y:S01]  /*1ff20*/  F2FP.BF16.F32.PACK_AB R190, R191, R190 ;  /* 0x000000bebfbe723e */ /* 0x000fe200000010ff */
[----:B------:R-:W-:Y:S01]  /*1ff30*/  IMAD R195, R67, 0x6d, RZ ;  /* 0x0000006d43c37824 */ /* 0x000fe200078e02ff */
[-C--:B------:R-:W-:Y:S01]  /*1ff40*/  IADD3 R18, P0, PT, R83, R12.reuse, RZ ;  /* 0x0000000c53127210 */ /* 0x080fe20007f1e0ff */
[----:B------:R-:W-:Y:S01]  /*1ff50*/  IMAD R95, R67, 0x84, RZ ;  /* 0x00000084435f7824 */ /* 0x000fe200078e02ff */
[----:B-1----:R-:W-:Y:S01]  /*1ff60*/  LEA R2, P1, R101, R12, 0x7 ;  /* 0x0000000c65027211 */ /* 0x002fe200078238ff */
[----:B------:R0:W-:Y:S01]  /*1ff70*/  STG.E.U16 desc[UR10][R4.64], R14 ;  /* 0x0000000e04007986 */ /* 0x0001e2000c10150a */
[-C--:B------:R-:W-:Y:S01]  /*1ff80*/  LEA.HI.X.SX32 R19, R19, R13.reuse, 0x1, P0 ;  /* 0x0000000d13137211 */ /* 0x080fe200000f0eff */
[----:B------:R-:W-:Y:S01]  /*1ff90*/  IMAD R193, R67, 0xdc, RZ ;  /* 0x000000dc43c17824 */ /* 0x000fe200078e02ff */
[----:B------:R-:W-:Y:S01]  /*1ffa0*/  LEA.HI.X.SX32 R3, R97, R13, 0x1, P1 ;  /* 0x0000000d61037211 */ /* 0x000fe200008f0eff */
[----:B------:R1:W-:Y:S01]  /*1ffb0*/  STG.E.U16 desc[UR10][R6.64], R214 ;  /* 0x000000d606007986 */ /* 0x0003e2000c10150a */
[----:B------:R-:W-:Y:S01]  /*1ffc0*/  IMAD R97, R67, 0x86, RZ ;  /* 0x0000008643617824 */ /* 0x000fe200078e02ff */
[----:B------:R-:W2:Y:S01]  /*1ffd0*/  LDC R211, c[0x0][0x3e8] ;  /* 0x0000fa00ffd37b82 */ /* 0x000ea20000000800 */
[----:B0-----:R-:W-:-:S02]  /*1ffe0*/  PRMT R5, R214, 0x7632, R5 ;  /* 0x00007632d6057816 */ /* 0x001fc40000000005 */
[-C--:B------:R-:W-:Y:S02]  /*1fff0*/  IADD3 R4, P0, PT, R89, R12.reuse, RZ ;  /* 0x0000000c59047210 */ /* 0x080fe40007f1e0ff */
[-C--:B-1----:R-:W-:Y:S01]  /*20000*/  IADD3 R6, P1, PT, R95, R12.reuse, RZ ;  /* 0x0000000c5f067210 */ /* 0x082fe20007f3e0ff */
[----:B------:R0:W-:Y:S01]  /*20010*/  STG.E.U16 desc[UR10][R18.64], R5 ;  /* 0x0000000512007986 */ /* 0x0001e2000c10150a */
[----:B------:R-:W-:Y:S01]  /*20020*/  PRMT R14, R215, 0x7632, R14 ;  /* 0x00007632d70e7816 */ /* 0x000fe2000000000e */
[----:B------:R-:W-:Y:S01]  /*20030*/  IMAD R101, R67, 0x8c, RZ ;  /* 0x0000008c43657824 */ /* 0x000fe200078e02ff */
[-C--:B------:R-:W-:Y:S01]  /*20040*/  LEA.HI.X.SX32 R7, R115, R13.reuse, 0x1, P1 ;  /* 0x0000000d73077211 */ /* 0x080fe200008f0eff */
[----:B------:R1:W-:Y:S01]  /*20050*/  STG.E.U16 desc[UR10][R2.64], R215 ;  /* 0x000000d702007986 */ /* 0x0003e2000c10150a */
[----:B0-----:R-:W-:Y:S01]  /*20060*/  LEA.HI.X.SX32 R5, R99, R13, 0x1, P0 ;  /* 0x0000000d63057211 */ /* 0x001fe200000f0eff */
[----:B------:R-:W-:Y:S01]  /*20070*/  IMAD R19, R67, 0x43, RZ ;  /* 0x0000004343137824 */ /* 0x000fe200078e02ff */
[----:B------:R-:W-:-:S02]  /*20080*/  IADD3 R18, P0, PT, R97, R12, RZ ;  /* 0x0000000c61127210 */ /* 0x000fc40007f1e0ff */
[-C--:B-1----:R-:W-:Y:S01]  /*20090*/  IADD3 R2, P1, PT, R103, R12.reuse, RZ ;  /* 0x0000000c67027210 */ /* 0x082fe20007f3e0ff */
[----:B------:R0:W-:Y:S01]  /*200a0*/  STG.E.U16 desc[UR10][R4.64], R14 ;  /* 0x0000000e04007986 */ /* 0x0001e2000c10150a */
[----:B------:R-:W-:Y:S02]  /*200b0*/  IMAD R99, R67, 0x8a, RZ ;  /* 0x0000008a43637824 */ /* 0x000fe400078e02ff */
[-C--:B------:R-:W-:Y:S01]  /*200c0*/  LEA.HI.X.SX32 R3, R85, R13.reuse, 0x1, P1 ;  /* 0x0000000d55037211 */ /* 0x080fe200008f0eff */
[----:B------:R1:W-:Y:S01]  /*200d0*/  STG.E.U16 desc[UR10][R6.64], R221 ;  /* 0x000000dd06007986 */ /* 0x0003e2000c10150a */
[----:B------:R-:W-:Y:S01]  /*200e0*/  LEA.HI.X.SX32 R19, R19, R13, 0x1, P0 ;  /* 0x0000000d13137211 */ /* 0x000fe200000f0eff */
[----:B------:R-:W-:Y:S01]  /*200f0*/  IMAD R85, R67, 0x8e, RZ ;  /* 0x0000008e43557824 */ /* 0x000fe200078e02ff */
[----:B0-----:R-:W-:Y:S02]  /*20100*/  PRMT R5, R221, 0x7632, R5 ;  /* 0x00007632dd057816 */ /* 0x001fe40000000005 */
[----:B-1----:R-:W-:-:S02]  /*20110*/  IADD3 R6, P1, PT, R101, R12, RZ ;  /* 0x0000000c65067210 */ /* 0x002fc40007f3e0ff */
[----:B------:R-:W-:Y:S02]  /*20120*/  IADD3 R4, P0, PT, R99, R12, RZ ;  /* 0x0000000c63047210 */ /* 0x000fe40007f1e0ff */
[----:B------:R-:W-:Y:S01]  /*20130*/  LEA.HI.X.SX32 R7, R93, R13, 0x1, P1 ;  /* 0x0000000d5d077211 */ /* 0x000fe200008f0eff */
[----:B------:R-:W-:Y:S01]  /*20140*/  IMAD R93, R67, 0x90, RZ ;  /* 0x00000090435d7824 */ /* 0x000fe200078e02ff */
[----:B------:R0:W-:Y:S01]  /*20150*/  STG.E.U16 desc[UR10][R18.64], R5 ;  /* 0x0000000512007986 */ /* 0x0001e2000c10150a */
[----:B------:R-:W-:-:S03]  /*20160*/  PRMT R14, R219, 0x7632, R14 ;  /* 0x00007632db0e7816 */ /* 0x000fc6000000000e */
[----:B------:R1:W-:Y:S01]  /*20170*/  STG.E.U16 desc[UR10][R2.64], R219 ;  /* 0x000000db02007986 */ /* 0x0003e2000c10150a */
[-C--:B0-----:R-:W-:Y:S01]  /*20180*/  LEA.HI.X.SX32 R5, R105, R13.reuse, 0x1, P0 ;  /* 0x0000000d69057211 */ /* 0x081fe200000f0eff */
[----:B------:R-:W-:Y:S01]  /*20190*/  IMAD R19, R67, 0x47, RZ ;  /* 0x0000004743137824 */ /* 0x000fe200078e02ff */
[-C--:B------:R-:W-:Y:S01]  /*201a0*/  IADD3 R18, P0, PT, R85, R12.reuse, RZ ;  /* 0x0000000c55127210 */ /* 0x080fe20007f1e0ff */
[----:B------:R-:W-:Y:S01]  /*201b0*/  IMAD R105, R67, 0x92, RZ ;  /* 0x0000009243697824 */ /* 0x000fe200078e02ff */
[----:B-1----:R-:W-:Y:S01]  /*201c0*/  IADD3 R2, P1, PT, R93, R12, RZ ;  /* 0x0000000c5d027210 */ /* 0x002fe20007f3e0ff */
[----:B------:R0:W-:Y:S01]  /*201d0*/  STG.E.U16 desc[UR10][R4.64], R14 ;  /* 0x0000000e04007986 */ /* 0x0001e2000c10150a */
[-C--:B------:R-:W-:Y:S02]  /*201e0*/  LEA.HI.X.SX32 R19, R19, R13.reuse, 0x1, P0 ;  /* 0x0000000d13137211 */ /* 0x080fe400000f0eff */
[----:B------:R-:W-:Y:S01]  /*201f0*/  LEA.HI.X.SX32 R3, R9, R13, 0x1, P1 ;  /* 0x0000000d09037211 */ /* 0x000fe200008f0eff */
[----:B------:R1:W-:Y:S01]  /*20200*/  STG.E.U16 desc[UR10][R6.64], R220 ;  /* 0x000000dc06007986 */ /* 0x0003e2000c10150a */
[----:B------:R-:W-:Y:S01]  /*20210*/  IMAD R9, R67, 0x96, RZ ;  /* 0x0000009643097824 */ /* 0x000fe200078e02ff */
[----:B0-----:R-:W-:-:S02]  /*20220*/  PRMT R5, R220, 0x7632, R5 ;  /* 0x00007632dc057816 */ /* 0x001fc40000000005 */
[-C--:B------:R-:W-:Y:S02]  /*20230*/  IADD3 R4, P0, PT, R105, R12.reuse, RZ ;  /* 0x0000000c69047210 */ /* 0x080fe40007f1e0ff */
[-C--:B-1----:R-:W-:Y:S01]  /*20240*/  IADD3 R6, P1, PT, R107, R12.reuse, RZ ;  /* 0x0000000c6b067210 */ /* 0x082fe20007f3e0ff */
[----:B------:R0:W-:Y:S01]  /*20250*/  STG.E.U16 desc[UR10][R18.64], R5 ;  /* 0x0000000512007986 */ /* 0x0001e2000c10150a */
[----:B------:R-:W-:Y:S02]  /*20260*/  PRMT R14, R139, 0x7632, R14 ;  /* 0x000076328b0e7816 */ /* 0x000fe4000000000e */
[-C--:B------:R-:W-:Y:S01]  /*20270*/  LEA.HI.X.SX32 R7, R17, R13.reuse, 0x1, P1 ;  /* 0x0000000d11077211 */ /* 0x080fe200008f0eff */
[----:B------:R-:W-:Y:S01]  /*20280*/  IMAD R17, R67, 0x4b, RZ ;  /* 0x0000004b43117824 */ /* 0x000fe200078e02ff */
[----:B------:R1:W-:Y:S01]  /*20290*/  STG.E.U16 desc[UR10][R2.64], R139 ;  /* 0x0000008b02007986 */ /* 0x0003e2000c10150a */
[----:B0-----:R-:W-:Y:S01]  /*202a0*/  LEA.HI.X.SX32 R5, R109, R13, 0x1, P0 ;  /* 0x0000000d6d057211 */ /* 0x001fe200000f0eff */
[----:B------:R-:W-:Y:S01]  /*202b0*/  IMAD R19, R67, 0x9a, RZ ;  /* 0x0000009a43137824 */ /* 0x000fe200078e02ff */
[-C--:B------:R-:W-:Y:S01]  /*202c0*/  IADD3 R16, P0, PT, R9, R12.reuse, RZ ;  /* 0x0000000c09107210 */ /* 0x080fe20007f1e0ff */
[----:B------:R-:W-:Y:S01]  /*202d0*/  IMAD R109, R67, 0x9c, RZ ;  /* 0x0000009c436d7824 */ /* 0x000fe200078e02ff */
[----:B------:R-:W-:Y:S01]  /*202e0*/  F2FP.BF16.F32.PACK_AB R69, R70, R69 ;  /* 0x000000454645723e */ /* 0x000fe200000010ff */
[----:B------:R0:W-:Y:S01]  /*202f0*/  STG.E.U16 desc[UR10][R4.64], R14 ;  /* 0x0000000e04007986 */ /* 0x0001e2000c10150a */
[----:B-1----:R-:W-:Y:S01]  /*20300*/  IADD3 R2, P1, PT, R111, R12, RZ ;  /* 0x0000000c6f027210 */ /* 0x002fe20007f3e0ff */
[----:B------:R-:W-:Y:S01]  /*20310*/  IMAD R113, R67, 0x4d, RZ ;  /* 0x0000004d43717824 */ /* 0x000fe200078e02ff */
[-C--:B------:R-:W-:Y:S01]  /*20320*/  LEA.HI.X.SX32 R17, R17, R13.reuse, 0x1, P0 ;  /* 0x0000000d11117211 */ /* 0x080fe200000f0eff */
[----:B------:R1:W-:Y:S01]  /*20330*/  STG.E.U16 desc[UR10][R6.64], R217 ;  /* 0x000000d906007986 */ /* 0x0003e2000c10150a */
[----:B------:R-:W-:Y:S01]  /*20340*/  LEA.HI.X.SX32 R3, R21, R13, 0x1, P1 ;  /* 0x0000000d15037211 */ /* 0x000fe200008f0eff */
[C---:B------:R-:W-:Y:S01]  /*20350*/  IMAD R21, R67.reuse, 0x9e, RZ ;  /* 0x0000009e43157824 */ /* 0x040fe200078e02ff */
[----:B------:R-:W-:Y:S01]  /*20360*/  F2FP.BF16.F32.PACK_AB R71, R72, R71 ;  /* 0x000000474847723e */ /* 0x000fe200000010ff */
[----:B------:R-:W-:Y:S01]  /*20370*/  IMAD R115, R67, 0x51, RZ ;  /* 0x0000005143737824 */ /* 0x000fe200078e02ff */
[----:B------:R-:W3:Y:S01]  /*20380*/  LDC R70, c[0x0][0x3e8] ;  /* 0x0000fa00ff467b82 */ /* 0x000ee20000000800 */
[----:B0-----:R-:W-:-:S02]  /*20390*/  PRMT R5, R217, 0x7632, R5 ;  /* 0x00007632d9057816 */ /* 0x001fc40000000005 */
[-C--:B------:R-:W-:Y:S02]  /*203a0*/  IADD3 R4, P0, PT, R19, R12.reuse, RZ ;  /* 0x0000000c13047210 */ /* 0x080fe40007f1e0ff */
[C---:B-1----:R-:W-:Y:S01]  /*203b0*/  PRMT R7, R81.reuse, 0x7610, R7 ;  /* 0x0000761051077816 */ /* 0x042fe20000000007 */
[----:B------:R0:W-:Y:S01]  /*203c0*/  STG.E.U16 desc[UR10][R16.64], R5 ;  /* 0x0000000510007986 */ /* 0x0001e2000c10150a */
[----:B------:R-:W-:Y:S01]  /*203d0*/  PRMT R14, R81, 0x7632, R14 ;  /* 0x00007632510e7816 */ /* 0x000fe2000000000e */
[----:B------:R-:W-:Y:S01]  /*203e0*/  IMAD R81, R67, 0xa0, RZ ;  /* 0x000000a043517824 */ /* 0x000fe200078e02ff */
[-C--:B------:R-:W-:Y:S01]  /*203f0*/  IADD3 R6, P1, PT, R109, R12.reuse, RZ ;  /* 0x0000000c6d067210 */ /* 0x080fe20007f3e0ff */
[----:B------:R1:W-:Y:S01]  /*20400*/  STG.E.U16 desc[UR10][R2.64], R7 ;  /* 0x0000000702007986 */ /* 0x0003e2000c10150a */
[----:B------:R-:W-:Y:S01]  /*20410*/  IMAD R123, R67, 0x59, RZ ;  /* 0x00000059437b7824 */ /* 0x000fe200078e02ff */
[----:B------:R-:W4:Y:S01]  /*20420*/  LDC R72, c[0x0][0x3e8] ;  /* 0x0000fa00ff487b82 */ /* 0x000f220000000800 */
[-C--:B0-----:R-:W-:Y:S01]  /*20430*/  LEA.HI.X.SX32 R5, R113, R13.reuse, 0x1, P0 ;  /* 0x0000000d71057211 */ /* 0x081fe200000f0eff */
[----:B------:R-:W-:Y:S01]  /*20440*/  IMAD R17, R67, 0x4f, RZ ;  /* 0x0000004f43117824 */ /* 0x000fe200078e02ff */
[-C--:B------:R-:W-:Y:S01]  /*20450*/  IADD3 R16, P0, PT, R21, R12.reuse, RZ ;  /* 0x0000000c15107210 */ /* 0x080fe20007f1e0ff */
[----:B------:R-:W-:Y:S01]  /*20460*/  IMAD R113, R67, 0xa2, RZ ;  /* 0x000000a243717824 */ /* 0x000fe200078e02ff */
[-C--:B-1----:R-:W-:Y:S01]  /*20470*/  LEA.HI.X.SX32 R7, R23, R13.reuse, 0x1, P1 ;  /* 0x0000000d17077211 */ /* 0x082fe200008f0eff */
[----:B------:R0:W-:Y:S01]  /*20480*/  STG.E.U16 desc[UR10][R4.64], R14 ;  /* 0x0000000e04007986 */ /* 0x0001e2000c10150a */
[----:B------:R-:W-:Y:S01]  /*20490*/  IADD3 R2, P1, PT, R81, R12, RZ ;  /* 0x0000000c51027210 */ /* 0x000fe20007f3e0ff */
[----:B------:R-:W-:Y:S01]  /*204a0*/  IMAD R23, R67, 0xa4, RZ ;  /* 0x000000a443177824 */ /* 0x000fe200078e02ff */
[-C--:B------:R-:W-:Y:S01]  /*204b0*/  LEA.HI.X.SX32 R17, R17, R13.reuse, 0x1, P0 ;  /* 0x0000000d11117211 */ /* 0x080fe200000f0eff */
[----:B------:R1:W-:Y:S01]  /*204c0*/  STG.E.U16 desc[UR10][R6.64], R82 ;  /* 0x0000005206007986 */ /* 0x0003e2000c10150a */
[----:B------:R-:W-:Y:S01]  /*204d0*/  LEA.HI.X.SX32 R3, R25, R13, 0x1, P1 ;  /* 0x0000000d19037211 */ /* 0x000fe200008f0eff */
[----:B------:R-:W-:Y:S01]  /*204e0*/  IMAD R25, R67, 0xa6, RZ ;  /* 0x000000a643197824 */ /* 0x000fe200078e02ff */
[----:B------:R-:W2:Y:S01]  /*204f0*/  LDC R18, c[0x0][0x3e8] ;  /* 0x0000fa00ff127b82 */ /* 0x000ea20000000800 */
        /* <DEDUP_REMOVED lines=10> */
[----:B------:R-:W-:Y:S01]  /*205a0*/  IADD3 R16, P0, PT, R25, R12, RZ ;  /* 0x0000000c19107210 */ /* 0x000fe20007f1e0ff */
[----:B------:R-:W-:-:S02]  /*205b0*/  IMAD R115, R67, 0xa8, RZ ;  /* 0x000000a843737824 */ /* 0x000fc400078e02ff */
[----:B------:R0:W-:Y:S01]  /*205c0*/  STG.E.U16 desc[UR10][R4.64], R14 ;  /* 0x0000000e04007986 */ /* 0x0001e2000c10150a */
[-C--:B------:R-:W-:Y:S02]  /*205d0*/  LEA.HI.X.SX32 R17, R17, R13.reuse, 0x1, P0 ;  /* 0x0000000d11117211 */ /* 0x080fe400000f0eff */
[-C--:B-1----:R-:W-:Y:S01]  /*205e0*/  IADD3 R2, P1, PT, R115, R12.reuse, RZ ;  /* 0x0000000c73027210 */ /* 0x082fe20007f3e0ff */
[----:B------:R1:W-:Y:S01]  /*205f0*/  STG.E.U16 desc[UR10][R6.64], R224 ;  /* 0x000000e006007986 */ /* 0x0003e2000c10150a */
[----:B0-----:R-:W-:Y:S02]  /*20600*/  PRMT R5, R224, 0x7632, R5 ;  /* 0x00007632e0057816 */ /* 0x001fe40000000005 */
[-C--:B------:R-:W-:Y:S02]  /*20610*/  IADD3 R4, P0, PT, R29, R12.reuse, RZ ;  /* 0x0000000c1d047210 */ /* 0x080fe40007f1e0ff */
[-C--:B------:R-:W-:Y:S01]  /*20620*/  LEA.HI.X.SX32 R3, R27, R13.reuse, 0x1, P1 ;  /* 0x0000000d1b037211 */ /* 0x080fe200008f0eff */
[----:B------:R0:W-:Y:S01]  /*20630*/  STG.E.U16 desc[UR10][R16.64], R5 ;  /* 0x0000000510007986 */ /* 0x0001e2000c10150a */
[----:B-1----:R-:W-:Y:S01]  /*20640*/  IADD3 R6, P1, PT, R117, R12, RZ ;  /* 0x0000000c75067210 */ /* 0x002fe20007f3e0ff */
[----:B------:R-:W-:Y:S01]  /*20650*/  IMAD R27, R67, 0xae, RZ ;  /* 0x000000ae431b7824 */ /* 0x000fe200078e02ff */
[----:B------:R-:W-:Y:S01]  /*20660*/  PRMT R14, R88, 0x7632, R14 ;  /* 0x00007632580e7816 */ /* 0x000fe2000000000e */
[----:B------:R1:W-:Y:S01]  /*20670*/  STG.E.U16 desc[UR10][R2.64], R88 ;  /* 0x0000005802007986 */ /* 0x0003e2000c10150a */
[----:B------:R-:W-:-:S02]  /*20680*/  LEA.HI.X.SX32 R7, R31, R13, 0x1, P1 ;  /* 0x0000000d1f077211 */ /* 0x000fc400008f0eff */
[----:B0-----:R-:W-:Y:S01]  /*20690*/  LEA.HI.X.SX32 R5, R119, R13, 0x1, P0 ;  /* 0x0000000d77057211 */ /* 0x001fe200000f0eff */
[----:B------:R-:W-:Y:S01]  /*206a0*/  IMAD R119, R67, 0xb0, RZ ;  /* 0x000000b043777824 */ /* 0x000fe200078e02ff */
[----:B------:R-:W-:Y:S01]  /*206b0*/  IADD3 R16, P0, PT, R27, R12, RZ ;  /* 0x0000000c1b107210 */ /* 0x000fe20007f1e0ff */
[----:B------:R-:W-:-:S03]  /*206c0*/  IMAD R17, R67, 0x57, RZ ;  /* 0x0000005743117824 */ /* 0x000fc600078e02ff */
[-C--:B-1----:R-:W-:Y:S01]  /*206d0*/  IADD3 R2, P1, PT, R119, R12.reuse, RZ ;  /* 0x0000000c77027210 */ /* 0x082fe20007f3e0ff */
[----:B------:R-:W-:Y:S01]  /*206e0*/  IMAD R31, R67, 0xb2, RZ ;  /* 0x000000b2431f7824 */ /* 0x000fe200078e02ff */
[----:B------:R0:W-:Y:S01]  /*206f0*/  STG.E.U16 desc[UR10][R4.64], R14 ;  /* 0x0000000e04007986 */ /* 0x0001e2000c10150a */
[-C--:B------:R-:W-:Y:S02]  /*20700*/  LEA.HI.X.SX32 R17, R17, R13.reuse, 0x1, P0 ;  /* 0x0000000d11117211 */ /* 0x080fe400000f0eff */
[----:B------:R-:W-:Y:S01]  /*20710*/  LEA.HI.X.SX32 R3, R33, R13, 0x1, P1 ;  /* 0x0000000d21037211 */ /* 0x000fe200008f0eff */
[----:B------:R1:W-:Y:S01]  /*20720*/  STG.E.U16 desc[UR10][R6.64], R90 ;  /* 0x0000005a06007986 */ /* 0x0003e2000c10150a */
[----:B------:R-:W-:Y:S01]  /*20730*/  IMAD R33, R67, 0xb6, RZ ;  /* 0x000000b643217824 */ /* 0x000fe200078e02ff */
[----:B0-----:R-:W-:Y:S02]  /*20740*/  PRMT R5, R90, 0x7632, R5 ;  /* 0x000076325a057816 */ /* 0x001fe40000000005 */
[----:B------:R-:W-:-:S02]  /*20750*/  IADD3 R4, P0, PT, R31, R12, RZ ;  /* 0x0000000c1f047210 */ /* 0x000fc40007f1e0ff */
[-C--:B-1----:R-:W-:Y:S01]  /*20760*/  IADD3 R6, P1, PT, R121, R12.reuse, RZ ;  /* 0x0000000c79067210 */ /* 0x082fe20007f3e0ff */
[----:B------:R0:W-:Y:S01]  /*20770*/  STG.E.U16 desc[UR10][R16.64], R5 ;  /* 0x0000000510007986 */ /* 0x0001e2000c10150a */
[----:B------:R-:W-:Y:S02]  /*20780*/  PRMT R14, R92, 0x7632, R14 ;  /* 0x000076325c0e7816 */ /* 0x000fe4000000000e */
[-C--:B------:R-:W-:Y:S01]  /*20790*/  LEA.HI.X.SX32 R7, R35, R13.reuse, 0x1, P1 ;  /* 0x0000000d23077211 */ /* 0x080fe200008f0eff */
[C---:B------:R-:W-:Y:S01]  /*207a0*/  IMAD R35, R67.reuse, 0xb8, RZ ;  /* 0x000000b843237824 */ /* 0x040fe200078e02ff */
[----:B------:R1:W-:Y:S01]  /*207b0*/  STG.E.U16 desc[UR10][R2.64], R92 ;  /* 0x0000005c02007986 */ /* 0x0003e2000c10150a */
[----:B------:R-:W-:Y:S01]  /*207c0*/  IMAD R125, R67, 0xbc, RZ ;  /* 0x000000bc437d7824 */ /* 0x000fe200078e02ff */
[-C--:B0-----:R-:W-:Y:S01]  /*207d0*/  LEA.HI.X.SX32 R5, R123, R13.reuse, 0x1, P0 ;  /* 0x0000000d7b057211 */ /* 0x081fe200000f0eff */
[----:B------:R-:W-:Y:S01]  /*207e0*/  IMAD R17, R67, 0x5b, RZ ;  /* 0x0000005b43117824 */ /* 0x000fe200078e02ff */
[-C--:B------:R-:W-:Y:S01]  /*207f0*/  IADD3 R16, P0, PT, R33, R12.reuse, RZ ;  /* 0x0000000c21107210 */ /* 0x080fe20007f1e0ff */
[----:B------:R-:W-:Y:S01]  /*20800*/  IMAD R123, R67, 0xba, RZ ;  /* 0x000000ba437b7824 */ /* 0x000fe200078e02ff */
[----:B-1----:R-:W-:Y:S01]  /*20810*/  IADD3 R2, P1, PT, R35, R12, RZ ;  /* 0x0000000c23027210 */ /* 0x002fe20007f3e0ff */
[----:B------:R0:W-:Y:S01]  /*20820*/  STG.E.U16 desc[UR10][R4.64], R14 ;  /* 0x0000000e04007986 */ /* 0x0001e2000c10150a */
[-C--:B------:R-:W-:Y:S01]  /*20830*/  LEA.HI.X.SX32 R17, R17, R13.reuse, 0x1, P0 ;  /* 0x0000000d11117211 */ /* 0x080fe200000f0eff */
[----:B------:R-:W-:Y:S01]  /*20840*/  IMAD R127, R67, 0x5d, RZ ;  /* 0x0000005d437f7824 */ /* 0x000fe200078e02ff */
        /* <DEDUP_REMOVED lines=16> */
[-C--:B------:R-:W-:Y:S01]  /*20950*/  LEA.HI.X.SX32 R17, R17, R13.reuse, 0x1, P0 ;  /* 0x0000000d11117211 */ /* 0x080fe200000f0eff */
[----:B------:R-:W-:Y:S01]  /*20960*/  IMAD R131, R67, 0x61, RZ ;  /* 0x0000006143837824 */ /* 0x000fe200078e02ff */
[-C--:B-1----:R-:W-:Y:S01]  /*20970*/  IADD3 R2, P1, PT, R45, R12.reuse, RZ ;  /* 0x0000000c2d027210 */ /* 0x082fe20007f3e0ff */
[----:B------:R-:W-:Y:S01]  /*20980*/  IMAD R129, R67, 0xc4, RZ ;  /* 0x000000c443817824 */ /* 0x000fe200078e02ff */
        /* <DEDUP_REMOVED lines=14> */
[----:B-1----:R-:W-:Y:S01]  /*20a70*/  IADD3 R2, P1, PT, R131, R12, RZ ;  /* 0x0000000c83027210 */ /* 0x002fe20007f3e0ff */
[----:B------:R-:W-:Y:S01]  /*20a80*/  IMAD R41, R67, 0xca, RZ ;  /* 0x000000ca43297824 */ /* 0x000fe200078e02ff */
[----:B------:R0:W-:Y:S01]  /*20a90*/  STG.E.U16 desc[UR10][R4.64], R14 ;  /* 0x0000000e04007986 */ /* 0x0001e2000c10150a */
[-C--:B------:R-:W-:Y:S02]  /*20aa0*/  LEA.HI.X.SX32 R17, R17, R13.reuse, 0x1, P0 ;  /* 0x0000000d11117211 */ /* 0x080fe400000f0eff */
[----:B------:R-:W-:Y:S01]  /*20ab0*/  LEA.HI.X.SX32 R3, R43, R13, 0x1, P1 ;  /* 0x0000000d2b037211 */ /* 0x000fe200008f0eff */
[----:B------:R1:W-:Y:S01]  /*20ac0*/  STG.E.U16 desc[UR10][R6.64], R102 ;  /* 0x0000006606007986 */ /* 0x0003e2000c10150a */
[C---:B------:R-:W-:Y:S02]  /*20ad0*/  IMAD R139, R67.reuse, 0x65, RZ ;  /* 0x00000065438b7824 */ /* 0x040fe400078e02ff */
        /* <DEDUP_REMOVED lines=40> */
[-C--:B-1----:R-:W-:Y:S01]  /*20d60*/  IADD3 R6, P1, PT, R193, R12.reuse, RZ ;  /* 0x0000000cc1067210 */ /* 0x082fe20007f3e0ff */
[----:B------:R-:W-:Y:S01]  /*20d70*/  IMAD R53, R67, 0xde, RZ ;  /* 0x000000de43357824 */ /* 0x000fe200078e02ff */
[----:B------:R-:W-:Y:S01]  /*20d80*/  PRMT R14, R112, 0x7632, R14 ;  /* 0x00007632700e7816 */ /* 0x000fe2000000000e */
[----:B------:R1:W-:Y:S01]  /*20d90*/  STG.E.U16 desc[UR10][R2.64], R112 ;  /* 0x0000007002007986 */ /* 0x0003e2000c10150a */
[-C--:B------:R-:W-:Y:S01]  /*20da0*/  LEA.HI.X.SX32 R7, R55, R13.reuse, 0x1, P1 ;  /* 0x0000000d37077211 */ /* 0x080fe200008f0eff */
[----:B------:R-:W-:Y:S01]  /*20db0*/  IMAD R197, R67, 0xe4, RZ ;  /* 0x000000e443c57824 */ /* 0x000fe200078e02ff */
        /* <DEDUP_REMOVED lines=48> */
[----:B------:R1:W-:Y:S01]  /*210c0*/  STG.E.U16 desc[UR10][R6.64], R122 ;  /* 0x0000007a06007986 */ /* 0x0003e2000c10150a */
[----:B------:R-:W-:Y:S02]  /*210d0*/  IMAD R205, R67, 0xf4, RZ ;  /* 0x000000f443cd7824 */ /* 0x000fe400078e02ff */
[----:B------:R-:W-:Y:S02]  /*210e0*/  LEA.HI.X.SX32 R3, R65, R13, 0x1, P1 ;  /* 0x0000000d41037211 */ /* 0x000fe400008f0eff */
[----:B0-----:R-:W-:Y:S02]  /*210f0*/  PRMT R5, R122, 0x7632, R5 ;  /* 0x000076327a057816 */ /* 0x001fe40000000005 */
[----:B------:R-:W-:-:S02]  /*21100*/  IADD3 R4, P0, PT, R203, R12, RZ ;  /* 0x0000000ccb047210 */ /* 0x000fc40007f1e0ff */
[----:B------:R-:W-:Y:S01]  /*21110*/  PRMT R14, R124, 0x7632, R14 ;  /* 0x000076327c0e7816 */ /* 0x000fe2000000000e */
[----:B------:R0:W-:Y:S01]  /*21120*/  STG.E.U16 desc[UR10][R16.64], R5 ;  /* 0x0000000510007986 */ /* 0x0001e2000c10150a */
[----:B------:R-:W-:Y:S01]  /*21130*/  IMAD R65, R67, 0xf6, RZ ;  /* 0x000000f643417824 */ /* 0x000fe200078e02ff */
[----:B-1----:R-:W-:Y:S02]  /*21140*/  IADD3 R6, P1, PT, R205, R12, RZ ;  /* 0x0000000ccd067210 */ /* 0x002fe40007f3e0ff */
[----:B------:R-:W-:Y:S01]  /*21150*/  STG.E.U16 desc[UR10][R2.64], R124 ;  /* 0x0000007c02007986 */ /* 0x000fe2000c10150a */
[----:B0-----:R-:W-:Y:S01]  /*21160*/  LEA.HI.X.SX32 R5, R207, R13, 0x1, P0 ;  /* 0x0000000dcf057211 */ /* 0x001fe200000f0eff */
[----:B------:R-:W-:-:S04]  /*21170*/  IMAD R17, R67, 0x7b, RZ ;  /* 0x0000007b43117824 */ /* 0x000fc800078e02ff */
[----:B------:R0:W-:Y:S01]  /*21180*/  STG.E.U16 desc[UR10][R4.64], R14 ;  /* 0x0000000e04007986 */ /* 0x0001e2000c10150a */
[-C--:B------:R-:W-:Y:S01]  /*21190*/  LEA.HI.X.SX32 R7, R87, R13.reuse, 0x1, P1 ;  /* 0x0000000d57077211 */ /* 0x080fe200008f0eff */
[----:B------:R-:W-:Y:S01]  /*211a0*/  IMAD R87, R67, 0xfa, RZ ;  /* 0x000000fa43577824 */ /* 0x000fe200078e02ff */
[-C--:B------:R-:W-:Y:S01]  /*211b0*/  IADD3 R16, P0, PT, R65, R12.reuse, RZ ;  /* 0x0000000c41107210 */ /* 0x080fe20007f1e0ff */
[----:B------:R-:W-:Y:S01]  /*211c0*/  IMAD R207, R67, 0xf8, RZ ;  /* 0x000000f843cf7824 */ /* 0x000fe200078e02ff */
[----:B0-----:R-:W0:Y:S02]  /*211d0*/  LDC R14, c[0x0][0x3e8] ;  /* 0x0000fa00ff0e7b82 */ /* 0x001e240000000800 */
[----:B------:R-:W-:Y:S01]  /*211e0*/  LEA.HI.X.SX32 R17, R17, R13, 0x1, P0 ;  /* 0x0000000d11117211 */ /* 0x000fe200000f0eff */
[----:B------:R-:W-:Y:S01]  /*211f0*/  IMAD R209, R67, 0x7d, RZ ;  /* 0x0000007d43d17824 */ /* 0x000fe200078e02ff */
[----:B------:R-:W-:Y:S02]  /*21200*/  PRMT R5, R126, 0x7632, R5 ;  /* 0x000076327e057816 */ /* 0x000fe40000000005 */
[-C--:B------:R-:W-:Y:S01]  /*21210*/  IADD3 R4, P0, PT, R87, R12.reuse, RZ ;  /* 0x0000000c57047210 */ /* 0x080fe20007f1e0ff */
[----:B------:R1:W-:Y:S01]  /*21220*/  STG.E.U16 desc[UR10][R6.64], R126 ;  /* 0x0000007e06007986 */ /* 0x0003e2000c10150a */
[----:B------:R-:W-:-:S03]  /*21230*/  IADD3 R2, P1, PT, R207, R12, RZ ;  /* 0x0000000ccf027210 */ /* 0x000fc60007f3e0ff */
[----:B------:R2:W-:Y:S01]  /*21240*/  STG.E.U16 desc[UR10][R16.64], R5 ;  /* 0x0000000510007986 */ /* 0x0005e2000c10150a */
[-C--:B------:R-:W-:Y:S02]  /*21250*/  LEA.HI.X.SX32 R3, R91, R13.reuse, 0x1, P1 ;  /* 0x0000000d5b037211 */ /* 0x080fe400008f0eff */
[----:B-1----:R-:W-:Y:S02]  /*21260*/  PRMT R7, R128, 0x7632, R7 ;  /* 0x0000763280077816 */ /* 0x002fe40000000007 */
[----:B--2---:R-:W-:Y:S01]  /*21270*/  LEA.HI.X.SX32 R5, R209, R13, 0x1, P0 ;  /* 0x0000000dd1057211 */ /* 0x004fe200000f0eff */
[----:B------:R-:W-:Y:S01]  /*21280*/  IMAD R209, R67, 0xfc, RZ ;  /* 0x000000fc43d17824 */ /* 0x000fe200078e02ff */
[----:B------:R-:W-:Y:S04]  /*21290*/  STG.E.U16 desc[UR10][R2.64], R128 ;  /* 0x0000008002007986 */ /* 0x000fe8000c10150a */
[----:B------:R-:W-:Y:S01]  /*212a0*/  IADD3 R6, P0, PT, R209, R12, RZ ;  /* 0x0000000cd1067210 */ /* 0x000fe20007f1e0ff */
[----:B------:R1:W-:Y:S01]  /*212b0*/  STG.E.U16 desc[UR10][R4.64], R7 ;  /* 0x0000000704007986 */ /* 0x0003e2000c10150a */
[----:B------:R-:W-:-:S02]  /*212c0*/  IMAD R91, R67, 0xfe, RZ ;  /* 0x000000fe435b7824 */ /* 0x000fc400078e02ff */
[----:B-1----:R-:W-:Y:S01]  /*212d0*/  LEA.HI.X.SX32 R7, R83, R13, 0x1, P0 ;  /* 0x0000000d53077211 */ /* 0x002fe200000f0eff */
[----:B0-----:R-:W-:Y:S02]  /*212e0*/  IMAD R83, R14, 0x102, RZ ;  /* 0x000001020e537824 */ /* 0x001fe400078e02ff */
[----:B------:R-:W0:Y:S01]  /*212f0*/  LDC R14, c[0x0][0x3e8] ;  /* 0x0000fa00ff0e7b82 */ /* 0x000e220000000800 */
[----:B------:R-:W-:Y:S02]  /*21300*/  LEA R17, R67, -R67, 0x7 ;  /* 0x8000004343117211 */ /* 0x000fe400078e38ff */
[----:B------:R-:W-:Y:S02]  /*21310*/  IADD3 R16, P1, PT, R91, R12, RZ ;  /* 0x0000000c5b107210 */ /* 0x000fe40007f3e0ff */
[----:B------:R-:W-:Y:S02]  /*21320*/  F2FP.BF16.F32.PACK_AB R77, R78, R77 ;  /* 0x0000004d4e4d723e */ /* 0x000fe400000010ff */
[----:B------:R-:W-:-:S02]  /*21330*/  LEA.HI.X.SX32 R17, R17, R13, 0x1, P1 ;  /* 0x0000000d11117211 */ /* 0x000fc400008f0eff */
[----:B------:R-:W-:Y:S02]  /*21340*/  PRMT R78, R130, 0x7632, R78 ;  /* 0x00007632824e7816 */ /* 0x000fe4000000004e */
[----:B------:R-:W-:Y:S01]  /*21350*/  F2FP.BF16.F32.PACK_AB R73, R74, R73 ;  /* 0x000000494a49723e */ /* 0x000fe200000010ff */
[----:B------:R3:W-:Y:S01]  /*21360*/  STG.E.U16 desc[UR10][R6.64], R130 ;  /* 0x0000008206007986 */ /* 0x0007e2000c10150a */
[----:B------:R-:W1:Y:S01]  /*21370*/  LDC R74, c[0x0][0x3e8] ;  /* 0x0000fa00ff4a7b82 */ /* 0x000e620000000800 */
[----:B------:R-:W-:Y:S02]  /*21380*/  SHF.L.U32 R3, R67, 0x7, RZ ;  /* 0x0000000743037819 */ /* 0x000fe400000006ff */
[----:B------:R-:W-:Y:S01]  /*21390*/  LEA R2, P2, R211, R12, 0x8 ;  /* 0x0000000cd3027211 */ /* 0x000fe200078440ff */
[----:B------:R4:W-:Y:S01]  /*213a0*/  STG.E.U16 desc[UR10][R16.64], R78 ;  /* 0x0000004e10007986 */ /* 0x0009e2000c10150a */
[----:B------:R-:W-:Y:S02]  /*213b0*/  IMAD R211, R18, 0x104, RZ ;  /* 0x0000010412d37824 */ /* 0x000fe400078e02ff */
[----:B------:R-:W-:Y:S01]  /*213c0*/  LEA.HI.X.SX32 R3, R3, R13, 0x1, P2 ;  /* 0x0000000d03037211 */ /* 0x000fe200010f0eff */
[----:B------:R-:W2:Y:S01]  /*213d0*/  LDC R18, c[0x0][0x3e8] ;  /* 0x0000fa00ff127b82 */ /* 0x000ea20000000800 */
[----:B---3--:R-:W-:Y:S01]  /*213e0*/  IMAD R7, R70, 0x106, RZ ;  /* 0x0000010646077824 */ /* 0x008fe200078e02ff */
[C---:B------:R-:W-:Y:S01]  /*213f0*/  PRMT R70, R69.reuse, 0x7610, R70 ;  /* 0x0000761045467816 */ /* 0x040fe20000000046 */
[----:B----4-:R-:W-:Y:S01]  /*21400*/  IMAD R17, R72, 0x108, RZ ;  /* 0x0000010848117824 */ /* 0x010fe200078e02ff */
[----:B------:R-:W-:Y:S01]  /*21410*/  PRMT R72, R69, 0x7632, R72 ;  /* 0x0000763245487816 */ /* 0x000fe20000000048 */
[----:B0-----:R-:W-:Y:S01]  /*21420*/  IMAD R69, R14, 0x10a, RZ ;  /* 0x0000010a0e457824 */ /* 0x001fe200078e02ff */
[----:B------:R-:W-:-:S02]  /*21430*/  LEA R5, R67, R67, 0x7 ;  /* 0x0000004343057211 */ /* 0x000fc400078e38ff */
[----:B------:R-:W0:Y:S01]  /*21440*/  LDC R14, c[0x0][0x3e8] ;  /* 0x0000fa00ff0e7b82 */ /* 0x000e220000000800 */
[----:B------:R-:W-:Y:S01]  /*21450*/  IADD3 R4, P0, PT, R83, R12, RZ ;  /* 0x0000000c53047210 */ /* 0x000fe20007f1e0ff */
[----:B------:R3:W-:Y:S01]  /*21460*/  STG.E.U16 desc[UR10][R2.64], R68 ;  /* 0x0000004402007986 */ /* 0x0007e2000c10150a */
[----:B------:R-:W-:Y:S02]  /*21470*/  F2FP.BF16.F32.PACK_AB R75, R76, R75 ;  /* 0x0000004b4c4b723e */ /* 0x000fe400000010ff */
[----:B------:R-:W-:-:S03]  /*21480*/  LEA.HI.X.SX32 R5, R5, R13, 0x1, P0 ;  /* 0x0000000d05057211 */ /* 0x000fc600000f0eff */
[----:B------:R-:W4:Y:S01]  /*21490*/  LDC R76, c[0x0][0x3e8] ;  /* 0x0000fa00ff4c7b82 */ /* 0x000f220000000800 */
[----:B---3--:R-:W-:Y:S02]  /*214a0*/  PRMT R3, R68, 0x7632, R3 ;  /* 0x0000763244037816 */ /* 0x008fe40000000003 */
[----:B------:R-:W-:-:S05]  /*214b0*/  IADD3 R2, P0, PT, R211, R12, RZ ;  /* 0x0000000cd3027210 */ /* 0x000fca0007f1e0ff */
[----:B------:R-:W3:Y:S01]  /*214c0*/  LDC R68, c[0x0][0x3e8] ;  /* 0x0000fa00ff447b82 */ /* 0x000ee20000000800 */
[----:B------:R1:W-:Y:S01]  /*214d0*/  STG.E.U16 desc[UR10][R4.64], R3 ;  /* 0x0000000304007986 */ /* 0x0003e2000c10150a */
[----:B------:R-:W-:Y:S01]  /*214e0*/  IMAD R83, R67, 0x83, RZ ;  /* 0x0000008343537824 */ /* 0x000fe200078e02ff */
[-C--:B------:R-:W-:Y:S02]  /*214f0*/  IADD3 R6, P1, PT, R7, R12.reuse, RZ ;  /* 0x0000000c07067210 */ /* 0x080fe40007f3e0ff */
[----:B------:R-:W-:Y:S02]  /*21500*/  IADD3 R16, P2, PT, R17, R12, RZ ;  /* 0x0000000c11107210 */ /* 0x000fe40007f5e0ff */
[-C--:B------:R-:W-:Y:S02]  /*21510*/  LEA.HI.X.SX32 R7, R83, R13.reuse, 0x1, P1 ;  /* 0x0000000d53077211 */ /* 0x080fe400008f0eff */
[-C--:B-1----:R-:W-:Y:S01]  /*21520*/  LEA.HI.X.SX32 R3, R89, R13.reuse, 0x1, P0 ;  /* 0x0000000d59037211 */ /* 0x082fe200000f0eff */
[----:B------:R-:W-:Y:S01]  /*21530*/  IMAD R83, R74, 0x10c, RZ ;  /* 0x0000010c4a537824 */ /* 0x000fe200078e02ff */
[----:B------:R-:W-:-:S03]  /*21540*/  LEA.HI.X.SX32 R17, R95, R13, 0x1, P2 ;  /* 0x0000000d5f117211 */ /* 0x000fc600010f0eff */
[----:B------:R1:W-:Y:S01]  /*21550*/  STG.E.U16 desc[UR10][R2.64], R70 ;  /* 0x0000004602007986 */ /* 0x0003e2000c10150a */
[----:B------:R-:W-:-:S03]  /*21560*/  IMAD R5, R67, 0x85, RZ ;  /* 0x0000008543057824 */ /* 0x000fc600078e02ff */
[----:B------:R0:W-:Y:S01]  /*21570*/  STG.E.U16 desc[UR10][R6.64], R72 ;  /* 0x0000004806007986 */ /* 0x0001e2000c10150a */
[----:B-1----:R-:W1:Y:S03]  /*21580*/  LDC R70, c[0x0][0x3e8] ;  /* 0x0000fa00ff467b82 */ /* 0x002e660000000800 */
[----:B------:R2:W-:Y:S01]  /*21590*/  STG.E.U16 desc[UR10][R16.64], R71 ;  /* 0x0000004710007986 */ /* 0x0005e2000c10150a */
[-C--:B------:R-:W-:Y:S01]  /*215a0*/  IADD3 R2, P1, PT, R83, R12.reuse, RZ ;  /* 0x0000000c53027210 */ /* 0x080fe20007f3e0ff */
[----:B0-----:R-:W-:Y:S01]  /*215b0*/  IMAD R83, R14, 0x114, RZ ;  /* 0x000001140e537824 */ /* 0x001fe200078e02ff */
[----:B------:R-:W-:Y:S02]  /*215c0*/  IADD3 R4, P0, PT, R69, R12, RZ ;  /* 0x0000000c45047210 */ /* 0x000fe40007f1e0ff */
[----:B------:R-:W-:Y:S01]  /*215d0*/  PRMT R72, R71, 0x7632, R72 ;  /* 0x0000763247487816 */ /* 0x000fe20000000048 */
[----:B------:R-:W0:Y:S01]  /*215e0*/  LDC R14, c[0x0][0x3e8] ;  /* 0x0000fa00ff0e7b82 */ /* 0x000e220000000800 */
[----:B--2---:R-:W-:-:S07]  /*215f0*/  IMAD R17, R18, 0x110, RZ ;  /* 0x0000011012117824 */ /* 0x004fce00078e02ff */
[----:B------:R-:W2:Y:S01]  /*21600*/  LDC R18, c[0x0][0x3e8] ;  /* 0x0000fa00ff127b82 */ /* 0x000ea20000000800 */
[----:B----4-:R-:W-:Y:S01]  /*21610*/  IMAD R89, R76, 0x10e, RZ ;  /* 0x0000010e4c597824 */ /* 0x010fe200078e02ff */
[----:B------:R-:W-:Y:S02]  /*21620*/  LEA.HI.X.SX32 R5, R5, R13, 0x1, P0 ;  /* 0x0000000d05057211 */ /* 0x000fe400000f0eff */
[----:B------:R-:W-:-:S04]  /*21630*/  PRMT R74, R73, 0x7610, R74 ;  /* 0x00007610494a7816 */ /* 0x000fc8000000004a */
[----:B------:R-:W4:Y:S01]  /*21640*/  LDC R71, c[0x0][0x3e8] ;  /* 0x0000fa00ff477b82 */ /* 0x000f220000000800 */
[----:B------:R-:W-:Y:S01]  /*21650*/  PRMT R76, R73, 0x7632, R76 ;  /* 0x00007632494c7816 */ /* 0x000fe2000000004c */
[----:B---3--:R-:W-:Y:S01]  /*21660*/  IMAD R73, R68, 0x112, RZ ;  /* 0x0000011244497824 */ /* 0x008fe200078e02ff */
[-C--:B------:R-:W-:Y:S01]  /*21670*/  LEA.HI.X.SX32 R3, R97, R13.reuse, 0x1, P1 ;  /* 0x0000000d61037211 */ /* 0x080fe200008f0eff */
[----:B------:R-:W-:Y:S01]  /*21680*/  IMAD R7, R67, 0x87, RZ ;  /* 0x0000008743077824 */ /* 0x000fe200078e02ff */
[-C--:B------:R-:W-:Y:S01]  /*21690*/  IADD3 R6, P2, PT, R89, R12.reuse, RZ ;  /* 0x0000000c59067210 */ /* 0x080fe20007f5e0ff */
[----:B------:R3:W-:Y:S01]  /*216a0*/  STG.E.U16 desc[UR10][R4.64], R72 ;  /* 0x0000004804007986 */ /* 0x0007e2000c10150a */
[----:B------:R-:W-:Y:S01]  /*216b0*/  IMAD R69, R67, 0x89, RZ ;  /* 0x0000008943457824 */ /* 0x000fe200078e02ff */
[----:B------:R-:W-:Y:S01]  /*216c0*/  IADD3 R16, P0, PT, R17, R12, RZ ;  /* 0x0000000c11107210 */ /* 0x000fe20007f1e0ff */
[----:B------:R-:W5:Y:S01]  /*216d0*/  LDC R68, c[0x0][0x3e8] ;  /* 0x0000fa00ff447b82 */ /* 0x000f620000000800 */
[-C--:B------:R-:W-:Y:S01]  /*216e0*/  LEA.HI.X.SX32 R7, R7, R13.reuse, 0x1, P2 ;  /* 0x0000000d07077211 */ /* 0x080fe200010f0eff */
[----:B------:R1:W-:Y:S01]  /*216f0*/  STG.E.U16 desc[UR10][R2.64], R74 ;  /* 0x0000004a02007986 */ /* 0x0003e2000c10150a */
[----:B------:R-:W-:-:S02]  /*21700*/  LEA.HI.X.SX32 R17, R103, R13, 0x1, P0 ;  /* 0x0000000d67117211 */ /* 0x000fc400000f0eff */
[----:B---3--:R-:W-:-:S03]  /*21710*/  IADD3 R4, P1, PT, R73, R12, RZ ;  /* 0x0000000c49047210 */ /* 0x008fc60007f3e0ff */
[----:B------:R-:W3:Y:S01]  /*21720*/  LDC R72, c[0x0][0x3e8] ;  /* 0x0000fa00ff487b82 */ /* 0x000ee20000000800 */
[----:B------:R-:W-:Y:S02]  /*21730*/  PRMT R73, R75, 0x7632, R73 ;  /* 0x000076324b497816 */ /* 0x000fe40000000049 */
[-C--:B------:R-:W-:Y:S02]  /*21740*/  LEA.HI.X.SX32 R5, R69, R13.reuse, 0x1, P1 ;  /* 0x0000000d45057211 */ /* 0x080fe400008f0eff */
[-C--:B-1----:R-:W-:Y:S01]  /*21750*/  IADD3 R2, P2, PT, R83, R12.reuse, RZ ;  /* 0x0000000c53027210 */ /* 0x082fe20007f5e0ff */
[----:B------:R-:W-:Y:S01]  /*21760*/  IMAD R69, R70, 0x116, RZ ;  /* 0x0000011646457824 */ /* 0x000fe200078e02ff */
[----:B------:R1:W-:Y:S01]  /*21770*/  STG.E.U16 desc[UR10][R6.64], R76 ;  /* 0x0000004c06007986 */ /* 0x0003e2000c10150a */
[----:B------:R-:W3:Y:S01]  /*21780*/  LDC R70, c[0x0][0x3e8] ;  /* 0x0000fa00ff467b82 */ /* 0x000ee20000000800 */
[----:B------:R-:W-:Y:S02]  /*21790*/  LEA.HI.X.SX32 R3, R99, R13, 0x1, P2 ;  /* 0x0000000d63037211 */ /* 0x000fe400010f0eff */
[----:B------:R2:W-:Y:S04]  /*217a0*/  STG.E.U16 desc[UR10][R16.64], R75 ;  /* 0x0000004b10007986 */ /* 0x0005e8000c10150a */
[----:B------:R-:W-:Y:S01]  /*217b0*/  STG.E.U16 desc[UR10][R4.64], R73 ;  /* 0x0000004904007986 */ /* 0x000fe2000c10150a */
[----:B-1----:R-:W-:Y:S01]  /*217c0*/  IMAD R7, R67, 0x8b, RZ ;  /* 0x0000008b43077824 */ /* 0x002fe200078e02ff */
[----:B------:R-:W-:-:S02]  /*217d0*/  IADD3 R6, P0, PT, R69, R12, RZ ;  /* 0x0000000c45067210 */ /* 0x000fc40007f1e0ff */
[----:B------:R0:W-:Y:S01]  /*217e0*/  STG.E.U16 desc[UR10][R2.64], R77 ;  /* 0x0000004d02007986 */ /* 0x0001e2000c10150a */
[----:B--2---:R-:W-:Y:S01]  /*217f0*/  IMAD R17, R18, 0x11a, RZ ;  /* 0x0000011a12117824 */ /* 0x004fe200078e02ff */
[----:B------:R-:W-:Y:S01]  /*21800*/  LEA.HI.X.SX32 R7, R7, R13, 0x1, P0 ;  /* 0x0000000d07077211 */ /* 0x000fe200000f0eff */
[----:B----4-:R-:W-:Y:S01]  /*21810*/  IMAD R71, R71, 0x118, RZ ;  /* 0x0000011847477824 */ /* 0x010fe200078e02ff */
[----:B------:R-:W-:Y:S01]  /*21820*/  PRMT R18, R77, 0x7632, R18 ;  /* 0x000076324d127816 */ /* 0x000fe20000000012 */
[----:B0-----:R-:W-:Y:S02]  /*21830*/  IMAD R3, R14, 0x11c, RZ ;  /* 0x0000011c0e037824 */ /* 0x001fe400078e02ff */
[----:B------:R-:W0:Y:S02]  /*21840*/  LDC R14, c[0x0][0x3e8] ;  /* 0x0000fa00ff0e7b82 */ /* 0x000e240000000800 */
[----:B------:R1:W-:Y:S01]  /*21850*/  STG.E.U16 desc[UR10][R6.64], R18 ;  /* 0x0000001206007986 */ /* 0x0003e2000c10150a */
[-C--:B------:R-:W-:Y:S01]  /*21860*/  IADD3 R4, P1, PT, R71, R12.reuse, RZ ;  /* 0x0000000c47047210 */ /* 0x080fe20007f3e0ff */
[----:B------:R-:W-:Y:S01]  /*21870*/  IMAD R69, R67, 0x8d, RZ ;  /* 0x0000008d43457824 */ /* 0x000fe200078e02ff */
[----:B------:R-:W-:-:S02]  /*21880*/  IADD3 R2, P0, PT, R17, R12, RZ ;  /* 0x0000000c11027210 */ /* 0x000fc40007f1e0ff */
[----:B------:R-:W-:Y:S02]  /*21890*/  LEA.HI.X.SX32 R5, R101, R13, 0x1, P1 ;  /* 0x0000000d65057211 */ /* 0x000fe400008f0eff */
[-C--:B------:R-:W-:Y:S01]  /*218a0*/  IADD3 R16, P1, PT, R3, R12.reuse, RZ ;  /* 0x0000000c03107210 */ /* 0x080fe20007f3e0ff */
[----:B-1----:R-:W1:Y:S01]  /*218b0*/  LDC R18, c[0x0][0x3e8] ;  /* 0x0000fa00ff127b82 */ /* 0x002e620000000800 */
[----:B------:R-:W-:Y:S02]  /*218c0*/  F2FP.BF16.F32.PACK_AB R79, R80, R79 ;  /* 0x0000004f504f723e */ /* 0x000fe400000010ff */
[-C--:B------:R-:W-:Y:S01]  /*218d0*/  LEA.HI.X.SX32 R3, R69, R13.reuse, 0x1, P0 ;  /* 0x0000000d45037211 */ /* 0x080fe200000f0eff */
[----:B-----5:R-:W-:Y:S01]  /*218e0*/  IMAD R69, R68, 0x11e, RZ ;  /* 0x0000011e44457824 */ /* 0x020fe200078e02ff */
[----:B------:R-:W-:Y:S01]  /*218f0*/  PRMT R74, R79, 0x7632, R74 ;  /* 0x000076324f4a7816 */ /* 0x000fe2000000004a */
[----:B------:R2:W-:Y:S01]  /*21900*/  STG.E.U16 desc[UR10][R4.64], R79 ;  /* 0x0000004f04007986 */ /* 0x0005e2000c10150a */
[----:B------:R-:W-:Y:S01]  /*21910*/  LEA.HI.X.SX32 R17, R85, R13, 0x1, P1 ;  /* 0x0000000d55117211 */ /* 0x000fe200008f0eff */
[----:B------:R-:W4:Y:S02]  /*21920*/  LDC R68, c[0x0][0x3e8] ;  /* 0x0000fa00ff447b82 */ /* 0x000f240000000800 */
[----:B------:R5:W-:Y:S01]  /*21930*/  STG.E.U16 desc[UR10][R2.64], R74 ;  /* 0x0000004a02007986 */ /* 0x000be2000c10150a */
[----:B---3--:R-:W-:Y:S01]  /*21940*/  IMAD R71, R70, 0x120, RZ ;  /* 0x0000012046477824 */ /* 0x008fe200078e02ff */
[----:B--2---:R-:W-:-:S02]  /*21950*/  IADD3 R4, P0, PT, R69, R12, RZ ;  /* 0x0000000c45047210 */ /* 0x004fc40007f1e0ff */
[----:B------:R0:W-:Y:S02]  /*21960*/  STG.E.U16 desc[UR10][R16.64], R86 ;  /* 0x0000005610007986 */ /* 0x0001e4000c10150a */
[----:B------:R-:W2:Y:S01]  /*21970*/  LDC R69, c[0x0][0x3e8] ;  /* 0x0000fa00ff457b82 */ /* 0x000ea20000000800 */
[----:B------:R-:W-:Y:S01]  /*21980*/  IMAD R7, R67, 0x8f, RZ ;  /* 0x0000008f43077824 */ /* 0x000fe200078e02ff */
[----:B-----5:R-:W-:Y:S01]  /*21990*/  IADD3 R2, P1, PT, R71, R12, RZ ;  /* 0x0000000c47027210 */ /* 0x020fe20007f3e0ff */
[----:B------:R-:W-:Y:S02]  /*219a0*/  IMAD R73, R72, 0x122, RZ ;  /* 0x0000012248497824 */ /* 0x000fe400078e02ff */
[----:B-1----:R-:W-:Y:S01]  /*219b0*/  IMAD R71, R18, 0x126, RZ ;  /* 0x0000012612477824 */ /* 0x002fe200078e02ff */
[----:B------:R-:W-:Y:S02]  /*219c0*/  F2FP.BF16.F32.PACK_AB R141, R142, R141 ;  /* 0x0000008d8e8d723e */ /* 0x000fe400000010ff */
[----:B------:R-:W1:Y:S01]  /*219d0*/  LDC R18, c[0x0][0x3e8] ;  /* 0x0000fa00ff127b82 */ /* 0x000e620000000800 */
[----:B0-----:R-:W-:-:S07]  /*219e0*/  IMAD R17, R14, 0x124, RZ ;  /* 0x000001240e117824 */ /* 0x001fce00078e02ff */
[----:B------:R-:W0:Y:S01]  /*219f0*/  LDC R14, c[0x0][0x3e8] ;  /* 0x0000fa00ff0e7b82 */ /* 0x000e220000000800 */
[-C--:B------:R-:W-:Y:S01]  /*21a00*/  LEA.HI.X.SX32 R5, R7, R13.reuse, 0x1, P0 ;  /* 0x0000000d07057211 */ /* 0x080fe200000f0eff */
[----:B------:R-:W-:Y:S01]  /*21a10*/  IMAD R7, R67, 0x91, RZ ;  /* 0x0000009143077824 */ /* 0x000fe200078e02ff */
[-C--:B------:R-:W-:Y:S02]  /*21a20*/  IADD3 R6, P0, PT, R73, R12.reuse, RZ ;  /* 0x0000000c49067210 */ /* 0x080fe40007f1e0ff */
[----:B------:R-:W-:Y:S02]  /*21a30*/  PRMT R72, R86, 0x7632, R72 ;  /* 0x0000763256487816 */ /* 0x000fe40000000048 */
[-C--:B------:R-:W-:Y:S01]  /*21a40*/  LEA.HI.X.SX32 R3, R93, R13.reuse, 0x1, P1 ;  /* 0x0000000d5d037211 */ /* 0x080fe200008f0eff */
[----:B------:R-:W3:Y:S01]  /*21a50*/  LDC R70, c[0x0][0x3e8] ;  /* 0x0000fa00ff467b82 */ /* 0x000ee20000000800 */
[----:B------:R-:W-:Y:S01]  /*21a60*/  LEA.HI.X.SX32 R7, R7, R13, 0x1, P0 ;  /* 0x0000000d07077211 */ /* 0x000fe200000f0eff */
[----:B------:R5:W-:Y:S01]  /*21a70*/  STG.E.U16 desc[UR10][R4.64], R72 ;  /* 0x0000004804007986 */ /* 0x000be2000c10150a */
[----:B------:R-:W-:-:S02]  /*21a80*/  IADD3 R16, P0, PT, R17, R12, RZ ;  /* 0x0000000c11107210 */ /* 0x000fc40007f1e0ff */
[----:B------:R-:W-:Y:S01]  /*21a90*/  PRMT R73, R141, 0x7632, R73 ;  /* 0x000076328d497816 */ /* 0x000fe20000000049 */
[----:B------:R4:W-:Y:S01]  /*21aa0*/  STG.E.U16 desc[UR10][R2.64], R141 ;  /* 0x0000008d02007986 */ /* 0x0009e2000c10150a */
[----:B------:R-:W-:Y:S01]  /*21ab0*/  F2FP.BF16.F32.PACK_AB R143, R144, R143 ;  /* 0x0000008f908f723e */ /* 0x000fe200000010ff */
[----:B--2---:R-:W-:Y:S01]  /*21ac0*/  IMAD R69, R69, 0x12a, RZ ;  /* 0x0000012a45457824 */ /* 0x004fe200078e02ff */
[-C--:B------:R-:W-:Y:S01]  /*21ad0*/  LEA.HI.X.SX32 R17, R105, R13.reuse, 0x1, P0 ;  /* 0x0000000d69117211 */ /* 0x080fe200000f0eff */
[----:B-----5:R-:W-:Y:S01]  /*21ae0*/  IMAD R5, R67, 0x93, RZ ;  /* 0x0000009343057824 */ /* 0x020fe200078e02ff */
[-C--:B------:R-:W-:Y:S01]  /*21af0*/  IADD3 R4, P1, PT, R71, R12.reuse, RZ ;  /* 0x0000000c47047210 */ /* 0x080fe20007f3e0ff */
[----:B----4-:R-:W-:Y:S01]  /*21b00*/  IMAD R3, R68, 0x128, RZ ;  /* 0x0000012844037824 */ /* 0x010fe200078e02ff */
[----:B------:R2:W-:Y:S02]  /*21b10*/  STG.E.U16 desc[UR10][R6.64], R73 ;  /* 0x0000004906007986 */ /* 0x0005e4000c10150a */
[----:B------:R-:W-:Y:S01]  /*21b20*/  LEA.HI.X.SX32 R5, R5, R13, 0x1, P1 ;  /* 0x0000000d05057211 */ /* 0x000fe200008f0eff */
[----:B------:R-:W4:Y:S01]  /*21b30*/  LDC R68, c[0x0][0x3e8] ;  /* 0x0000fa00ff447b82 */ /* 0x000f220000000800 */
[----:B------:R-:W-:Y:S01]  /*21b40*/  PRMT R71, R143, 0x7632, R71 ;  /* 0x000076328f477816 */ /* 0x000fe20000000047 */
[----:B------:R0:W-:Y:S01]  /*21b50*/  STG.E.U16 desc[UR10][R16.64], R143 ;  /* 0x0000008f10007986 */ /* 0x0001e2000c10150a */
[----:B------:R-:W-:-:S02]  /*21b60*/  IADD3 R2, P0, PT, R3, R12, RZ ;  /* 0x0000000c03027210 */ /* 0x000fc40007f1e0ff */
[----:B------:R-:W-:Y:S01]  /*21b70*/  F2FP.BF16.F32.PACK_AB R145, R146, R145 ;  /* 0x000000919291723e */ /* 0x000fe200000010ff */
[----:B------:R5:W-:Y:S01]  /*21b80*/  STG.E.U16 desc[UR10][R4.64], R71 ;  /* 0x0000004704007986 */ /* 0x000be2000c10150a */
[----:B--2---:R-:W-:Y:S01]  /*21b90*/  IMAD R7, R67, 0x95, RZ ;  /* 0x0000009543077824 */ /* 0x004fe200078e02ff */
[-C--:B------:R-:W-:Y:S01]  /*21ba0*/  IADD3 R6, P1, PT, R69, R12.reuse, RZ ;  /* 0x0000000c45067210 */ /* 0x080fe20007f3e0ff */
[----:B0-----:R-:W-:Y:S01]  /*21bb0*/  IMAD R17, R14, 0x12c, RZ ;  /* 0x0000012c0e117824 */ /* 0x001fe200078e02ff */
[-C--:B------:R-:W-:Y:S01]  /*21bc0*/  LEA.HI.X.SX32 R3, R107, R13.reuse, 0x1, P0 ;  /* 0x0000000d6b037211 */ /* 0x080fe200000f0eff */
[----:B------:R-:W0:Y:S01]  /*21bd0*/  LDC R14, c[0x0][0x3e8] ;  /* 0x0000fa00ff0e7b82 */ /* 0x000e220000000800 */
[----:B------:R-:W-:Y:S02]  /*21be0*/  LEA.HI.X.SX32 R7, R7, R13, 0x1, P1 ;  /* 0x0000000d07077211 */ /* 0x000fe400008f0eff */
[----:B-----5:R-:W-:Y:S02]  /*21bf0*/  PRMT R5, R145, 0x7632, R5 ;  /* 0x0000763291057816 */ /* 0x020fe40000000005 */
[----:B------:R-:W-:Y:S01]  /*21c00*/  IADD3 R4, P0, PT, R17, R12, RZ ;  /* 0x0000000c11047210 */ /* 0x000fe20007f1e0ff */
[----:B-1----:R-:W-:Y:S01]  /*21c10*/  IMAD R17, R18, 0x12e, RZ ;  /* 0x0000012e12117824 */ /* 0x002fe200078e02ff */
[----:B------:R-:W-:Y:S01]  /*21c20*/  STG.E.U16 desc[UR10][R2.64], R145 ;  /* 0x0000009102007986 */ /* 0x000fe2000c10150a */
[----:B------:R-:W1:Y:S03]  /*21c30*/  LDC R69, c[0x0][0x3e8] ;  /* 0x0000fa00ff457b82 */ /* 0x000e660000000800 */
[----:B------:R2:W-:Y:S01]  /*21c40*/  STG.E.U16 desc[UR10][R6.64], R5 ;  /* 0x0000000506007986 */ /* 0x0005e2000c10150a */
[----:B---3--:R-:W-:Y:S01]  /*21c50*/  IMAD R71, R70, 0x130, RZ ;  /* 0x0000013046477824 */ /* 0x008fe200078e02ff */
[----:B------:R-:W-:-:S03]  /*21c60*/  F2FP.BF16.F32.PACK_AB R147, R148, R147 ;  /* 0x000000939493723e */ /* 0x000fc600000010ff */
[----:B------:R-:W3:Y:S01]  /*21c70*/  LDC R18, c[0x0][0x3e8] ;  /* 0x0000fa00ff127b82 */ /* 0x000ee20000000800 */
[----:B--2---:R-:W-:Y:S01]  /*21c80*/  LEA.HI.X.SX32 R5, R9, R13, 0x1, P0 ;  /* 0x0000000d09057211 */ /* 0x004fe200000f0eff */
[----:B------:R-:W-:Y:S01]  /*21c90*/  IMAD R9, R67, 0x97, RZ ;  /* 0x0000009743097824 */ /* 0x000fe200078e02ff */
[-C--:B------:R-:W-:Y:S01]  /*21ca0*/  IADD3 R16, P0, PT, R17, R12.reuse, RZ ;  /* 0x0000000c11107210 */ /* 0x080fe20007f1e0ff */
[----:B----4-:R-:W-:Y:S01]  /*21cb0*/  IMAD R7, R68, 0x132, RZ ;  /* 0x0000013244077824 */ /* 0x010fe200078e02ff */
[----:B------:R-:W-:-:S03]  /*21cc0*/  IADD3 R2, P1, PT, R71, R12, RZ ;  /* 0x0000000c47027210 */ /* 0x000fc60007f3e0ff */
[----:B------:R-:W2:Y:S01]  /*21cd0*/  LDC R70, c[0x0][0x3e8] ;  /* 0x0000fa00ff467b82 */ /* 0x000ea20000000800 */
[----:B------:R-:W-:-:S07]  /*21ce0*/  LEA.HI.X.SX32 R17, R9, R13, 0x1, P0 ;  /* 0x0000000d09117211 */ /* 0x000fce00000f0eff */
[----:B------:R-:W4:Y:S01]  /*21cf0*/  LDC R9, c[0x0][0x3e8] ;  /* 0x0000fa00ff097b82 */ /* 0x000f220000000800 */
[----:B------:R-:W-:Y:S01]  /*21d00*/  PRMT R6, R147, 0x7632, R6 ;  /* 0x0000763293067816 */ /* 0x000fe20000000006 */
[----:B------:R5:W-:Y:S01]  /*21d10*/  STG.E.U16 desc[UR10][R4.64], R147 ;  /* 0x0000009304007986 */ /* 0x000be2000c10150a */
[----:B------:R-:W-:Y:S02]  /*21d20*/  F2FP.BF16.F32.PACK_AB R149, R150, R149 ;  /* 0x000000959695723e */ /* 0x000fe400000010ff */
[-C--:B------:R-:W-:Y:S01]  /*21d30*/  LEA.HI.X.SX32 R3, R111, R13.reuse, 0x1, P1 ;  /* 0x0000000d6f037211 */ /* 0x080fe200008f0eff */
[----:B0-----:R-:W-:Y:S01]  /*21d40*/  IMAD R71, R14, 0x134, RZ ;  /* 0x000001340e477824 */ /* 0x001fe200078e02ff */
[----:B------:R-:W-:Y:S01]  /*21d50*/  STG.E.U16 desc[UR10][R16.64], R6 ;  /* 0x0000000610007986 */ /* 0x000fe2000c10150a */
[----:B------:R-:W0:Y:S01]  /*21d60*/  LDC R68, c[0x0][0x3e8] ;  /* 0x0000fa00ff447b82 */ /* 0x000e220000000800 */
[----:B-----5:R-:W-:Y:S01]  /*21d70*/  IMAD R5, R67, 0x99, RZ ;  /* 0x0000009943057824 */ /* 0x020fe200078e02ff */
[----:B------:R-:W-:Y:S01]  /*21d80*/  IADD3 R4, P0, PT, R7, R12, RZ ;  /* 0x0000000c07047210 */ /* 0x000fe20007f1e0ff */
[----:B------:R5:W-:Y:S05]  /*21d90*/  STG.E.U16 desc[UR10][R2.64], R149 ;  /* 0x0000009502007986 */ /* 0x000bea000c10150a */
[----:B------:R-:W0:Y:S01]  /*21da0*/  LDC R14, c[0x0][0x3e8] ;  /* 0x0000fa00ff0e7b82 */ /* 0x000e220000000800 */
[----:B------:R-:W-:Y:S01]  /*21db0*/  LEA.HI.X.SX32 R5, R5, R13, 0x1, P0 ;  /* 0x0000000d05057211 */ /* 0x000fe200000f0eff */
[----:B-1----:R-:W-:Y:S01]  /*21dc0*/  IMAD R69, R69, 0x136, RZ ;  /* 0x0000013645457824 */ /* 0x002fe200078e02ff */
[----:B-----5:R-:W-:-:S02]  /*21dd0*/  PRMT R3, R149, 0x7632, R3 ;  /* 0x0000763295037816 */ /* 0x020fc40000000003 */
[-C--:B------:R-:W-:Y:S01]  /*21de0*/  IADD3 R2, P0, PT, R71, R12.reuse, RZ ;  /* 0x0000000c47027210 */ /* 0x080fe20007f1e0ff */
[----:B----4-:R-:W-:Y:S02]  /*21df0*/  IMAD R17, R9, 0x138, RZ ;  /* 0x0000013809117824 */ /* 0x010fe400078e02ff */
[----:B------:R1:W-:Y:S01]  /*21e00*/  STG.E.U16 desc[UR10][R4.64], R3 ;  /* 0x0000000304007986 */ /* 0x0003e2000c10150a */
[----:B------:R-:W4:Y:S01]  /*21e10*/  LDC R9, c[0x0][0x3e8] ;  /* 0x0000fa00ff097b82 */ /* 0x000f220000000800 */
[----:B------:R-:W-:Y:S01]  /*21e20*/  IADD3 R6, P1, PT, R69, R12, RZ ;  /* 0x0000000c45067210 */ /* 0x000fe20007f3e0ff */
[----:B---3--:R-:W-:Y:S01]  /*21e30*/  IMAD R69, R18, 0x13a, RZ ;  /* 0x0000013a12457824 */ /* 0x008fe200078e02ff */
[----:B------:R-:W-:Y:S01]  /*21e40*/  F2FP.BF16.F32.PACK_AB R151, R152, R151 ;  /* 0x000000979897723e */ /* 0x000fe200000010ff */
[----:B------:R-:W-:-:S04]  /*21e50*/  IMAD R7, R67, 0x9b, RZ ;  /* 0x0000009b43077824 */ /* 0x000fc800078e02ff */
[----:B------:R-:W3:Y:S01]  /*21e60*/  LDC R18, c[0x0][0x3e8] ;  /* 0x0000fa00ff127b82 */ /* 0x000ee20000000800 */
[----:B-1----:R-:W-:-:S07]  /*21e70*/  LEA.HI.X.SX32 R3, R19, R13, 0x1, P0 ;  /* 0x0000000d13037211 */ /* 0x002fce00000f0eff */
[----:B------:R-:W1:Y:S01]  /*21e80*/  LDC R19, c[0x0][0x3e8] ;  /* 0x0000fa00ff137b82 */ /* 0x000e620000000800 */
[-C--:B------:R-:W-:Y:S01]  /*21e90*/  IADD3 R16, P0, PT, R17, R12.reuse, RZ ;  /* 0x0000000c11107210 */ /* 0x080fe20007f1e0ff */
[----:B------:R5:W-:Y:S01]  /*21ea0*/  STG.E.U16 desc[UR10][R2.64], R151 ;  /* 0x0000009702007986 */ /* 0x000be2000c10150a */
[-C--:B------:R-:W-:Y:S01]  /*21eb0*/  LEA.HI.X.SX32 R7, R7, R13.reuse, 0x1, P1 ;  /* 0x0000000d07077211 */ /* 0x080fe200008f0eff */
[----:B------:R-:W-:Y:S01]  /*21ec0*/  IMAD R5, R67, 0x9d, RZ ;  /* 0x0000009d43057824 */ /* 0x000fe200078e02ff */
[----:B------:R-:W-:Y:S02]  /*21ed0*/  LEA.HI.X.SX32 R17, R109, R13, 0x1, P0 ;  /* 0x0000000d6d117211 */ /* 0x000fe400000f0eff */
[----:B------:R-:W-:Y:S01]  /*21ee0*/  PRMT R72, R151, 0x7632, R72 ;  /* 0x0000763297487816 */ /* 0x000fe20000000048 */
[----:B0-----:R-:W-:Y:S01]  /*21ef0*/  IMAD R71, R68, 0x13c, RZ ;  /* 0x0000013c44477824 */ /* 0x001fe200078e02ff */
[----:B------:R-:W-:Y:S02]  /*21f00*/  F2FP.BF16.F32.PACK_AB R153, R154, R153 ;  /* 0x000000999a99723e */ /* 0x000fe400000010ff */
[----:B-----5:R-:W-:Y:S01]  /*21f10*/  IADD3 R2, P0, PT, R69, R12, RZ ;  /* 0x0000000c45027210 */ /* 0x020fe20007f1e0ff */
[----:B--2---:R-:W-:Y:S01]  /*21f20*/  IMAD R69, R70, 0x13e, RZ ;  /* 0x0000013e46457824 */ /* 0x004fe200078e02ff */
[----:B------:R0:W-:Y:S02]  /*21f30*/  STG.E.U16 desc[UR10][R6.64], R72 ;  /* 0x0000004806007986 */ /* 0x0001e4000c10150a */
[----:B------:R-:W-:-:S02]  /*21f40*/  LEA.HI.X.SX32 R3, R5, R13, 0x1, P0 ;  /* 0x0000000d05037211 */ /* 0x000fc400000f0eff */
[-C--:B------:R-:W-:Y:S01]  /*21f50*/  IADD3 R4, P1, PT, R71, R12.reuse, RZ ;  /* 0x0000000c47047210 */ /* 0x080fe20007f3e0ff */
[----:B------:R4:W-:Y:S01]  /*21f60*/  STG.E.U16 desc[UR10][R16.64], R153 ;  /* 0x0000009910007986 */ /* 0x0009e2000c10150a */
[----:B------:R-:W-:Y:S02]  /*21f70*/  PRMT R68, R153, 0x7632, R68 ;  /* 0x0000763299447816 */ /* 0x000fe40000000044 */
[-C--:B0-----:R-:W-:Y:S01]  /*21f80*/  IADD3 R6, P0, PT, R69, R12.reuse, RZ ;  /* 0x0000000c45067210 */ /* 0x081fe20007f1e0ff */
[----:B------:R-:W-:Y:S02]  /*21f90*/  IMAD R69, R14, 0x142, RZ ;  /* 0x000001420e457824 */ /* 0x000fe400078e02ff */
[----:B------:R-:W-:Y:S01]  /*21fa0*/  IMAD R7, R67, 0x9f, RZ ;  /* 0x0000009f43077824 */ /* 0x000fe200078e02ff */
[-C--:B------:R-:W-:Y:S01]  /*21fb0*/  LEA.HI.X.SX32 R5, R21, R13.reuse, 0x1, P1 ;  /* 0x0000000d15057211 */ /* 0x080fe200008f0eff */
[----:B----4-:R-:W-:Y:S01]  /*21fc0*/  IMAD R17, R9, 0x140, RZ ;  /* 0x0000014009117824 */ /* 0x010fe200078e02ff */
[----:B------:R-:W-:Y:S01]  /*21fd0*/  IADD3 R16, P1, PT, R69, R12, RZ ;  /* 0x0000000c45107210 */ /* 0x000fe20007f3e0ff */
[----:B-1----:R-:W-:Y:S01]  /*21fe0*/  IMAD R71, R19, 0x144, RZ ;  /* 0x0000014413477824 */ /* 0x002fe200078e02ff */
[----:B------:R0:W-:Y:S01]  /*21ff0*/  STG.E.U16 desc[UR10][R2.64], R68 ;  /* 0x0000004402007986 */ /* 0x0001e2000c10150a */
[----:B------:R-:W-:Y:S01]  /*22000*/  IMAD R9, R67, 0xa1, RZ ;  /* 0x000000a143097824 */ /* 0x000fe200078e02ff */
[----:B------:R-:W1:Y:S01]  /*22010*/  LDC R19, c[0x0][0x3e8] ;  /* 0x0000fa00ff137b82 */ /* 0x000e620000000800 */
[----:B------:R-:W-:-:S07]  /*22020*/  LEA.HI.X.SX32 R7, R7, R13, 0x1, P0 ;  /* 0x0000000d07077211 */ /* 0x000fce00000f0eff */
[----:B------:R-:W2:Y:S01]  /*22030*/  LDC R14, c[0x0][0x3e8] ;  /* 0x0000fa00ff0e7b82 */ /* 0x000ea20000000800 */
[----:B0-----:R-:W-:Y:S02]  /*22040*/  IADD3 R2, P0, PT, R17, R12, RZ ;  /* 0x0000000c11027210 */ /* 0x001fe40007f1e0ff */
[----:B------:R-:W-:Y:S01]  /*22050*/  LEA.HI.X.SX32 R17, R9, R13, 0x1, P1 ;  /* 0x0000000d09117211 */ /* 0x000fe200008f0eff */
[----:B---3--:R-:W-:-:S04]  /*22060*/  IMAD R9, R18, 0x146, RZ ;  /* 0x0000014612097824 */ /* 0x008fc800078e02ff */
[----:B------:R-:W0:Y:S01]  /*22070*/  LDC R18, c[0x0][0x3e8] ;  /* 0x0000fa00ff127b82 */ /* 0x000e220000000800 */
[----:B------:R-:W-:-:S07]  /*22080*/  F2FP.BF16.F32.PACK_AB R155, R156, R155 ;  /* 0x0000009b9c9b723e */ /* 0x000fce00000010ff */
[----:B------:R-:W3:Y:S01]  /*22090*/  LDC R21, c[0x0][0x3e8] ;  /* 0x0000fa00ff157b82 */ /* 0x000ee20000000800 */
[----:B------:R-:W-:Y:S01]  /*220a0*/  PRMT R3, R155, 0x7632, R3 ;  /* 0x000076329b037816 */ /* 0x000fe20000000003 */
[----:B------:R4:W-:Y:S01]  /*220b0*/  STG.E.U16 desc[UR10][R4.64], R155 ;  /* 0x0000009b04007986 */ /* 0x0009e2000c10150a */
[----:B------:R-:W-:-:S03]  /*220c0*/  F2FP.BF16.F32.PACK_AB R157, R158, R157 ;  /* 0x0000009d9e9d723e */ /* 0x000fc600000010ff */
[----:B------:R5:W-:Y:S02]  /*220d0*/  STG.E.U16 desc[UR10][R6.64], R3 ;  /* 0x0000000306007986 */ /* 0x000be4000c10150a */
[----:B------:R-:W3:Y:S01]  /*220e0*/  LDC R68, c[0x0][0x3e8] ;  /* 0x0000fa00ff447b82 */ /* 0x000ee20000000800 */
[----:B------:R-:W-:Y:S01]  /*220f0*/  PRMT R70, R157, 0x7632, R70 ;  /* 0x000076329d467816 */ /* 0x000fe20000000046 */
[----:B-1----:R-:W-:Y:S01]  /*22100*/  IMAD R19, R19, 0x14c, RZ ;  /* 0x0000014c13137824 */ /* 0x002fe200078e02ff */
[----:B----4-:R-:W-:Y:S02]  /*22110*/  IADD3 R4, P2, PT, R71, R12, RZ ;  /* 0x0000000c47047210 */ /* 0x010fe40007f5e0ff */
[----:B------:R-:W-:-:S03]  /*22120*/  F2FP.BF16.F32.PACK_AB R159, R160, R159 ;  /* 0x0000009fa09f723e */ /* 0x000fc600000010ff */
[----:B------:R-:W1:Y:S01]  /*22130*/  LDC R69, c[0x0][0x3e8] ;  /* 0x0000fa00ff457b82 */ /* 0x000e620000000800 */
[-C--:B-----5:R-:W-:Y:S01]  /*22140*/  LEA.HI.X.SX32 R3, R81, R13.reuse, 0x1, P0 ;  /* 0x0000000d51037211 */ /* 0x0a0fe200000f0eff */
[----:B------:R-:W-:Y:S01]  /*22150*/  IMAD R7, R67, 0xa3, RZ ;  /* 0x000000a343077824 */ /* 0x000fe200078e02ff */
[-C--:B------:R-:W-:Y:S02]  /*22160*/  LEA.HI.X.SX32 R5, R113, R13.reuse, 0x1, P2 ;  /* 0x0000000d71057211 */ /* 0x080fe400010f0eff */
[----:B------:R-:W-:Y:S01]  /*22170*/  IADD3 R6, P0, PT, R9, R12, RZ ;  /* 0x0000000c09067210 */ /* 0x000fe20007f1e0ff */
[----:B------:R2:W-:Y:S04]  /*22180*/  STG.E.U16 desc[UR10][R2.64], R157 ;  /* 0x0000009d02007986 */ /* 0x0005e8000c10150a */
[----:B------:R4:W-:Y:S01]  /*22190*/  STG.E.U16 desc[UR10][R16.64], R70 ;  /* 0x0000004610007986 */ /* 0x0009e2000c10150a */
[----:B------:R-:W-:Y:S01]  /*221a0*/  LEA.HI.X.SX32 R7, R7, R13, 0x1, P0 ;  /* 0x0000000d07077211 */ /* 0x000fe200000f0eff */
[----:B------:R-:W-:-:S02]  /*221b0*/  IMAD R9, R67, 0xa5, RZ ;  /* 0x000000a543097824 */ /* 0x000fc400078e02ff */
[----:B------:R5:W-:Y:S01]  /*221c0*/  STG.E.U16 desc[UR10][R4.64], R159 ;  /* 0x0000009f04007986 */ /* 0x000be2000c10150a */
[----:B--2---:R-:W-:Y:S02]  /*221d0*/  IMAD R3, R14, 0x14a, RZ ;  /* 0x0000014a0e037824 */ /* 0x004fe400078e02ff */
[----:B------:R-:W2:Y:S01]  /*221e0*/  LDC R14, c[0x0][0x3e8] ;  /* 0x0000fa00ff0e7b82 */ /* 0x000ea20000000800 */
[----:B----4-:R-:W-:Y:S01]  /*221f0*/  IADD3 R16, P2, PT, R19, R12, RZ ;  /* 0x0000000c13107210 */ /* 0x010fe20007f5e0ff */
[----:B0-----:R-:W-:Y:S01]  /*22200*/  IMAD R19, R18, 0x14e, RZ ;  /* 0x0000014e12137824 */ /* 0x001fe200078e02ff */
[----:B-----5:R-:W-:-:S05]  /*22210*/  PRMT R5, R159, 0x7632, R5 ;  /* 0x000076329f057816 */ /* 0x020fca0000000005 */
[----:B------:R-:W0:Y:S01]  /*22220*/  LDC R18, c[0x0][0x3e8] ;  /* 0x0000fa00ff127b82 */ /* 0x000e220000000800 */
[----:B------:R-:W-:Y:S01]  /*22230*/  IADD3 R4, P1, PT, R3, R12, RZ ;  /* 0x0000000c03047210 */ /* 0x000fe20007f3e0ff */
[----:B---3--:R-:W-:Y:S01]  /*22240*/  IMAD R21, R21, 0x148, RZ ;  /* 0x0000014815157824 */ /* 0x008fe200078e02ff */
[----:B------:R3:W-:Y:S01]  /*22250*/  STG.E.U16 desc[UR10][R6.64], R5 ;  /* 0x0000000506007986 */ /* 0x0007e2000c10150a */
[----:B------:R-:W-:-:S03]  /*22260*/  F2FP.BF16.F32.PACK_AB R161, R162, R161 ;  /* 0x000000a1a2a1723e */ /* 0x000fc600000010ff */
[-C--:B------:R-:W-:Y:S02]  /*22270*/  IADD3 R2, P0, PT, R21, R12.reuse, RZ ;  /* 0x0000000c15027210 */ /* 0x080fe40007f1e0ff */
[-C--:B---3--:R-:W-:Y:S02]  /*22280*/  LEA.HI.X.SX32 R5, R9, R13.reuse, 0x1, P1 ;  /* 0x0000000d09057211 */ /* 0x088fe400008f0eff */
[----:B------:R-:W3:Y:S01]  /*22290*/  LDC R9, c[0x0][0x3e8] ;  /* 0x0000fa00ff097b82 */ /* 0x000ee20000000800 */
[-C--:B------:R-:W-:Y:S01]  /*222a0*/  LEA.HI.X.SX32 R3, R23, R13.reuse, 0x1, P0 ;  /* 0x0000000d17037211 */ /* 0x080fe200000f0eff */
[----:B------:R-:W-:Y:S01]  /*222b0*/  IMAD R21, R68, 0x150, RZ ;  /* 0x0000015044157824 */ /* 0x000fe200078e02ff */
[----:B------:R-:W-:Y:S02]  /*222c0*/  PRMT R23, R161, 0x7632, R23 ;  /* 0x00007632a1177816 */ /* 0x000fe40000000017 */
[----:B------:R-:W-:Y:S01]  /*222d0*/  IADD3 R6, P0, PT, R19, R12, RZ ;  /* 0x0000000c13067210 */ /* 0x000fe20007f1e0ff */
[----:B------:R4:W-:Y:S02]  /*222e0*/  STG.E.U16 desc[UR10][R2.64], R161 ;  /* 0x000000a102007986 */ /* 0x0009e4000c10150a */
[----:B------:R-:W5:Y:S02]  /*222f0*/  LDC R19, c[0x0][0x3e8] ;  /* 0x0000fa00ff137b82 */ /* 0x000f640000000800 */
[----:B------:R2:W-:Y:S01]  /*22300*/  STG.E.U16 desc[UR10][R4.64], R23 ;  /* 0x0000001704007986 */ /* 0x0005e2000c10150a */
[----:B------:R-:W-:Y:S01]  /*22310*/  LEA.HI.X.SX32 R17, R25, R13, 0x1, P2 ;  /* 0x0000000d19117211 */ /* 0x000fe200010f0eff */
[----:B0-----:R-:W-:Y:S01]  /*22320*/  IMAD R25, R18, 0x158, RZ ;  /* 0x0000015812197824 */ /* 0x001fe200078e02ff */
[----:B------:R-:W-:Y:S01]  /*22330*/  F2FP.BF16.F32.PACK_AB R163, R164, R163 ;  /* 0x000000a3a4a3723e */ /* 0x000fe200000010ff */
[----:B------:R-:W-:-:S02]  /*22340*/  IMAD R7, R67, 0xa7, RZ ;  /* 0x000000a743077824 */ /* 0x000fc400078e02ff */
[----:B------:R-:W0:Y:S01]  /*22350*/  LDC R18, c[0x0][0x3e8] ;  /* 0x0000fa00ff127b82 */ /* 0x000e220000000800 */
[----:B----4-:R-:W-:Y:S01]  /*22360*/  IADD3 R2, P1, PT, R21, R12, RZ ;  /* 0x0000000c15027210 */ /* 0x010fe20007f3e0ff */
[----:B--2---:R-:W-:-:S06]  /*22370*/  IMAD R23, R14, 0x156, RZ ;  /* 0x000001560e177824 */ /* 0x004fcc00078e02ff */
[----:B------:R-:W2:Y:S01]  /*22380*/  LDC R21, c[0x0][0x3e8] ;  /* 0x0000fa00ff157b82 */ /* 0x000ea20000000800 */
[----:B-1----:R-:W-:-:S07]  /*22390*/  IMAD R69, R69, 0x152, RZ ;  /* 0x0000015245457824 */ /* 0x002fce00078e02ff */
[----:B------:R-:W1:Y:S01]  /*223a0*/  LDC R14, c[0x0][0x3e8] ;  /* 0x0000fa00ff0e7b82 */ /* 0x000e620000000800 */
[----:B------:R3:W-:Y:S01]  /*223b0*/  STG.E.U16 desc[UR10][R16.64], R163 ;  /* 0x000000a310007986 */ /* 0x0007e2000c10150a */
[----:B------:R-:W-:Y:S02]  /*223c0*/  LEA.HI.X.SX32 R7, R7, R13, 0x1, P0 ;  /* 0x0000000d07077211 */ /* 0x000fe400000f0eff */
[----:B------:R-:W-:Y:S01]  /*223d0*/  PRMT R68, R163, 0x7632, R68 ;  /* 0x00007632a3447816 */ /* 0x000fe20000000044 */
[----:B------:R-:W-:Y:S01]  /*223e0*/  IMAD R5, R67, 0xa9, RZ ;  /* 0x000000a943057824 */ /* 0x000fe200078e02ff */
[----:B------:R-:W-:Y:S02]  /*223f0*/  F2FP.BF16.F32.PACK_AB R165, R166, R165 ;  /* 0x000000a5a6a5723e */ /* 0x000fe400000010ff */
[----:B------:R-:W-:Y:S01]  /*22400*/  LEA.HI.X.SX32 R3, R115, R13, 0x1, P1 ;  /* 0x0000000d73037211 */ /* 0x000fe200008f0eff */
[----:B------:R4:W-:Y:S01]  /*22410*/  STG.E.U16 desc[UR10][R6.64], R68 ;  /* 0x0000004406007986 */ /* 0x0009e2000c10150a */
[----:B------:R-:W-:Y:S01]  /*22420*/  IADD3 R4, P2, PT, R69, R12, RZ ;  /* 0x0000000c45047210 */ /* 0x000fe20007f5e0ff */
[----:B---3--:R-:W-:-:S02]  /*22430*/  IMAD R17, R9, 0x154, RZ ;  /* 0x0000015409117824 */ /* 0x008fc400078e02ff */
[----:B------:R-:W-:Y:S01]  /*22440*/  IMAD R9, R67, 0xab, RZ ;  /* 0x000000ab43097824 */ /* 0x000fe200078e02ff */
[----:B------:R-:W-:Y:S02]  /*22450*/  F2FP.BF16.F32.PACK_AB R167, R168, R167 ;  /* 0x000000a7a8a7723e */ /* 0x000fe400000010ff */
[-C--:B------:R-:W-:Y:S01]  /*22460*/  IADD3 R16, P0, PT, R17, R12.reuse, RZ ;  /* 0x0000000c11107210 */ /* 0x080fe20007f1e0ff */
[----:B------:R3:W-:Y:S01]  /*22470*/  STG.E.U16 desc[UR10][R2.64], R165 ;  /* 0x000000a502007986 */ /* 0x0007e2000c10150a */
[----:B----4-:R-:W-:Y:S02]  /*22480*/  IADD3 R6, P1, PT, R23, R12, RZ ;  /* 0x0000000c17067210 */ /* 0x010fe40007f3e0ff */
[-C--:B------:R-:W-:Y:S01]  /*22490*/  LEA.HI.X.SX32 R5, R5, R13.reuse, 0x1, P2 ;  /* 0x0000000d05057211 */ /* 0x080fe200010f0eff */
[----:B--2---:R-:W-:Y:S01]  /*224a0*/  IMAD R21, R21, 0x15c, RZ ;  /* 0x0000015c15157824 */ /* 0x004fe200078e02ff */
[----:B------:R-:W-:Y:S01]  /*224b0*/  PRMT R69, R165, 0x7632, R69 ;  /* 0x00007632a5457816 */ /* 0x000fe20000000045 */
[----:B------:R-:W2:Y:S01]  /*224c0*/  LDC R23, c[0x0][0x3e8] ;  /* 0x0000fa00ff177b82 */ /* 0x000ea20000000800 */
[----:B------:R-:W-:-:S02]  /*224d0*/  LEA.HI.X.SX32 R17, R29, R13, 0x1, P0 ;  /* 0x0000000d1d117211 */ /* 0x000fc400000f0eff */
[----:B------:R-:W-:Y:S02]  /*224e0*/  LEA.HI.X.SX32 R7, R9, R13, 0x1, P1 ;  /* 0x0000000d09077211 */ /* 0x000fe400008f0eff */
[-C--:B---3--:R-:W-:Y:S01]  /*224f0*/  IADD3 R2, P2, PT, R25, R12.reuse, RZ ;  /* 0x0000000c19027210 */ /* 0x088fe20007f5e0ff */
[----:B-----5:R-:W-:Y:S01]  /*22500*/  IMAD R9, R19, 0x15a, RZ ;  /* 0x0000015a13097824 */ /* 0x020fe200078e02ff */
[----:B------:R-:W-:Y:S01]  /*22510*/  PRMT R29, R167, 0x7632, R29 ;  /* 0x00007632a71d7816 */ /* 0x000fe2000000001d */
[----:B------:R3:W-:Y:S01]  /*22520*/  STG.E.U16 desc[UR10][R4.64], R69 ;  /* 0x0000004504007986 */ /* 0x0007e2000c10150a */
[----:B------:R-:W-:Y:S01]  /*22530*/  F2FP.BF16.F32.PACK_AB R169, R170, R169 ;  /* 0x000000a9aaa9723e */ /* 0x000fe200000010ff */
[----:B------:R-:W4:Y:S01]  /*22540*/  LDC R19, c[0x0][0x3e8] ;  /* 0x0000fa00ff137b82 */ /* 0x000f220000000800 */
[----:B------:R-:W-:Y:S01]  /*22550*/  LEA.HI.X.SX32 R3, R117, R13, 0x1, P2 ;  /* 0x0000000d75037211 */ /* 0x000fe200010f0eff */
[----:B------:R1:W-:Y:S04]  /*22560*/  STG.E.U16 desc[UR10][R16.64], R167 ;  /* 0x000000a710007986 */ /* 0x0003e8000c10150a */
[----:B------:R5:W-:Y:S02]  /*22570*/  STG.E.U16 desc[UR10][R6.64], R29 ;  /* 0x0000001d06007986 */ /* 0x000be4000c10150a */
[----:B------:R-:W2:Y:S01]  /*22580*/  LDC R25, c[0x0][0x3e8] ;  /* 0x0000fa00ff197b82 */ /* 0x000ea20000000800 */
[----:B---3--:R-:W-:Y:S01]  /*22590*/  IMAD R5, R67, 0xad, RZ ;  /* 0x000000ad43057824 */ /* 0x008fe200078e02ff */
[----:B------:R-:W-:Y:S01]  /*225a0*/  IADD3 R4, P0, PT, R9, R12, RZ ;  /* 0x0000000c09047210 */ /* 0x000fe20007f1e0ff */
[----:B------:R0:W-:Y:S01]  /*225b0*/  STG.E.U16 desc[UR10][R2.64], R169 ;  /* 0x000000a902007986 */ /* 0x0001e2000c10150a */
[----:B-1----:R-:W-:-:S02]  /*225c0*/  IMAD R17, R14, 0x15e, RZ ;  /* 0x0000015e0e117824 */ /* 0x002fc400078e02ff */
[-C--:B------:R-:W-:Y:S01]  /*225d0*/  LEA.HI.X.SX32 R5, R5, R13.reuse, 0x1, P0 ;  /* 0x0000000d05057211 */ /* 0x080fe200000f0eff */
[----:B------:R-:W-:Y:S01]  /*225e0*/  IMAD R9, R67, 0xaf, RZ ;  /* 0x000000af43097824 */ /* 0x000fe200078e02ff */
[-C--:B-----5:R-:W-:Y:S01]  /*225f0*/  IADD3 R6, P1, PT, R21, R12.reuse, RZ ;  /* 0x0000000c15067210 */ /* 0x0a0fe20007f3e0ff */
[----:B0-----:R-:W-:Y:S01]  /*22600*/  IMAD R3, R18, 0x160, RZ ;  /* 0x0000016012037824 */ /* 0x001fe200078e02ff */
[-C--:B------:R-:W-:Y:S01]  /*22610*/  IADD3 R2, P0, PT, R17, R12.reuse, RZ ;  /* 0x0000000c11027210 */ /* 0x080fe20007f1e0ff */
[----:B------:R-:W0:Y:S01]  /*22620*/  LDC R18, c[0x0][0x3e8] ;  /* 0x0000fa00ff127b82 */ /* 0x000e220000000800 */
[----:B------:R-:W-:Y:S02]  /*22630*/  LEA.HI.X.SX32 R7, R27, R13, 0x1, P1 ;  /* 0x0000000d1b077211 */ /* 0x000fe400008f0eff */
[----:B------:R-:W-:Y:S02]  /*22640*/  IADD3 R16, P1, PT, R3, R12, RZ ;  /* 0x0000000c03107210 */ /* 0x000fe40007f3e0ff */
[----:B------:R-:W-:-:S02]  /*22650*/  PRMT R14, R169, 0x7632, R14 ;  /* 0x00007632a90e7816 */ /* 0x000fc4000000000e */
[----:B------:R-:W-:Y:S02]  /*22660*/  LEA.HI.X.SX32 R3, R9, R13, 0x1, P0 ;  /* 0x0000000d09037211 */ /* 0x000fe400000f0eff */
[----:B------:R-:W1:Y:S01]  /*22670*/  LDC R9, c[0x0][0x3e8] ;  /* 0x0000fa00ff097b82 */ /* 0x000e620000000800 */
[----:B------:R3:W-:Y:S01]  /*22680*/  STG.E.U16 desc[UR10][R4.64], R14 ;  /* 0x0000000e04007986 */ /* 0x0007e2000c10150a */
[----:B------:R-:W-:-:S06]  /*22690*/  F2FP.BF16.F32.PACK_AB R171, R172, R171 ;  /* 0x000000abacab723e */ /* 0x000fcc00000010ff */
[----:B---3--:R-:W3:Y:S01]  /*226a0*/  LDC R14, c[0x0][0x3e8] ;  /* 0x0000fa00ff0e7b82 */ /* 0x008ee20000000800 */
[----:B------:R-:W-:Y:S01]  /*226b0*/  PRMT R27, R171, 0x7632, R27 ;  /* 0x00007632ab1b7816 */ /* 0x000fe2000000001b */
[----:B----4-:R-:W-:Y:S01]  /*226c0*/  IMAD R21, R19, 0x164, RZ ;  /* 0x0000016413157824 */ /* 0x010fe200078e02ff */
[----:B------:R-:W-:Y:S02]  /*226d0*/  F2FP.BF16.F32.PACK_AB R173, R174, R173 ;  /* 0x000000adaead723e */ /* 0x000fe400000010ff */
[----:B------:R-:W-:Y:S01]  /*226e0*/  LEA.HI.X.SX32 R17, R119, R13, 0x1, P1 ;  /* 0x0000000d77117211 */ /* 0x000fe200008f0eff */
[----:B------:R-:W-:Y:S02]  /*226f0*/  STG.E.U16 desc[UR10][R6.64], R171 ;  /* 0x000000ab06007986 */ /* 0x000fe4000c10150a */
[----:B------:R-:W4:Y:S01]  /*22700*/  LDC R19, c[0x0][0x3e8] ;  /* 0x0000fa00ff137b82 */ /* 0x000f220000000800 */
[----:B--2---:R-:W-:Y:S01]  /*22710*/  IMAD R23, R23, 0x162, RZ ;  /* 0x0000016217177824 */ /* 0x004fe200078e02ff */
[----:B------:R-:W-:Y:S04]  /*22720*/  STG.E.U16 desc[UR10][R2.64], R27 ;  /* 0x0000001b02007986 */ /* 0x000fe8000c10150a */
[----:B------:R1:W-:Y:S01]  /*22730*/  STG.E.U16 desc[UR10][R16.64], R173 ;  /* 0x000000ad10007986 */ /* 0x0003e2000c10150a */
[----:B------:R-:W-:Y:S01]  /*22740*/  IADD3 R4, P0, PT, R23, R12, RZ ;  /* 0x0000000c17047210 */ /* 0x000fe20007f1e0ff */
[----:B------:R-:W-:-:S02]  /*22750*/  IMAD R5, R67, 0xb1, RZ ;  /* 0x000000b143057824 */ /* 0x000fc400078e02ff */
[----:B------:R-:W-:Y:S02]  /*22760*/  IMAD R25, R25, 0x166, RZ ;  /* 0x0000016619197824 */ /* 0x000fe400078e02ff */
[----:B-1----:R-:W-:Y:S02]  /*22770*/  IMAD R17, R9, 0x168, RZ ;  /* 0x0000016809117824 */ /* 0x002fe400078e02ff */
[----:B------:R-:W1:Y:S01]  /*22780*/  LDC R9, c[0x0][0x3e8] ;  /* 0x0000fa00ff097b82 */ /* 0x000e620000000800 */
[----:B---3--:R-:W-:Y:S01]  /*22790*/  IMAD R23, R14, 0x16a, RZ ;  /* 0x0000016a0e177824 */ /* 0x008fe200078e02ff */
[----:B------:R-:W-:Y:S01]  /*227a0*/  IADD3 R2, P1, PT, R21, R12, RZ ;  /* 0x0000000c15027210 */ /* 0x000fe20007f3e0ff */
[----:B------:R-:W-:-:S05]  /*227b0*/  IMAD R7, R67, 0xb3, RZ ;  /* 0x000000b343077824 */ /* 0x000fca00078e02ff */
[----:B------:R-:W2:Y:S01]  /*227c0*/  LDC R14, c[0x0][0x3e8] ;  /* 0x0000fa00ff0e7b82 */ /* 0x000ea20000000800 */
[----:B------:R-:W-:Y:S02]  /*227d0*/  LEA.HI.X.SX32 R5, R5, R13, 0x1, P0 ;  /* 0x0000000d05057211 */ /* 0x000fe400000f0eff */
[----:B------:R-:W-:Y:S02]  /*227e0*/  PRMT R27, R173, 0x7632, R27 ;  /* 0x00007632ad1b7816 */ /* 0x000fe4000000001b */
[----:B------:R-:W-:Y:S02]  /*227f0*/  F2FP.BF16.F32.PACK_AB R175, R176, R175 ;  /* 0x000000afb0af723e */ /* 0x000fe400000010ff */
[-C--:B------:R-:W-:Y:S01]  /*22800*/  IADD3 R6, P0, PT, R25, R12.reuse, RZ ;  /* 0x0000000c19067210 */ /* 0x080fe20007f1e0ff */
[----:B----4-:R-:W-:Y:S01]  /*22810*/  IMAD R19, R19, 0x16e, RZ ;  /* 0x0000016e13137824 */ /* 0x010fe200078e02ff */
[-C--:B------:R-:W-:Y:S01]  /*22820*/  LEA.HI.X.SX32 R3, R31, R13.reuse, 0x1, P1 ;  /* 0x0000000d1f037211 */ /* 0x080fe200008f0eff */
[----:B------:R3:W-:Y:S01]  /*22830*/  STG.E.U16 desc[UR10][R4.64], R27 ;  /* 0x0000001b04007986 */ /* 0x0007e2000c10150a */
[----:B------:R-:W-:Y:S01]  /*22840*/  LEA.HI.X.SX32 R7, R7, R13, 0x1, P0 ;  /* 0x0000000d07077211 */ /* 0x000fe200000f0eff */
[----:B------:R-:W4:Y:S01]  /*22850*/  LDC R21, c[0x0][0x3e8] ;  /* 0x0000fa00ff157b82 */ /* 0x000f220000000800 */
[----:B------:R-:W-:Y:S01]  /*22860*/  PRMT R25, R175, 0x7632, R25 ;  /* 0x00007632af197816 */ /* 0x000fe20000000019 */
[----:B------:R0:W-:Y:S01]  /*22870*/  STG.E.U16 desc[UR10][R2.64], R175 ;  /* 0x000000af02007986 */ /* 0x0001e2000c10150a */
[----:B------:R-:W-:-:S02]  /*22880*/  IADD3 R16, P0, PT, R17, R12, RZ ;  /* 0x0000000c11107210 */ /* 0x000fc40007f1e0ff */
[----:B------:R-:W-:Y:S01]  /*22890*/  F2FP.BF16.F32.PACK_AB R177, R178, R177 ;  /* 0x000000b1b2b1723e */ /* 0x000fe200000010ff */
[----:B---3--:R-:W-:Y:S01]  /*228a0*/  IMAD R5, R67, 0xb5, RZ ;  /* 0x000000b543057824 */ /* 0x008fe200078e02ff */
[-C--:B------:R-:W-:Y:S01]  /*228b0*/  IADD3 R4, P1, PT, R23, R12.reuse, RZ ;  /* 0x0000000c17047210 */ /* 0x080fe20007f3e0ff */
[----:B0-----:R-:W-:Y:S01]  /*228c0*/  IMAD R3, R18, 0x16c, RZ ;  /* 0x0000016c12037824 */ /* 0x001fe200078e02ff */
[-C--:B------:R-:W-:Y:S01]  /*228d0*/  LEA.HI.X.SX32 R17, R121, R13.reuse, 0x1, P0 ;  /* 0x0000000d79117211 */ /* 0x080fe200000f0eff */
[----:B------:R0:W-:Y:S01]  /*228e0*/  STG.E.U16 desc[UR10][R6.64], R25 ;  /* 0x0000001906007986 */ /* 0x0001e2000c10150a */
[----:B------:R-:W-:Y:S01]  /*228f0*/  LEA.HI.X.SX32 R5, R5, R13, 0x1, P1 ;  /* 0x0000000d05057211 */ /* 0x000fe200008f0eff */
[----:B-1----:R-:W-:Y:S01]  /*22900*/  IMAD R9, R9, 0x170, RZ ;  /* 0x0000017009097824 */ /* 0x002fe200078e02ff */
[----:B------:R-:W-:Y:S01]  /*22910*/  PRMT R23, R177, 0x7632, R23 ;  /* 0x00007632b1177816 */ /* 0x000fe20000000017 */
[----:B------:R-:W1:Y:S01]  /*22920*/  LDC R18, c[0x0][0x3e8] ;  /* 0x0000fa00ff127b82 */ /* 0x000e620000000800 */
[----:B------:R-:W-:-:S02]  /*22930*/  IADD3 R2, P0, PT, R3, R12, RZ ;  /* 0x0000000c03027210 */ /* 0x000fc40007f1e0ff */
[----:B------:R-:W-:Y:S01]  /*22940*/  F2FP.BF16.F32.PACK_AB R179, R180, R179 ;  /* 0x000000b3b4b3723e */ /* 0x000fe200000010ff */
[----:B------:R2:W-:Y:S01]  /*22950*/  STG.E.U16 desc[UR10][R16.64], R177 ;  /* 0x000000b110007986 */ /* 0x0005e2000c10150a */
[----:B0-----:R-:W-:Y:S01]  /*22960*/  IMAD R7, R67, 0xb7, RZ ;  /* 0x000000b743077824 */ /* 0x001fe200078e02ff */
[----:B------:R-:W-:Y:S02]  /*22970*/  IADD3 R6, P1, PT, R19, R12, RZ ;  /* 0x0000000c13067210 */ /* 0x000fe40007f3e0ff */
[----:B------:R0:W-:Y:S01]  /*22980*/  STG.E.U16 desc[UR10][R4.64], R23 ;  /* 0x0000001704007986 */ /* 0x0001e2000c10150a */
[-C--:B------:R-:W-:Y:S01]  /*22990*/  LEA.HI.X.SX32 R3, R33, R13.reuse, 0x1, P0 ;  /* 0x0000000d21037211 */ /* 0x080fe200000f0eff */
[----:B------:R-:W3:Y:S01]  /*229a0*/  LDC R19, c[0x0][0x3e8] ;  /* 0x0000fa00ff137b82 */ /* 0x000ee20000000800 */
[----:B------:R-:W-:Y:S01]  /*229b0*/  LEA.HI.X.SX32 R7, R7, R13, 0x1, P1 ;  /* 0x0000000d07077211 */ /* 0x000fe200008f0eff */
[----:B--2---:R-:W-:Y:S02]  /*229c0*/  IMAD R17, R14, 0x172, RZ ;  /* 0x000001720e117824 */ /* 0x004fe400078e02ff */
[----:B------:R-:W-:Y:S01]  /*229d0*/  STG.E.U16 desc[UR10][R2.64], R179 ;  /* 0x000000b302007986 */ /* 0x000fe2000c10150a */
[----:B----4-:R-:W-:-:S03]  /*229e0*/  IMAD R21, R21, 0x174, RZ ;  /* 0x0000017415157824 */ /* 0x010fc600078e02ff */
[----:B------:R-:W2:Y:S01]  /*229f0*/  LDC R14, c[0x0][0x3e8] ;  /* 0x0000fa00ff0e7b82 */ /* 0x000ea20000000800 */
[----:B0-----:R-:W-:Y:S02]  /*22a00*/  PRMT R5, R179, 0x7632, R5 ;  /* 0x00007632b3057816 */ /* 0x001fe40000000005 */
[-C--:B------:R-:W-:Y:S01]  /*22a10*/  IADD3 R4, P0, PT, R9, R12.reuse, RZ ;  /* 0x0000000c09047210 */ /* 0x080fe20007f1e0ff */
[----:B------:R-:W-:Y:S02]  /*22a20*/  IMAD R9, R67, 0xb9, RZ ;  /* 0x000000b943097824 */ /* 0x000fe400078e02ff */
[----:B------:R0:W-:Y:S02]  /*22a30*/  STG.E.U16 desc[UR10][R6.64], R5 ;  /* 0x0000000506007986 */ /* 0x0001e4000c10150a */
[----:B------:R-:W4:Y:S01]  /*22a40*/  LDC R23, c[0x0][0x3e8] ;  /* 0x0000fa00ff177b82 */ /* 0x000f220000000800 */
[----:B0-----:R-:W-:Y:S02]  /*22a50*/  LEA.HI.X.SX32 R5, R35, R13, 0x1, P0 ;  /* 0x0000000d23057211 */ /* 0x001fe400000f0eff */
[----:B------:R-:W-:-:S04]  /*22a60*/  IADD3 R16, P0, PT, R17, R12, RZ ;  /* 0x0000000c11107210 */ /* 0x000fc80007f1e0ff */
[----:B------:R-:W-:Y:S02]  /*22a70*/  LEA.HI.X.SX32 R17, R9, R13, 0x1, P0 ;  /* 0x0000000d09117211 */ /* 0x000fe400000f0eff */
[----:B------:R-:W0:Y:S01]  /*22a80*/  LDC R9, c[0x0][0x3e8] ;  /* 0x0000fa00ff097b82 */ /* 0x000e220000000800 */
[----:B------:R-:W-:Y:S01]  /*22a90*/  F2FP.BF16.F32.PACK_AB R181, R182, R181 ;  /* 0x000000b5b6b5723e */ /* 0x000fe200000010ff */
[----:B-1----:R-:W-:Y:S01]  /*22aa0*/  IMAD R7, R18, 0x176, RZ ;  /* 0x0000017612077824 */ /* 0x002fe200078e02ff */
[----:B------:R-:W-:Y:S02]  /*22ab0*/  IADD3 R2, P1, PT, R21, R12, RZ ;  /* 0x0000000c15027210 */ /* 0x000fe40007f3e0ff */
[----:B------:R-:W-:Y:S01]  /*22ac0*/  PRMT R6, R181, 0x7632, R6 ;  /* 0x00007632b5067816 */ /* 0x000fe20000000006 */
[----:B------:R1:W-:Y:S02]  /*22ad0*/  STG.E.U16 desc[UR10][R4.64], R181 ;  /* 0x000000b504007986 */ /* 0x0003e4000c10150a */
[----:B------:R-:W5:Y:S01]  /*22ae0*/  LDC R21, c[0x0][0x3e8] ;  /* 0x0000fa00ff157b82 */ /* 0x000f620000000800 */
[----:B------:R-:W-:-:S02]  /*22af0*/  F2FP.BF16.F32.PACK_AB R183, R184, R183 ;  /* 0x000000b7b8b7723e */ /* 0x000fc400000010ff */
[----:B------:R-:W-:Y:S01]  /*22b00*/  LEA.HI.X.SX32 R3, R123, R13, 0x1, P1 ;  /* 0x0000000d7b037211 */ /* 0x000fe200008f0eff */
[----:B---3--:R-:W-:Y:S01]  /*22b10*/  IMAD R19, R19, 0x178, RZ ;  /* 0x0000017813137824 */ /* 0x008fe200078e02ff */
[----:B------:R0:W-:Y:S01]  /*22b20*/  STG.E.U16 desc[UR10][R16.64], R6 ;  /* 0x0000000610007986 */ /* 0x0001e2000c10150a */
[----:B----4-:R-:W-:Y:S01]  /*22b30*/  IMAD R23, R23, 0x17a, RZ ;  /* 0x0000017a17177824 */ /* 0x010fe200078e02ff */
[----:B------:R-:W-:Y:S01]  /*22b40*/  F2FP.BF16.F32.PACK_AB R185, R186, R185 ;  /* 0x000000b9bab9723e */ /* 0x000fe200000010ff */
[----:B--2---:R-:W-:Y:S01]  /*22b50*/  IMAD R25, R14, 0x17e, RZ ;  /* 0x0000017e0e197824 */ /* 0x004fe200078e02ff */
[----:B------:R-:W2:Y:S01]  /*22b60*/  LDC R18, c[0x0][0x3e8] ;  /* 0x0000fa00ff127b82 */ /* 0x000ea20000000800 */
[----:B-1----:R-:W-:Y:S01]  /*22b70*/  IMAD R5, R67, 0xbb, RZ ;  /* 0x000000bb43057824 */ /* 0x002fe200078e02ff */
[-C--:B------:R-:W-:Y:S01]  /*22b80*/  IADD3 R4, P0, PT, R7, R12.reuse, RZ ;  /* 0x0000000c07047210 */ /* 0x080fe20007f1e0ff */
[----:B------:R1:W-:Y:S03]  /*22b90*/  STG.E.U16 desc[UR10][R2.64], R183 ;  /* 0x000000b702007986 */ /* 0x0003e6000c10150a */
[----:B------:R-:W-:Y:S01]  /*22ba0*/  LEA.HI.X.SX32 R5, R5, R13, 0x1, P0 ;  /* 0x0000000d05057211 */ /* 0x000fe200000f0eff */
[----:B0-----:R-:W-:Y:S01]  /*22bb0*/  IMAD R17, R9, 0x17c, RZ ;  /* 0x0000017c09117824 */ /* 0x001fe200078e02ff */
[----:B------:R-:W-:Y:S01]  /*22bc0*/  IADD3 R6, P1, PT, R23, R12, RZ ;  /* 0x0000000c17067210 */ /* 0x000fe20007f3e0ff */
[----:B------:R-:W-:Y:S01]  /*22bd0*/  IMAD R7, R67, 0xbd, RZ ;  /* 0x000000bd43077824 */ /* 0x000fe200078e02ff */
[----:B------:R-:W-:Y:S01]  /*22be0*/  F2FP.BF16.F32.PACK_AB R187, R188, R187 ;  /* 0x000000bbbcbb723e */ /* 0x000fe200000010ff */
[----:B------:R-:W0:Y:S01]  /*22bf0*/  LDC R9, c[0x0][0x3e8] ;  /* 0x0000fa00ff097b82 */ /* 0x000e220000000800 */
[----:B-1----:R-:W-:-:S02]  /*22c00*/  PRMT R3, R183, 0x7632, R3 ;  /* 0x00007632b7037816 */ /* 0x002fc40000000003 */
[----:B------:R-:W-:-:S03]  /*22c10*/  IADD3 R2, P0, PT, R19, R12, RZ ;  /* 0x0000000c13027210 */ /* 0x000fc60007f1e0ff */
[----:B------:R1:W-:Y:S02]  /*22c20*/  STG.E.U16 desc[UR10][R4.64], R3 ;  /* 0x0000000304007986 */ /* 0x0003e4000c10150a */
[----:B------:R-:W3:Y:S01]  /*22c30*/  LDC R19, c[0x0][0x3e8] ;  /* 0x0000fa00ff137b82 */ /* 0x000ee20000000800 */
[-C--:B------:R-:W-:Y:S02]  /*22c40*/  LEA.HI.X.SX32 R7, R7, R13.reuse, 0x1, P1 ;  /* 0x0000000d07077211 */ /* 0x080fe400008f0eff */
[----:B------:R-:W-:Y:S01]  /*22c50*/  PRMT R29, R185, 0x7632, R29 ;  /* 0x00007632b91d7816 */ /* 0x000fe2000000001d */
[----:B-----5:R-:W-:Y:S02]  /*22c60*/  IMAD R21, R21, 0x182, RZ ;  /* 0x0000018215157824 */ /* 0x020fe400078e02ff */
[----:B--2---:R-:W-:Y:S02]  /*22c70*/  IMAD R27, R18, 0x180, RZ ;  /* 0x00000180121b7824 */ /* 0x004fe400078e02ff */
[----:B------:R-:W2:Y:S01]  /*22c80*/  LDC R23, c[0x0][0x3e8] ;  /* 0x0000fa00ff177b82 */ /* 0x000ea20000000800 */
[----:B-1----:R-:W-:-:S02]  /*22c90*/  LEA.HI.X.SX32 R3, R125, R13, 0x1, P0 ;  /* 0x0000000d7d037211 */ /* 0x002fc400000f0eff */
[----:B------:R-:W-:Y:S01]  /*22ca0*/  IADD3 R16, P0, PT, R17, R12, RZ ;  /* 0x0000000c11107210 */ /* 0x000fe20007f1e0ff */
[----:B------:R-:W-:Y:S02]  /*22cb0*/  IMAD R5, R67, 0xbf, RZ ;  /* 0x000000bf43057824 */ /* 0x000fe400078e02ff */
[----:B------:R1:W-:Y:S01]  /*22cc0*/  STG.E.U16 desc[UR10][R2.64], R185 ;  /* 0x000000b902007986 */ /* 0x0003e2000c10150a */
[----:B------:R-:W-:Y:S01]  /*22cd0*/  LEA.HI.X.SX32 R17, R37, R13, 0x1, P0 ;  /* 0x0000000d25117211 */ /* 0x000fe200000f0eff */
[----:B------:R-:W4:Y:S02]  /*22ce0*/  LDC R14, c[0x0][0x3e8] ;  /* 0x0000fa00ff0e7b82 */ /* 0x000f240000000800 */
[----:B------:R5:W-:Y:S01]  /*22cf0*/  STG.E.U16 desc[UR10][R6.64], R29 ;  /* 0x0000001d06007986 */ /* 0x000be2000c10150a */
[----:B---3--:R-:W-:-:S05]  /*22d00*/  IMAD R19, R19, 0x186, RZ ;  /* 0x0000018613137824 */ /* 0x008fca00078e02ff */
[----:B------:R-:W3:Y:S01]  /*22d10*/  LDC R18, c[0x0][0x3e8] ;  /* 0x0000fa00ff127b82 */ /* 0x000ee20000000800 */
[-C--:B-1----:R-:W-:Y:S02]  /*22d20*/  IADD3 R2, P0, PT, R25, R12.reuse, RZ ;  /* 0x0000000c19027210 */ /* 0x082fe40007f1e0ff */
[----:B------:R-:W-:Y:S02]  /*22d30*/  PRMT R25, R187, 0x7632, R25 ;  /* 0x00007632bb197816 */ /* 0x000fe40000000019 */
[----:B------:R-:W-:Y:S01]  /*22d40*/  LEA.HI.X.SX32 R3, R5, R13, 0x1, P0 ;  /* 0x0000000d05037211 */ /* 0x000fe200000f0eff */
[----:B------:R-:W-:Y:S01]  /*22d50*/  STG.E.U16 desc[UR10][R16.64], R187 ;  /* 0x000000bb10007986 */ /* 0x000fe2000c10150a */
[----:B-----5:R-:W-:Y:S02]  /*22d60*/  IADD3 R6, P0, PT, R21, R12, RZ ;  /* 0x0000000c15067210 */ /* 0x020fe40007f1e0ff */
[C---:B------:R-:W-:Y:S01]  /*22d70*/  PRMT R21, R0.reuse, 0x7610, R21 ;  /* 0x0000761000157816 */ /* 0x040fe20000000015 */
[----:B------:R1:W-:Y:S02]  /*22d80*/  STG.E.U16 desc[UR10][R2.64], R25 ;  /* 0x0000001902007986 */ /* 0x0003e4000c10150a */
[----:B-1----:R-:W-:-:S02]  /*22d90*/  PRMT R3, R0, 0x7632, R3 ;  /* 0x0000763200037816 */ /* 0x002fc40000000003 */
[----:B------:R-:W1:Y:S01]  /*22da0*/  LDC R0, c[0x0][0x3e8] ;  /* 0x0000fa00ff007b82 */ /* 0x000e620000000800 */
[-C--:B------:R-:W-:Y:S01]  /*22db0*/  IADD3 R4, P1, PT, R27, R12.reuse, RZ ;  /* 0x0000000c1b047210 */ /* 0x080fe20007f3e0ff */
[----:B------:R-:W-:Y:S02]  /*22dc0*/  IMAD R7, R67, 0xc1, RZ ;  /* 0x000000c143077824 */ /* 0x000fe400078e02ff */
[----:B0-----:R-:W-:Y:S01]  /*22dd0*/  IMAD R17, R9, 0x184, RZ ;  /* 0x0000018409117824 */ /* 0x001fe200078e02ff */
[-C--:B------:R-:W-:Y:S01]  /*22de0*/  LEA.HI.X.SX32 R5, R45, R13.reuse, 0x1, P1 ;  /* 0x0000000d2d057211 */ /* 0x080fe200008f0eff */
[----:B------:R-:W-:Y:S01]  /*22df0*/  IMAD R9, R67, 0xc3, RZ ;  /* 0x000000c343097824 */ /* 0x000fe200078e02ff */
[-C--:B------:R-:W-:Y:S02]  /*22e00*/  IADD3 R16, P1, PT, R19, R12.reuse, RZ ;  /* 0x0000000c13107210 */ /* 0x080fe40007f3e0ff */
[----:B------:R-:W-:Y:S01]  /*22e10*/  LEA.HI.X.SX32 R7, R7, R13, 0x1, P0 ;  /* 0x0000000d07077211 */ /* 0x000fe200000f0eff */
[----:B------:R-:W0:Y:S01]  /*22e20*/  LDC R19, c[0x0][0x3e8] ;  /* 0x0000fa00ff137b82 */ /* 0x000e220000000800 */
[----:B------:R-:W-:-:S02]  /*22e30*/  IADD3 R2, P0, PT, R17, R12, RZ ;  /* 0x0000000c11027210 */ /* 0x000fc40007f1e0ff */
[----:B------:R-:W-:Y:S01]  /*22e40*/  LEA.HI.X.SX32 R17, R9, R13, 0x1, P1 ;  /* 0x0000000d09117211 */ /* 0x000fe200008f0eff */
[----:B-1----:R-:W-:-:S04]  /*22e50*/  IMAD R9, R0, 0x18a, RZ ;  /* 0x0000018a00097824 */ /* 0x002fc800078e02ff */
[----:B------:R-:W1:Y:S01]  /*22e60*/  LDC R0, c[0x0][0x3e8] ;  /* 0x0000fa00ff007b82 */ /* 0x000e620000000800 */
[----:B------:R5:W-:Y:S01]  /*22e70*/  STG.E.U16 desc[UR10][R4.64], R21 ;  /* 0x0000001504007986 */ /* 0x000be2000c10150a */
[----:B--2---:R-:W-:Y:S01]  /*22e80*/  IMAD R23, R23, 0x188, RZ ;  /* 0x0000018817177824 */ /* 0x004fe200078e02ff */
[C---:B------:R-:W-:Y:S02]  /*22e90*/  PRMT R25, R15.reuse, 0x7610, R25 ;  /* 0x000076100f197816 */ /* 0x040fe40000000019 */
[----:B------:R2:W-:Y:S01]  /*22ea0*/  STG.E.U16 desc[UR10][R6.64], R3 ;  /* 0x0000000306007986 */ /* 0x0005e2000c10150a */
[----:B------:R-:W-:Y:S02]  /*22eb0*/  PRMT R27, R15, 0x7632, R27 ;  /* 0x000076320f1b7816 */ /* 0x000fe4000000001b */
[----:B------:R-:W3:Y:S01]  /*22ec0*/  LDC R15, c[0x0][0x3e8] ;  /* 0x0000fa00ff0f7b82 */ /* 0x000ee20000000800 */
[----:B-----5:R-:W-:-:S07]  /*22ed0*/  IADD3 R4, P2, PT, R23, R12, RZ ;  /* 0x0000000c17047210 */ /* 0x020fce0007f5e0ff */
[----:B------:R-:W5:Y:S01]  /*22ee0*/  LDC R21, c[0x0][0x3e8] ;  /* 0x0000fa00ff157b82 */ /* 0x000f620000000800 */
[----:B--2---:R-:W-:Y:S01]  /*22ef0*/  LEA.HI.X.SX32 R3, R127, R13, 0x1, P0 ;  /* 0x0000000d7f037211 */ /* 0x004fe200000f0eff */
[----:B----4-:R-:W-:-:S04]  /*22f00*/  IMAD R23, R14, 0x18c, RZ ;  /* 0x0000018c0e177824 */ /* 0x010fc800078e02ff */
[----:B------:R-:W-:Y:S02]  /*22f10*/  STG.E.U16 desc[UR10][R2.64], R25 ;  /* 0x0000001902007986 */ /* 0x000fe4000c10150a */
[----:B------:R-:W2:Y:S02]  /*22f20*/  LDC R14, c[0x0][0x3e8] ;  /* 0x0000fa00ff0e7b82 */ /* 0x000ea40000000800 */
[----:B------:R1:W-:Y:S01]  /*22f30*/  STG.E.U16 desc[UR10][R16.64], R27 ;  /* 0x0000001b10007986 */ /* 0x0003e2000c10150a */
[----:B------:R-:W-:Y:S01]  /*22f40*/  LEA.HI.X.SX32 R5, R129, R13, 0x1, P2 ;  /* 0x0000000d81057211 */ /* 0x000fe200010f0eff */
[----:B------:R-:W-:Y:S01]  /*22f50*/  IMAD R7, R67, 0xc5, RZ ;  /* 0x000000c543077824 */ /* 0x000fe200078e02ff */
[----:B------:R-:W-:Y:S01]  /*22f60*/  IADD3 R6, P0, PT, R9, R12, RZ ;  /* 0x0000000c09067210 */ /* 0x000fe20007f1e0ff */
[----:B0-----:R-:W-:Y:S02]  /*22f70*/  IMAD R19, R19, 0x190, RZ ;  /* 0x0000019013137824 */ /* 0x001fe400078e02ff */
[----:B-1----:R-:W-:Y:S01]  /*22f80*/  IMAD R17, R0, 0x192, RZ ;  /* 0x0000019200117824 */ /* 0x002fe200078e02ff */
[----:B------:R-:W0:Y:S01]  /*22f90*/  LDC R16, c[0x0][0x3e8] ;  /* 0x0000fa00ff107b82 */ /* 0x000e220000000800 */
[----:B---3--:R-:W-:-:S07]  /*22fa0*/  IMAD R3, R18, 0x18e, RZ ;  /* 0x0000018e12037824 */ /* 0x008fce00078e02ff */
[----:B------:R-:W1:Y:S01]  /*22fb0*/  LDC R0, c[0x0][0x3e8] ;  /* 0x0000fa00ff007b82 */ /* 0x000e620000000800 */
[----:B------:R3:W-:Y:S01]  /*22fc0*/  STG.E.U16 desc[UR10][R4.64], R8 ;  /* 0x0000000804007986 */ /* 0x0007e2000c10150a */
[----:B------:R-:W-:Y:S01]  /*22fd0*/  LEA.HI.X.SX32 R7, R7, R13, 0x1, P0 ;  /* 0x0000000d07077211 */ /* 0x000fe200000f0eff */
[----:B------:R-:W-:Y:S01]  /*22fe0*/  IMAD R9, R67, 0xc7, RZ ;  /* 0x000000c743097824 */ /* 0x000fe200078e02ff */
[-C--:B------:R-:W-:Y:S02]  /*22ff0*/  IADD3 R2, P0, PT, R23, R12.reuse, RZ ;  /* 0x0000000c17027210 */ /* 0x080fe40007f1e0ff */
[----:B------:R-:W-:Y:S02]  /*23000*/  PRMT R18, R132, 0x7632, R18 ;  /* 0x0000763284127816 */ /* 0x000fe40000000012 */
[----:B---3--:R-:W-:Y:S02]  /*23010*/  PRMT R5, R8, 0x7632, R5 ;  /* 0x0000763208057816 */ /* 0x008fe40000000005 */
[----:B------:R-:W-:-:S02]  /*23020*/  IADD3 R4, P1, PT, R3, R12, RZ ;  /* 0x0000000c03047210 */ /* 0x000fc40007f3e0ff */
[----:B------:R-:W-:Y:S01]  /*23030*/  IADD3 R8, P2, PT, R19, R12, RZ ;  /* 0x0000000c13087210 */ /* 0x000fe20007f5e0ff */
[----:B------:R3:W-:Y:S01]  /*23040*/  STG.E.U16 desc[UR10][R6.64], R5 ;  /* 0x0000000506007986 */ /* 0x0007e2000c10150a */
[----:B------:R-:W-:Y:S02]  /*23050*/  LEA.HI.X.SX32 R3, R39, R13, 0x1, P0 ;  /* 0x0000000d27037211 */ /* 0x000fe400000f0eff */
[----:B------:R-:W-:Y:S01]  /*23060*/  F2FP.BF16.F32.PACK_AB R133, R134, R133 ;  /* 0x000000858685723e */ /* 0x000fe200000010ff */
[----:B-----5:R-:W-:Y:S02]  /*23070*/  IMAD R21, R21, 0x196, RZ ;  /* 0x0000019615157824 */ /* 0x020fe400078e02ff */
[----:B------:R-:W-:Y:S01]  /*23080*/  STG.E.U16 desc[UR10][R2.64], R132 ;  /* 0x0000008402007986 */ /* 0x000fe2000c10150a */
[-C--:B---3--:R-:W-:Y:S02]  /*23090*/  LEA.HI.X.SX32 R5, R9, R13.reuse, 0x1, P1 ;  /* 0x0000000d09057211 */ /* 0x088fe400008f0eff */
[----:B------:R-:W-:-:S02]  /*230a0*/  LEA.HI.X.SX32 R9, R131, R13, 0x1, P2 ;  /* 0x0000000d83097211 */ /* 0x000fc400010f0eff */
[-C--:B------:R-:W-:Y:S02]  /*230b0*/  IADD3 R6, P0, PT, R17, R12.reuse, RZ ;  /* 0x0000000c11067210 */ /* 0x080fe40007f1e0ff */
[----:B------:R-:W3:Y:S01]  /*230c0*/  LDC R17, c[0x0][0x3e8] ;  /* 0x0000fa00ff117b82 */ /* 0x000ee20000000800 */
[----:B------:R4:W-:Y:S04]  /*230d0*/  STG.E.U16 desc[UR10][R4.64], R18 ;  /* 0x0000001204007986 */ /* 0x0009e8000c10150a */
[----:B------:R2:W-:Y:S01]  /*230e0*/  STG.E.U16 desc[UR10][R8.64], R133 ;  /* 0x0000008508007986 */ /* 0x0005e2000c10150a */
[----:B------:R-:W-:Y:S02]  /*230f0*/  IMAD R15, R15, 0x194, RZ ;  /* 0x000001940f0f7824 */ /* 0x000fe400078e02ff */
[----:B------:R-:W-:Y:S01]  /*23100*/  IMAD R7, R67, 0xc9, RZ ;  /* 0x000000c943077824 */ /* 0x000fe200078e02ff */
[----:B----4-:R-:W4:Y:S01]  /*23110*/  LDC R18, c[0x0][0x3e8] ;  /* 0x0000fa00ff127b82 */ /* 0x010f220000000800 */
[----:B------:R-:W-:Y:S01]  /*23120*/  IADD3 R4, P2, PT, R21, R12, RZ ;  /* 0x0000000c15047210 */ /* 0x000fe20007f5e0ff */
[----:B--2---:R-:W-:-:S02]  /*23130*/  IMAD R9, R14, 0x198, RZ ;  /* 0x000001980e097824 */ /* 0x004fc400078e02ff */
[----:B-1----:R-:W-:-:S04]  /*23140*/  IMAD R21, R0, 0x19c, RZ ;  /* 0x0000019c00157824 */ /* 0x002fc800078e02ff */
[----:B------:R-:W1:Y:S01]  /*23150*/  LDC R14, c[0x0][0x3e8] ;  /* 0x0000fa00ff0e7b82 */ /* 0x000e620000000800 */
[----:B------:R-:W-:Y:S01]  /*23160*/  IADD3 R2, P1, PT, R15, R12, RZ ;  /* 0x0000000c0f027210 */ /* 0x000fe20007f3e0ff */
[----:B0-----:R-:W-:Y:S01]  /*23170*/  IMAD R19, R16, 0x19a, RZ ;  /* 0x0000019a10137824 */ /* 0x001fe200078e02ff */
[----:B------:R-:W-:-:S05]  /*23180*/  LEA.HI.X.SX32 R7, R7, R13, 0x1, P0 ;  /* 0x0000000d07077211 */ /* 0x000fca00000f0eff */
[----:B------:R-:W0:Y:S01]  /*23190*/  LDC R0, c[0x0][0x3e8] ;  /* 0x0000fa00ff007b82 */ /* 0x000e220000000800 */
[----:B------:R-:W-:Y:S01]  /*231a0*/  PRMT R23, R133, 0x7632, R23 ;  /* 0x0000763285177816 */ /* 0x000fe20000000017 */
[----:B------:R-:W-:Y:S01]  /*231b0*/  IMAD R5, R67, 0xcb, RZ ;  /* 0x000000cb43057824 */ /* 0x000fe200078e02ff */
[----:B------:R-:W-:Y:S02]  /*231c0*/  F2FP.BF16.F32.PACK_AB R135, R136, R135 ;  /* 0x000000878887723e */ /* 0x000fe400000010ff */
[-C--:B------:R-:W-:Y:S01]  /*231d0*/  LEA.HI.X.SX32 R3, R41, R13.reuse, 0x1, P1 ;  /* 0x0000000d29037211 */ /* 0x080fe200008f0eff */
[----:B------:R2:W-:Y:S01]  /*231e0*/  STG.E.U16 desc[UR10][R6.64], R23 ;  /* 0x0000001706007986 */ /* 0x0005e2000c10150a */
[----:B------:R-:W-:Y:S01]  /*231f0*/  IMAD R15, R67, 0xcd, RZ ;  /* 0x000000cd430f7824 */ /* 0x000fe200078e02ff */
[----:B------:R-:W-:Y:S01]  /*23200*/  IADD3 R8, P0, PT, R9, R12, RZ ;  /* 0x0000000c09087210 */ /* 0x000fe20007f1e0ff */
[----:B------:R-:W5:Y:S01]  /*23210*/  LDC R16, c[0x0][0x3e8] ;  /* 0x0000fa00ff107b82 */ /* 0x000f620000000800 */
[----:B------:R-:W-:Y:S01]  /*23220*/  F2FP.BF16.F32.PACK_AB R138, R140, R138 ;  /* 0x0000008a8c8a723e */ /* 0x000fe200000010ff */
[----:B------:R3:W-:Y:S01]  /*23230*/  STG.E.U16 desc[UR10][R2.64], R135 ;  /* 0x0000008702007986 */ /* 0x0007e2000c10150a */
[----:B------:R-:W-:-:S02]  /*23240*/  LEA.HI.X.SX32 R5, R5, R13, 0x1, P2 ;  /* 0x0000000d05057211 */ /* 0x000fc400010f0eff */
[----:B------:R-:W-:Y:S02]  /*23250*/  PRMT R25, R135, 0x7632, R25 ;  /* 0x0000763287197816 */ /* 0x000fe40000000019 */
[-C--:B--2---:R-:W-:Y:S02]  /*23260*/  IADD3 R6, P1, PT, R19, R12.reuse, RZ ;  /* 0x0000000c13067210 */ /* 0x084fe40007f3e0ff */
[-C--:B------:R-:W-:Y:S02]  /*23270*/  LEA.HI.X.SX32 R9, R137, R13.reuse, 0x1, P0 ;  /* 0x0000000d89097211 */ /* 0x080fe400000f0eff */
[-C--:B---3--:R-:W-:Y:S02]  /*23280*/  IADD3 R2, P2, PT, R21, R12.reuse, RZ ;  /* 0x0000000c15027210 */ /* 0x088fe40007f5e0ff */
[----:B------:R-:W-:Y:S01]  /*23290*/  PRMT R23, R138, 0x7632, R23 ;  /* 0x000076328a177816 */ /* 0x000fe20000000017 */
[----:B------:R2:W-:Y:S01]  /*232a0*/  STG.E.U16 desc[UR10][R4.64], R25 ;  /* 0x0000001904007986 */ /* 0x0005e2000c10150a */
[-C--:B------:R-:W-:Y:S01]  /*232b0*/  LEA.HI.X.SX32 R7, R15, R13.reuse, 0x1, P1 ;  /* 0x0000000d0f077211 */ /* 0x080fe200008f0eff */
[----:B------:R-:W-:Y:S01]  /*232c0*/  IMAD R15, R17, 0x19e, RZ ;  /* 0x0000019e110f7824 */ /* 0x000fe200078e02ff */
[----:B------:R-:W-:Y:S01]  /*232d0*/  LEA.HI.X.SX32 R3, R43, R13, 0x1, P2 ;  /* 0x0000000d2b037211 */ /* 0x000fe200010f0eff */
[----:B----4-:R-:W-:Y:S01]  /*232e0*/  IMAD R21, R18, 0x1a0, RZ ;  /* 0x000001a012157824 */ /* 0x010fe200078e02ff */
[----:B------:R1:W-:Y:S01]  /*232f0*/  STG.E.U16 desc[UR10][R8.64], R138 ;  /* 0x0000008a08007986 */ /* 0x0003e2000c10150a */
[----:B------:R-:W3:Y:S03]  /*23300*/  LDC R17, c[0x0][0x3e8] ;  /* 0x0000fa00ff117b82 */ /* 0x000ee60000000800 */
[----:B------:R4:W-:Y:S01]  /*23310*/  STG.E.U16 desc[UR10][R6.64], R23 ;  /* 0x0000001706007986 */ /* 0x0009e2000c10150a */
[----:B--2---:R-:W-:Y:S01]  /*23320*/  IMAD R5, R67, 0xcf, RZ ;  /* 0x000000cf43057824 */ /* 0x004fe200078e02ff */
[----:B------:R-:W-:-:S03]  /*23330*/  IADD3 R4, P0, PT, R15, R12, RZ ;  /* 0x0000000c0f047210 */ /* 0x000fc60007f1e0ff */
[----:B------:R-:W2:Y:S01]  /*23340*/  LDC R19, c[0x0][0x3e8] ;  /* 0x0000fa00ff137b82 */ /* 0x000ea20000000800 */
[----:B------:R0:W-:Y:S01]  /*23350*/  STG.E.U16 desc[UR10][R2.64], R190 ;  /* 0x000000be02007986 */ /* 0x0001e2000c10150a */
[----:B-1----:R-:W-:Y:S01]  /*23360*/  IMAD R9, R14, 0x1a2, RZ ;  /* 0x000001a20e097824 */ /* 0x002fe200078e02ff */
[-C--:B------:R-:W-:Y:S01]  /*23370*/  LEA.HI.X.SX32 R5, R5, R13.reuse, 0x1, P0 ;  /* 0x0000000d05057211 */ /* 0x080fe200000f0eff */
[----:B------:R-:W-:Y:S01]  /*23380*/  IMAD R15, R67, 0xd1, RZ ;  /* 0x000000d1430f7824 */ /* 0x000fe200078e02ff */
[----:B------:R-:W-:Y:S02]  /*23390*/  PRMT R14, R190, 0x7632, R14 ;  /* 0x00007632be0e7816 */ /* 0x000fe4000000000e */
[-C--:B----4-:R-:W-:Y:S01]  /*233a0*/  IADD3 R6, P1, PT, R21, R12.reuse, RZ ;  /* 0x0000000c15067210 */ /* 0x090fe20007f3e0ff */
[----:B0-----:R-:W-:Y:S01]  /*233b0*/  IMAD R3, R0, 0x1a4, RZ ;  /* 0x000001a400037824 */ /* 0x001fe200078e02ff */
[-C--:B------:R-:W-:Y:S01]  /*233c0*/  IADD3 R2, P0, PT, R9, R12.reuse, RZ ;  /* 0x0000000c09027210 */ /* 0x080fe20007f1e0ff */
[----:B------:R-:W0:Y:S01]  /*233d0*/  LDC R0, c[0x0][0x3e8] ;  /* 0x0000fa00ff007b82 */ /* 0x000e220000000800 */
[----:B------:R-:W-:Y:S01]  /*233e0*/  LEA.HI.X.SX32 R7, R47, R13, 0x1, P1 ;  /* 0x0000000d2f077211 */ /* 0x000fe200008f0eff */
[----:B------:R1:W-:Y:S01]  /*233f0*/  STG.E.U16 desc[UR10][R4.64], R14 ;  /* 0x0000000e04007986 */ /* 0x0003e2000c10150a */
[----:B------:R-:W-:-:S02]  /*23400*/  IADD3 R8, P1, PT, R3, R12, RZ ;  /* 0x0000000c03087210 */ /* 0x000fc40007f3e0ff */
[----:B------:R-:W-:-:S03]  /*23410*/  LEA.HI.X.SX32 R3, R15, R13, 0x1, P0 ;  /* 0x0000000d0f037211 */ /* 0x000fc600000f0eff */
[----:B------:R-:W4:Y:S08]  /*23420*/  LDC R15, c[0x0][0x3e8] ;  /* 0x0000fa00ff0f7b82 */ /* 0x000f300000000800 */
[----:B-1----:R-:W1:Y:S01]  /*23430*/  LDC R14, c[0x0][0x3e8] ;  /* 0x0000fa00ff0e7b82 */ /* 0x002e620000000800 */
[----:B-----5:R-:W-:Y:S01]  /*23440*/  IMAD R21, R16, 0x1a6, RZ ;  /* 0x000001a610157824 */ /* 0x020fe200078e02ff */
[----:B------:R-:W-:Y:S01]  /*23450*/  PRMT R18, R20, 0x7632, R18 ;  /* 0x0000763214127816 */ /* 0x000fe20000000012 */
[----:B------:R-:W-:Y:S01]  /*23460*/  IMAD R5, R67, 0xd3, RZ ;  /* 0x000000d343057824 */ /* 0x000fe200078e02ff */
[-C--:B------:R-:W-:Y:S01]  /*23470*/  LEA.HI.X.SX32 R9, R139, R13.reuse, 0x1, P1 ;  /* 0x0000000d8b097211 */ /* 0x080fe200008f0eff */
[----:B---3--:R-:W-:Y:S01]  /*23480*/  IMAD R17, R17, 0x1a8, RZ ;  /* 0x000001a811117824 */ /* 0x008fe200078e02ff */
[----:B------:R-:W-:Y:S01]  /*23490*/  IADD3 R4, P0, PT, R21, R12, RZ ;  /* 0x0000000c15047210 */ /* 0x000fe20007f1e0ff */
[----:B--2---:R-:W-:Y:S01]  /*234a0*/  IMAD R19, R19, 0x1aa, RZ ;  /* 0x000001aa13137824 */ /* 0x004fe200078e02ff */
[----:B------:R-:W2:Y:S01]  /*234b0*/  LDC R16, c[0x0][0x3e8] ;  /* 0x0000fa00ff107b82 */ /* 0x000ea20000000800 */
[----:B------:R3:W-:Y:S01]  /*234c0*/  STG.E.U16 desc[UR10][R6.64], R20 ;  /* 0x0000001406007986 */ /* 0x0007e2000c10150a */
[----:B------:R-:W-:-:S03]  /*234d0*/  LEA.HI.X.SX32 R5, R5, R13, 0x1, P0 ;  /* 0x0000000d05057211 */ /* 0x000fc600000f0eff */
[----:B------:R5:W-:Y:S04]  /*234e0*/  STG.E.U16 desc[UR10][R2.64], R18 ;  /* 0x0000001202007986 */ /* 0x000be8000c10150a */
[----:B------:R0:W-:Y:S01]  /*234f0*/  STG.E.U16 desc[UR10][R8.64], R22 ;  /* 0x0000001608007986 */ /* 0x0001e2000c10150a */
[----:B---3--:R-:W-:Y:S01]  /*23500*/  IMAD R7, R67, 0xd5, RZ ;  /* 0x000000d543077824 */ /* 0x008fe200078e02ff */
[-C--:B------:R-:W-:Y:S02]  /*23510*/  IADD3 R6, P0, PT, R19, R12.reuse, RZ ;  /* 0x0000000c13067210 */ /* 0x080fe40007f1e0ff */
[-C--:B-----5:R-:W-:Y:S01]  /*23520*/  IADD3 R2, P1, PT, R17, R12.reuse, RZ ;  /* 0x0000000c11027210 */ /* 0x0a0fe20007f3e0ff */
[----:B0-----:R-:W-:Y:S01]  /*23530*/  IMAD R9, R0, 0x1ac, RZ ;  /* 0x000001ac00097824 */ /* 0x001fe200078e02ff */
[----:B------:R-:W-:Y:S01]  /*23540*/  PRMT R18, R22, 0x7632, R18 ;  /* 0x0000763216127816 */ /* 0x000fe20000000012 */
[----:B------:R-:W0:Y:S01]  /*23550*/  LDC R0, c[0x0][0x3e8] ;  /* 0x0000fa00ff007b82 */ /* 0x000e220000000800 */
[-C--:B------:R-:W-:Y:S01]  /*23560*/  LEA.HI.X.SX32 R3, R189, R13.reuse, 0x1, P1 ;  /* 0x0000000dbd037211 */ /* 0x080fe200008f0eff */
[----:B-1----:R-:W-:Y:S01]  /*23570*/  IMAD R19, R14, 0x1ae, RZ ;  /* 0x000001ae0e137824 */ /* 0x002fe200078e02ff */
[-C--:B------:R-:W-:Y:S01]  /*23580*/  LEA.HI.X.SX32 R7, R7, R13.reuse, 0x1, P0 ;  /* 0x0000000d07077211 */ /* 0x080fe200000f0eff */
[----:B----4-:R-:W-:Y:S01]  /*23590*/  IMAD R15, R15, 0x1b0, RZ ;  /* 0x000001b00f0f7824 */ /* 0x010fe200078e02ff */
[----:B------:R-:W-:Y:S01]  /*235a0*/  IADD3 R8, P0, PT, R9, R12, RZ ;  /* 0x0000000c09087210 */ /* 0x000fe20007f1e0ff */
[----:B------:R-:W-:Y:S02]  /*235b0*/  STG.E.U16 desc[UR10][R4.64], R18 ;  /* 0x0000001204007986 */ /* 0x000fe4000c10150a */
[----:B------:R-:W1:Y:S01]  /*235c0*/  LDC R14, c[0x0][0x3e8] ;  /* 0x0000fa00ff0e7b82 */ /* 0x000e620000000800 */
[----:B------:R-:W-:Y:S01]  /*235d0*/  LEA.HI.X.SX32 R9, R49, R13, 0x1, P0 ;  /* 0x0000000d31097211 */ /* 0x000fe200000f0eff */
[----:B------:R3:W-:Y:S01]  /*235e0*/  STG.E.U16 desc[UR10][R2.64], R24 ;  /* 0x0000001802007986 */ /* 0x0007e2000c10150a */
[----:B------:R-:W-:-:S05]  /*235f0*/  PRMT R20, R24, 0x7632, R20 ;  /* 0x0000763218147816 */ /* 0x000fca0000000014 */
[----:B------:R-:W4:Y:S01]  /*23600*/  LDC R17, c[0x0][0x3e8] ;  /* 0x0000fa00ff117b82 */ /* 0x000f220000000800 */
[----:B---3--:R-:W-:-:S07]  /*23610*/  IADD3 R2, P0, PT, R15, R12, RZ ;  /* 0x0000000c0f027210 */ /* 0x008fce0007f1e0ff */
[----:B------:R-:W3:Y:S01]  /*23620*/  LDC R15, c[0x0][0x3e8] ;  /* 0x0000fa00ff0f7b82 */ /* 0x000ee20000000800 */
[----:B------:R-:W-:Y:S01]  /*23630*/  IMAD R5, R67, 0xd7, RZ ;  /* 0x000000d743057824 */ /* 0x000fe200078e02ff */
[-C--:B------:R-:W-:Y:S01]  /*23640*/  IADD3 R4, P1, PT, R19, R12.reuse, RZ ;  /* 0x0000000c13047210 */ /* 0x080fe20007f3e0ff */
[----:B--2---:R-:W-:Y:S01]  /*23650*/  IMAD R3, R16, 0x1b2, RZ ;  /* 0x000001b210037824 */ /* 0x004fe200078e02ff */
[----:B------:R2:W-:Y:S01]  /*23660*/  STG.E.U16 desc[UR10][R6.64], R20 ;  /* 0x0000001406007986 */ /* 0x0005e2000c10150a */
[----:B------:R-:W-:Y:S02]  /*23670*/  PRMT R18, R26, 0x7632, R18 ;  /* 0x000076321a127816 */ /* 0x000fe40000000012 */
[----:B------:R-:W-:Y:S01]  /*23680*/  LEA.HI.X.SX32 R5, R5, R13, 0x1, P1 ;  /* 0x0000000d05057211 */ /* 0x000fe200008f0eff */
[----:B------:R0:W-:Y:S01]  /*23690*/  STG.E.U16 desc[UR10][R8.64], R26 ;  /* 0x0000001a08007986 */ /* 0x0001e2000c10150a */
[----:B-1----:R-:W-:Y:S01]  /*236a0*/  IMAD R19, R14, 0x1b6, RZ ;  /* 0x000001b60e137824 */ /* 0x002fe200078e02ff */
[----:B------:R-:W1:Y:S02]  /*236b0*/  LDC R16, c[0x0][0x3e8] ;  /* 0x0000fa00ff107b82 */ /* 0x000e640000000800 */
[----:B------:R5:W-:Y:S01]  /*236c0*/  STG.E.U16 desc[UR10][R4.64], R18 ;  /* 0x0000001204007986 */ /* 0x000be2000c10150a */
[----:B--2---:R-:W-:Y:S01]  /*236d0*/  IMAD R7, R67, 0xd9, RZ ;  /* 0x000000d943077824 */ /* 0x004fe200078e02ff */
[----:B------:R-:W-:-:S04]  /*236e0*/  IADD3 R6, P1, PT, R3, R12, RZ ;  /* 0x0000000c03067210 */ /* 0x000fc80007f3e0ff */
[----:B------:R-:W2:Y:S01]  /*236f0*/  LDC R14, c[0x0][0x3e8] ;  /* 0x0000fa00ff0e7b82 */ /* 0x000ea20000000800 */
[----:B0-----:R-:W-:Y:S01]  /*23700*/  IMAD R9, R0, 0x1b4, RZ ;  /* 0x000001b400097824 */ /* 0x001fe200078e02ff */
[-C--:B------:R-:W-:Y:S02]  /*23710*/  LEA.HI.X.SX32 R3, R191, R13.reuse, 0x1, P0 ;  /* 0x0000000dbf037211 */ /* 0x080fe400000f0eff */
[----:B------:R-:W-:-:S04]  /*23720*/  LEA.HI.X.SX32 R7, R7, R13, 0x1, P1 ;  /* 0x0000000d07077211 */ /* 0x000fc800008f0eff */
[----:B------:R-:W0:Y:S01]  /*23730*/  LDC R0, c[0x0][0x3e8] ;  /* 0x0000fa00ff007b82 */ /* 0x000e220000000800 */
[----:B-----5:R-:W-:Y:S01]  /*23740*/  PRMT R5, R28, 0x7632, R5 ;  /* 0x000076321c057816 */ /* 0x020fe20000000005 */
[----:B------:R-:W-:Y:S01]  /*23750*/  STG.E.U16 desc[UR10][R2.64], R28 ;  /* 0x0000001c02007986 */ /* 0x000fe2000c10150a */
[----:B------:R-:W-:-:S03]  /*23760*/  IADD3 R4, P0, PT, R9, R12, RZ ;  /* 0x0000000c09047210 */ /* 0x000fc60007f1e0ff */
[----:B------:R3:W-:Y:S01]  /*23770*/  STG.E.U16 desc[UR10][R6.64], R5 ;  /* 0x0000000506007986 */ /* 0x0007e2000c10150a */
[----:B----4-:R-:W-:Y:S01]  /*23780*/  IMAD R17, R17, 0x1b8, RZ ;  /* 0x000001b811117824 */ /* 0x010fe200078e02ff */
[----:B------:R-:W4:Y:S01]  /*23790*/  LDC R18, c[0x0][0x3e8] ;  /* 0x0000fa00ff127b82 */ /* 0x000f220000000800 */
[----:B------:R-:W-:Y:S02]  /*237a0*/  IMAD R9, R67, 0xdb, RZ ;  /* 0x000000db43097824 */ /* 0x000fe400078e02ff */
[----:B---3--:R-:W-:-:S05]  /*237b0*/  IMAD R7, R15, 0x1ba, RZ ;  /* 0x000001ba0f077824 */ /* 0x008fca00078e02ff */
[----:B------:R-:W3:Y:S01]  /*237c0*/  LDC R15, c[0x0][0x3e8] ;  /* 0x0000fa00ff0f7b82 */ /* 0x000ee20000000800 */
[-C--:B------:R-:W-:Y:S02]  /*237d0*/  LEA.HI.X.SX32 R5, R51, R13.reuse, 0x1, P0 ;  /* 0x0000000d33057211 */ /* 0x080fe400000f0eff */
[-C--:B------:R-:W-:Y:S02]  /*237e0*/  IADD3 R8, P0, PT, R19, R12.reuse, RZ ;  /* 0x0000000c13087210 */ /* 0x080fe40007f1e0ff */
[-C--:B------:R-:W-:Y:S01]  /*237f0*/  IADD3 R2, P1, PT, R17, R12.reuse, RZ ;  /* 0x0000000c11027210 */ /* 0x080fe20007f3e0ff */
[----:B------:R5:W-:Y:S01]  /*23800*/  STG.E.U16 desc[UR10][R4.64], R30 ;  /* 0x0000001e04007986 */ /* 0x000be2000c10150a */
[-C--:B------:R-:W-:Y:S02]  /*23810*/  LEA.HI.X.SX32 R9, R9, R13.reuse, 0x1, P0 ;  /* 0x0000000d09097211 */ /* 0x080fe400000f0eff */
[----:B------:R-:W-:Y:S01]  /*23820*/  PRMT R6, R30, 0x7632, R6 ;  /* 0x000076321e067816 */ /* 0x000fe20000000006 */
[----:B0-----:R-:W-:Y:S01]  /*23830*/  IMAD R19, R0, 0x1bc, RZ ;  /* 0x000001bc00137824 */ /* 0x001fe200078e02ff */
[----:B------:R-:W-:Y:S01]  /*23840*/  LEA.HI.X.SX32 R3, R193, R13, 0x1, P1 ;  /* 0x0000000dc1037211 */ /* 0x000fe200008f0eff */
[----:B------:R-:W0:Y:S02]  /*23850*/  LDC R0, c[0x0][0x3e8] ;  /* 0x0000fa00ff007b82 */ /* 0x000e240000000800 */
[----:B------:R2:W-:Y:S01]  /*23860*/  STG.E.U16 desc[UR10][R8.64], R6 ;  /* 0x0000000608007986 */ /* 0x0005e2000c10150a */
[----:B-----5:R-:W-:Y:S01]  /*23870*/  IMAD R5, R67, 0xdd, RZ ;  /* 0x000000dd43057824 */ /* 0x020fe200078e02ff */
[----:B------:R-:W-:-:S02]  /*23880*/  IADD3 R4, P0, PT, R7, R12, RZ ;  /* 0x0000000c07047210 */ /* 0x000fc40007f1e0ff */
[----:B------:R5:W-:Y:S01]  /*23890*/  STG.E.U16 desc[UR10][R2.64], R32 ;  /* 0x0000002002007986 */ /* 0x000be2000c10150a */
[----:B-1----:R-:W-:Y:S01]  /*238a0*/  IMAD R21, R16, 0x1be, RZ ;  /* 0x000001be10157824 */ /* 0x002fe200078e02ff */
[----:B------:R-:W1:Y:S01]  /*238b0*/  LDC R17, c[0x0][0x3e8] ;  /* 0x0000fa00ff117b82 */ /* 0x000e620000000800 */
[-C--:B------:R-:W-:Y:S01]  /*238c0*/  LEA.HI.X.SX32 R5, R5, R13.reuse, 0x1, P0 ;  /* 0x0000000d05057211 */ /* 0x080fe200000f0eff */
[----:B--2---:R-:W-:Y:S01]  /*238d0*/  IMAD R9, R14, 0x1c0, RZ ;  /* 0x000001c00e097824 */ /* 0x004fe200078e02ff */
[----:B-----5:R-:W-:Y:S01]  /*238e0*/  PRMT R3, R32, 0x7632, R3 ;  /* 0x0000763220037816 */ /* 0x020fe20000000003 */
[----:B------:R-:W-:Y:S01]  /*238f0*/  IMAD R7, R67, 0xdf, RZ ;  /* 0x000000df43077824 */ /* 0x000fe200078e02ff */
[-C--:B------:R-:W-:Y:S01]  /*23900*/  IADD3 R2, P0, PT, R19, R12.reuse, RZ ;  /* 0x0000000c13027210 */ /* 0x080fe20007f1e0ff */
[----:B---3--:R-:W-:Y:S01]  /*23910*/  IMAD R15, R15, 0x1c2, RZ ;  /* 0x000001c20f0f7824 */ /* 0x008fe200078e02ff */
[----:B------:R-:W-:Y:S01]  /*23920*/  IADD3 R6, P1, PT, R21, R12, RZ ;  /* 0x0000000c15067210 */ /* 0x000fe20007f3e0ff */
[----:B------:R2:W-:Y:S01]  /*23930*/  STG.E.U16 desc[UR10][R4.64], R3 ;  /* 0x0000000304007986 */ /* 0x0005e2000c10150a */
[----:B------:R-:W-:Y:S01]  /*23940*/  PRMT R19, R34, 0x7632, R19 ;  /* 0x0000763222137816 */ /* 0x000fe20000000013 */
[----:B------:R-:W3:Y:S01]  /*23950*/  LDC R14, c[0x0][0x3e8] ;  /* 0x0000fa00ff0e7b82 */ /* 0x000ee20000000800 */
[----:B------:R-:W-:-:S07]  /*23960*/  LEA.HI.X.SX32 R7, R7, R13, 0x1, P1 ;  /* 0x0000000d07077211 */ /* 0x000fce00008f0eff */
[----:B------:R-:W5:Y:S01]  /*23970*/  LDC R16, c[0x0][0x3e8] ;  /* 0x0000fa00ff107b82 */ /* 0x000f620000000800 */
[-C--:B--2---:R-:W-:Y:S02]  /*23980*/  LEA.HI.X.SX32 R3, R53, R13.reuse, 0x1, P0 ;  /* 0x0000000d35037211 */ /* 0x084fe400000f0eff */
[----:B------:R-:W-:Y:S01]  /*23990*/  IADD3 R8, P0, PT, R9, R12, RZ ;  /* 0x0000000c09087210 */ /* 0x000fe20007f1e0ff */
[----:B------:R-:W-:Y:S02]  /*239a0*/  IMAD R5, R67, 0xe1, RZ ;  /* 0x000000e143057824 */ /* 0x000fe400078e02ff */
[----:B------:R2:W-:Y:S01]  /*239b0*/  STG.E.U16 desc[UR10][R2.64], R34 ;  /* 0x0000002202007986 */ /* 0x0005e2000c10150a */
[----:B------:R-:W-:-:S03]  /*239c0*/  LEA.HI.X.SX32 R9, R195, R13, 0x1, P0 ;  /* 0x0000000dc3097211 */ /* 0x000fc600000f0eff */
[----:B------:R0:W-:Y:S01]  /*239d0*/  STG.E.U16 desc[UR10][R6.64], R19 ;  /* 0x0000001306007986 */ /* 0x0001e2000c10150a */
[-C--:B--2---:R-:W-:Y:S01]  /*239e0*/  IADD3 R2, P0, PT, R15, R12.reuse, RZ ;  /* 0x0000000c0f027210 */ /* 0x084fe20007f1e0ff */
[----:B----4-:R-:W-:Y:S02]  /*239f0*/  IMAD R15, R18, 0x1c6, RZ ;  /* 0x000001c6120f7824 */ /* 0x010fe400078e02ff */
[----:B0-----:R-:W-:Y:S01]  /*23a00*/  IMAD R19, R0, 0x1c8, RZ ;  /* 0x000001c800137824 */ /* 0x001fe200078e02ff */
[----:B------:R-:W-:Y:S01]  /*23a10*/  LEA.HI.X.SX32 R3, R5, R13, 0x1, P0 ;  /* 0x0000000d05037211 */ /* 0x000fe200000f0eff */
[----:B------:R-:W0:Y:S01]  /*23a20*/  LDC R0, c[0x0][0x3e8] ;  /* 0x0000fa00ff007b82 */ /* 0x000e220000000800 */
[----:B------:R-:W-:-:S07]  /*23a30*/  IADD3 R6, P0, PT, R15, R12, RZ ;  /* 0x0000000c0f067210 */ /* 0x000fce0007f1e0ff */
[----:B------:R-:W2:Y:S01]  /*23a40*/  LDC R15, c[0x0][0x3e8] ;  /* 0x0000fa00ff0f7b82 */ /* 0x000ea20000000800 */
[----:B-1----:R-:W-:Y:S01]  /*23a50*/  IMAD R17, R17, 0x1c4, RZ ;  /* 0x000001c411117824 */ /* 0x002fe200078e02ff */
[----:B------:R1:W-:Y:S01]  /*23a60*/  STG.E.U16 desc[UR10][R8.64], R36 ;  /* 0x0000002408007986 */ /* 0x0003e2000c10150a */
[----:B------:R-:W-:-:S03]  /*23a70*/  IMAD R7, R67, 0xe3, RZ ;  /* 0x000000e343077824 */ /* 0x000fc600078e02ff */
[----:B------:R-:W-:Y:S01]  /*23a80*/  IADD3 R4, P1, PT, R17, R12, RZ ;  /* 0x0000000c11047210 */ /* 0x000fe20007f3e0ff */
[----:B---3--:R-:W-:Y:S01]  /*23a90*/  IMAD R21, R14, 0x1ca, RZ ;  /* 0x000001ca0e157824 */ /* 0x008fe200078e02ff */
[-C--:B------:R-:W-:Y:S01]  /*23aa0*/  LEA.HI.X.SX32 R7, R7, R13.reuse, 0x1, P0 ;  /* 0x0000000d07077211 */ /* 0x080fe200000f0eff */
[----:B------:R-:W3:Y:S01]  /*23ab0*/  LDC R14, c[0x0][0x3e8] ;  /* 0x0000fa00ff0e7b82 */ /* 0x000ee20000000800 */
[----:B-1----:R-:W-:Y:S02]  /*23ac0*/  PRMT R9, R36, 0x7632, R9 ;  /* 0x0000763224097816 */ /* 0x002fe40000000009 */
[----:B------:R-:W-:-:S05]  /*23ad0*/  LEA.HI.X.SX32 R5, R55, R13, 0x1, P1 ;  /* 0x0000000d37057211 */ /* 0x000fca00008f0eff */
[----:B------:R-:W1:Y:S01]  /*23ae0*/  LDC R17, c[0x0][0x3e8] ;  /* 0x0000fa00ff117b82 */ /* 0x000e620000000800 */
[----:B------:R4:W-:Y:S01]  /*23af0*/  STG.E.U16 desc[UR10][R2.64], R9 ;  /* 0x0000000902007986 */ /* 0x0009e2000c10150a */
[----:B-----5:R-:W-:-:S03]  /*23b00*/  IMAD R23, R16, 0x1cc, RZ ;  /* 0x000001cc10177824 */ /* 0x020fc600078e02ff */
[----:B------:R5:W-:Y:S01]  /*23b10*/  STG.E.U16 desc[UR10][R4.64], R38 ;  /* 0x0000002604007986 */ /* 0x000be2000c10150a */
[----:B--2---:R-:W-:Y:S01]  /*23b20*/  IMAD R15, R15, 0x1ce, RZ ;  /* 0x000001ce0f0f7824 */ /* 0x004fe200078e02ff */
[-C--:B------:R-:W-:Y:S01]  /*23b30*/  IADD3 R8, P1, PT, R21, R12.reuse, RZ ;  /* 0x0000000c15087210 */ /* 0x080fe20007f3e0ff */
[----:B------:R-:W2:Y:S01]  /*23b40*/  LDC R16, c[0x0][0x3e8] ;  /* 0x0000fa00ff107b82 */ /* 0x000ea20000000800 */
[----:B----4-:R-:W-:Y:S02]  /*23b50*/  PRMT R3, R38, 0x7632, R3 ;  /* 0x0000763226037816 */ /* 0x010fe40000000003 */
[-C--:B------:R-:W-:Y:S01]  /*23b60*/  IADD3 R2, P0, PT, R19, R12.reuse, RZ ;  /* 0x0000000c13027210 */ /* 0x080fe20007f1e0ff */
[----:B------:R-:W-:Y:S01]  /*23b70*/  IMAD R9, R67, 0xe5, RZ ;  /* 0x000000e543097824 */ /* 0x000fe200078e02ff */
[----:B-----5:R-:W-:Y:S01]  /*23b80*/  IADD3 R4, P2, PT, R23, R12, RZ ;  /* 0x0000000c17047210 */ /* 0x020fe20007f5e0ff */
[----:B------:R4:W-:Y:S01]  /*23b90*/  STG.E.U16 desc[UR10][R6.64], R3 ;  /* 0x0000000306007986 */ /* 0x0009e2000c10150a */
[----:B------:R-:W-:Y:S01]  /*23ba0*/  PRMT R20, R40, 0x7632, R20 ;  /* 0x0000763228147816 */ /* 0x000fe20000000014 */
[----:B------:R-:W5:Y:S01]  /*23bb0*/  LDC R19, c[0x0][0x3e8] ;  /* 0x0000fa00ff137b82 */ /* 0x000f620000000800 */
[----:B------:R-:W-:-:S02]  /*23bc0*/  LEA.HI.X.SX32 R9, R9, R13, 0x1, P1 ;  /* 0x0000000d09097211 */ /* 0x000fc400008f0eff */
[----:B------:R-:W-:-:S05]  /*23bd0*/  LEA.HI.X.SX32 R5, R57, R13, 0x1, P2 ;  /* 0x0000000d39057211 */ /* 0x000fca00010f0eff */
[----:B------:R-:W2:Y:S01]  /*23be0*/  LDC R18, c[0x0][0x3e8] ;  /* 0x0000fa00ff127b82 */ /* 0x000ea20000000800 */
[----:B----4-:R-:W-:Y:S01]  /*23bf0*/  LEA.HI.X.SX32 R3, R197, R13, 0x1, P0 ;  /* 0x0000000dc5037211 */ /* 0x010fe200000f0eff */
[----:B------:R-:W-:Y:S01]  /*23c00*/  IMAD R7, R67, 0xe7, RZ ;  /* 0x000000e743077824 */ /* 0x000fe200078e02ff */
[----:B------:R-:W-:-:S03]  /*23c10*/  IADD3 R6, P0, PT, R15, R12, RZ ;  /* 0x0000000c0f067210 */ /* 0x000fc60007f1e0ff */
[----:B------:R0:W-:Y:S01]  /*23c20*/  STG.E.U16 desc[UR10][R2.64], R40 ;  /* 0x0000002802007986 */ /* 0x0001e2000c10150a */
[----:B------:R-:W-:-:S03]  /*23c30*/  LEA.HI.X.SX32 R7, R7, R13, 0x1, P0 ;  /* 0x0000000d07077211 */ /* 0x000fc600000f0eff */
[----:B------:R3:W-:Y:S01]  /*23c40*/  STG.E.U16 desc[UR10][R8.64], R20 ;  /* 0x0000001408007986 */ /* 0x0007e2000c10150a */
[----:B0-----:R-:W-:Y:S01]  /*23c50*/  IMAD R3, R0, 0x1d2, RZ ;  /* 0x000001d200037824 */ /* 0x001fe200078e02ff */
[----:B------:R-:W-:Y:S02]  /*23c60*/  PRMT R0, R42, 0x7632, R0 ;  /* 0x000076322a007816 */ /* 0x000fe40000000000 */
[----:B------:R0:W-:Y:S01]  /*23c70*/  STG.E.U16 desc[UR10][R4.64], R42 ;  /* 0x0000002a04007986 */ /* 0x0001e2000c10150a */
[----:B------:R-:W-:-:S03]  /*23c80*/  IMAD R15, R67, 0xe9, RZ ;  /* 0x000000e9430f7824 */ /* 0x000fc600078e02ff */
[----:B------:R4:W-:Y:S01]  /*23c90*/  STG.E.U16 desc[UR10][R6.64], R0 ;  /* 0x0000000006007986 */ /* 0x0009e2000c10150a */
[----:B---3--:R-:W-:Y:S02]  /*23ca0*/  IMAD R9, R14, 0x1d4, RZ ;  /* 0x000001d40e097824 */ /* 0x008fe400078e02ff */
[----:B------:R-:W3:Y:S01]  /*23cb0*/  LDC R14, c[0x0][0x3e8] ;  /* 0x0000fa00ff0e7b82 */ /* 0x000ee20000000800 */
[----:B0-----:R-:W-:-:S07]  /*23cc0*/  IADD3 R4, P1, PT, R3, R12, RZ ;  /* 0x0000000c03047210 */ /* 0x001fce0007f3e0ff */
[----:B----4-:R-:W0:Y:S01]  /*23cd0*/  LDC R0, c[0x0][0x3e8] ;  /* 0x0000fa00ff007b82 */ /* 0x010e220000000800 */
[----:B------:R-:W-:Y:S01]  /*23ce0*/  LEA.HI.X.SX32 R5, R15, R13, 0x1, P1 ;  /* 0x0000000d0f057211 */ /* 0x000fe200008f0eff */
[----:B-1----:R-:W-:-:S06]  /*23cf0*/  IMAD R17, R17, 0x1d0, RZ ;  /* 0x000001d011117824 */ /* 0x002fcc00078e02ff */
[----:B------:R-:W1:Y:S01]  /*23d00*/  LDC R15, c[0x0][0x3e8] ;  /* 0x0000fa00ff0f7b82 */ /* 0x000e620000000800 */
[-C--:B------:R-:W-:Y:S01]  /*23d10*/  IADD3 R2, P0, PT, R17, R12.reuse, RZ ;  /* 0x0000000c11027210 */ /* 0x080fe20007f1e0ff */
[----:B--2---:R-:W-:Y:S01]  /*23d20*/  IMAD R17, R16, 0x1d6, RZ ;  /* 0x000001d610117824 */ /* 0x004fe200078e02ff */
[----:B------:R-:W-:Y:S02]  /*23d30*/  IADD3 R8, P2, PT, R9, R12, RZ ;  /* 0x0000000c09087210 */ /* 0x000fe40007f5e0ff */
[----:B------:R-:W-:-:S03]  /*23d40*/  LEA.HI.X.SX32 R3, R59, R13, 0x1, P0 ;  /* 0x0000000d3b037211 */ /* 0x000fc600000f0eff */
[----:B------:R-:W2:Y:S01]  /*23d50*/  LDC R16, c[0x0][0x3e8] ;  /* 0x0000fa00ff107b82 */ /* 0x000ea20000000800 */
[----:B------:R-:W-:Y:S02]  /*23d60*/  PRMT R20, R44, 0x7632, R20 ;  /* 0x000076322c147816 */ /* 0x000fe40000000014 */
[-C--:B------:R-:W-:Y:S01]  /*23d70*/  LEA.HI.X.SX32 R9, R199, R13.reuse, 0x1, P2 ;  /* 0x0000000dc7097211 */ /* 0x080fe200010f0eff */
[----:B------:R4:W-:Y:S01]  /*23d80*/  STG.E.U16 desc[UR10][R2.64], R44 ;  /* 0x0000002c02007986 */ /* 0x0009e2000c10150a */
[----:B-----5:R-:W-:Y:S01]  /*23d90*/  IMAD R19, R19, 0x1da, RZ ;  /* 0x000001da13137824 */ /* 0x020fe200078e02ff */
[----:B------:R-:W-:Y:S01]  /*23da0*/  IADD3 R6, P0, PT, R17, R12, RZ ;  /* 0x0000000c11067210 */ /* 0x000fe20007f1e0ff */
[----:B------:R-:W-:Y:S01]  /*23db0*/  IMAD R7, R67, 0xeb, RZ ;  /* 0x000000eb43077824 */ /* 0x000fe200078e02ff */
[----:B------:R5:W-:Y:S01]  /*23dc0*/  STG.E.U16 desc[UR10][R4.64], R20 ;  /* 0x0000001404007986 */ /* 0x000be2000c10150a */
[----:B------:R-:W-:Y:S01]  /*23dd0*/  IMAD R21, R18, 0x1d8, RZ ;  /* 0x000001d812157824 */ /* 0x000fe200078e02ff */
[----:B------:R-:W2:Y:S02]  /*23de0*/  LDC R17, c[0x0][0x3e8] ;  /* 0x0000fa00ff117b82 */ /* 0x000ea40000000800 */
[----:B------:R0:W-:Y:S01]  /*23df0*/  STG.E.U16 desc[UR10][R8.64], R46 ;  /* 0x0000002e08007986 */ /* 0x0001e2000c10150a */
[----:B------:R-:W-:-:S02]  /*23e00*/  LEA.HI.X.SX32 R7, R7, R13, 0x1, P0 ;  /* 0x0000000d07077211 */ /* 0x000fc400000f0eff */
[----:B------:R-:W-:Y:S02]  /*23e10*/  PRMT R18, R46, 0x7632, R18 ;  /* 0x000076322e127816 */ /* 0x000fe40000000012 */
[-C--:B----4-:R-:W-:Y:S02]  /*23e20*/  IADD3 R2, P1, PT, R21, R12.reuse, RZ ;  /* 0x0000000c15027210 */ /* 0x090fe40007f3e0ff */
[----:B-----5:R-:W-:Y:S01]  /*23e30*/  IADD3 R4, P2, PT, R19, R12, RZ ;  /* 0x0000000c13047210 */ /* 0x020fe20007f5e0ff */
[----:B0-----:R-:W-:Y:S02]  /*23e40*/  IMAD R9, R0, 0x1dc, RZ ;  /* 0x000001dc00097824 */ /* 0x001fe400078e02ff */
[----:B------:R-:W0:Y:S01]  /*23e50*/  LDC R0, c[0x0][0x3e8] ;  /* 0x0000fa00ff007b82 */ /* 0x000e220000000800 */
[----:B---3--:R-:W-:Y:S01]  /*23e60*/  IMAD R19, R14, 0x1de, RZ ;  /* 0x000001de0e137824 */ /* 0x008fe200078e02ff */
[----:B------:R-:W-:Y:S01]  /*23e70*/  LEA.HI.X.SX32 R3, R201, R13, 0x1, P1 ;  /* 0x0000000dc9037211 */ /* 0x000fe200008f0eff */
[----:B-1----:R-:W-:Y:S01]  /*23e80*/  IMAD R21, R15, 0x1e0, RZ ;  /* 0x000001e00f157824 */ /* 0x002fe200078e02ff */
[----:B------:R1:W-:Y:S01]  /*23e90*/  STG.E.U16 desc[UR10][R6.64], R18 ;  /* 0x0000001206007986 */ /* 0x0003e2000c10150a */
[----:B------:R-:W-:-:S03]  /*23ea0*/  IMAD R15, R67, 0xef, RZ ;  /* 0x000000ef430f7824 */ /* 0x000fc600078e02ff */
[----:B------:R-:W3:Y:S01]  /*23eb0*/  LDC R14, c[0x0][0x3e8] ;  /* 0x0000fa00ff0e7b82 */ /* 0x000ee20000000800 */
[----:B------:R-:W-:Y:S01]  /*23ec0*/  IMAD R5, R67, 0xed, RZ ;  /* 0x000000ed43057824 */ /* 0x000fe200078e02ff */
[-C--:B------:R-:W-:Y:S02]  /*23ed0*/  IADD3 R8, P0, PT, R9, R12.reuse, RZ ;  /* 0x0000000c09087210 */ /* 0x080fe40007f1e0ff */
[----:B-1----:R-:W-:-:S04]  /*23ee0*/  IADD3 R6, P1, PT, R19, R12, RZ ;  /* 0x0000000c13067210 */ /* 0x002fc80007f3e0ff */
[----:B------:R-:W1:Y:S01]  /*23ef0*/  LDC R18, c[0x0][0x3e8] ;  /* 0x0000fa00ff127b82 */ /* 0x000e620000000800 */
[-C--:B------:R-:W-:Y:S01]  /*23f00*/  LEA.HI.X.SX32 R7, R15, R13.reuse, 0x1, P1 ;  /* 0x0000000d0f077211 */ /* 0x080fe200008f0eff */
[----:B--2---:R-:W-:Y:S01]  /*23f10*/  IMAD R15, R16, 0x1e2, RZ ;  /* 0x000001e2100f7824 */ /* 0x004fe200078e02ff */
[----:B------:R-:W-:-:S05]  /*23f20*/  LEA.HI.X.SX32 R5, R5, R13, 0x1, P2 ;  /* 0x0000000d05057211 */ /* 0x000fca00010f0eff */
[----:B------:R-:W2:Y:S01]  /*23f30*/  LDC R16, c[0x0][0x3e8] ;  /* 0x0000fa00ff107b82 */ /* 0x000ea20000000800 */
[----:B------:R-:W-:Y:S01]  /*23f40*/  PRMT R20, R48, 0x7632, R20 ;  /* 0x0000763230147816 */ /* 0x000fe20000000014 */
[----:B------:R4:W-:Y:S01]  /*23f50*/  STG.E.U16 desc[UR10][R2.64], R48 ;  /* 0x0000003002007986 */ /* 0x0009e2000c10150a */
[----:B------:R-:W-:-:S03]  /*23f60*/  LEA.HI.X.SX32 R9, R61, R13, 0x1, P0 ;  /* 0x0000000d3d097211 */ /* 0x000fc600000f0eff */
[----:B------:R5:W-:Y:S02]  /*23f70*/  STG.E.U16 desc[UR10][R4.64], R20 ;  /* 0x0000001404007986 */ /* 0x000be4000c10150a */
[----:B------:R-:W1:Y:S02]  /*23f80*/  LDC R19, c[0x0][0x3e8] ;  /* 0x0000fa00ff137b82 */ /* 0x000e640000000800 */
[----:B------:R0:W-:Y:S01]  /*23f90*/  STG.E.U16 desc[UR10][R8.64], R50 ;  /* 0x0000003208007986 */ /* 0x0001e2000c10150a */
[----:B----4-:R-:W-:Y:S02]  /*23fa0*/  IADD3 R2, P2, PT, R21, R12, RZ ;  /* 0x0000000c15027210 */ /* 0x010fe40007f5e0ff */
[----:B-----5:R-:W-:Y:S02]  /*23fb0*/  PRMT R20, R50, 0x7632, R20 ;  /* 0x0000763232147816 */ /* 0x020fe40000000014 */
[----:B------:R-:W-:Y:S01]  /*23fc0*/  LEA.HI.X.SX32 R3, R63, R13, 0x1, P2 ;  /* 0x0000000d3f037211 */ /* 0x000fe200010f0eff */
[----:B0-----:R-:W-:-:S02]  /*23fd0*/  IMAD R9, R0, 0x1e6, RZ ;  /* 0x000001e600097824 */ /* 0x001fc400078e02ff */
[----:B------:R-:W0:Y:S01]  /*23fe0*/  LDC R0, c[0x0][0x3e8] ;  /* 0x0000fa00ff007b82 */ /* 0x000e220000000800 */
[----:B------:R-:W-:Y:S01]  /*23ff0*/  IMAD R17, R17, 0x1e4, RZ ;  /* 0x000001e411117824 */ /* 0x000fe200078e02ff */
[----:B------:R4:W-:Y:S01]  /*24000*/  STG.E.U16 desc[UR10][R6.64], R20 ;  /* 0x0000001406007986 */ /* 0x0009e2000c10150a */
[----:B------:R-:W-:Y:S01]  /*24010*/  IMAD R5, R67, 0xf1, RZ ;  /* 0x000000f143057824 */ /* 0x000fe200078e02ff */
[-C--:B------:R-:W-:Y:S02]  /*24020*/  IADD3 R4, P0, PT, R15, R12.reuse, RZ ;  /* 0x0000000c0f047210 */ /* 0x080fe40007f1e0ff */
[----:B------:R3:W-:Y:S01]  /*24030*/  STG.E.U16 desc[UR10][R2.64], R52 ;  /* 0x0000003402007986 */ /* 0x0007e2000c10150a */
[----:B------:R-:W-:Y:S01]  /*24040*/  IMAD R15, R67, 0xf3, RZ ;  /* 0x000000f3430f7824 */ /* 0x000fe200078e02ff */
[----:B------:R-:W-:Y:S02]  /*24050*/  LEA.HI.X.SX32 R5, R5, R13, 0x1, P0 ;  /* 0x0000000d05057211 */ /* 0x000fe400000f0eff */
[----:B----4-:R-:W-:Y:S01]  /*24060*/  IADD3 R6, P1, PT, R17, R12, RZ ;  /* 0x0000000c11067210 */ /* 0x010fe20007f3e0ff */
[----:B---3--:R-:W-:-:S02]  /*24070*/  IMAD R3, R14, 0x1e8, RZ ;  /* 0x000001e80e037824 */ /* 0x008fc400078e02ff */
[----:B------:R-:W3:Y:S01]  /*24080*/  LDC R14, c[0x0][0x3e8] ;  /* 0x0000fa00ff0e7b82 */ /* 0x000ee20000000800 */
[----:B------:R-:W-:Y:S02]  /*24090*/  PRMT R17, R52, 0x7632, R17 ;  /* 0x0000763234117816 */ /* 0x000fe40000000011 */
[-C--:B------:R-:W-:Y:S02]  /*240a0*/  IADD3 R2, P0, PT, R9, R12.reuse, RZ ;  /* 0x0000000c09027210 */ /* 0x080fe40007f1e0ff */
[-C--:B------:R-:W-:Y:S02]  /*240b0*/  LEA.HI.X.SX32 R7, R203, R13.reuse, 0x1, P1 ;  /* 0x0000000dcb077211 */ /* 0x080fe400008f0eff */
[----:B------:R-:W-:Y:S01]  /*240c0*/  IADD3 R8, P1, PT, R3, R12, RZ ;  /* 0x0000000c03087210 */ /* 0x000fe20007f3e0ff */
[----:B------:R1:W-:Y:S01]  /*240d0*/  STG.E.U16 desc[UR10][R4.64], R17 ;  /* 0x0000001104007986 */ /* 0x0003e2000c10150a */
[----:B------:R-:W-:Y:S01]  /*240e0*/  LEA.HI.X.SX32 R3, R15, R13, 0x1, P0 ;  /* 0x0000000d0f037211 */ /* 0x000fe200000f0eff */
[----:B--2---:R-:W-:Y:S01]  /*240f0*/  IMAD R21, R16, 0x1ec, RZ ;  /* 0x000001ec10157824 */ /* 0x004fe200078e02ff */
[----:B------:R-:W2:Y:S01]  /*24100*/  LDC R15, c[0x0][0x3e8] ;  /* 0x0000fa00ff0f7b82 */ /* 0x000ea20000000800 */
[----:B------:R-:W-:-:S02]  /*24110*/  PRMT R20, R54, 0x7632, R20 ;  /* 0x0000763236147816 */ /* 0x000fc40000000014 */
[----:B------:R-:W-:-:S05]  /*24120*/  LEA.HI.X.SX32 R9, R205, R13, 0x1, P1 ;  /* 0x0000000dcd097211 */ /* 0x000fca00008f0eff */
[----:B------:R-:W4:Y:S01]  /*24130*/  LDC R16, c[0x0][0x3e8] ;  /* 0x0000fa00ff107b82 */ /* 0x000f220000000800 */
[----:B-1----:R-:W-:Y:S01]  /*24140*/  IMAD R17, R18, 0x1ea, RZ ;  /* 0x000001ea12117824 */ /* 0x002fe200078e02ff */
[----:B------:R1:W-:Y:S01]  /*24150*/  STG.E.U16 desc[UR10][R6.64], R54 ;  /* 0x0000003606007986 */ /* 0x0003e2000c10150a */
[----:B------:R-:W-:-:S03]  /*24160*/  IMAD R5, R67, 0xf5, RZ ;  /* 0x000000f543057824 */ /* 0x000fc600078e02ff */
[-C--:B------:R-:W-:Y:S02]  /*24170*/  IADD3 R4, P0, PT, R17, R12.reuse, RZ ;  /* 0x0000000c11047210 */ /* 0x080fe40007f1e0ff */
[----:B------:R-:W5:Y:S01]  /*24180*/  LDC R17, c[0x0][0x3e8] ;  /* 0x0000fa00ff117b82 */ /* 0x000f620000000800 */
[----:B------:R0:W-:Y:S01]  /*24190*/  STG.E.U16 desc[UR10][R2.64], R20 ;  /* 0x0000001402007986 */ /* 0x0001e2000c10150a */
[----:B------:R-:W-:Y:S01]  /*241a0*/  IMAD R19, R19, 0x1ee, RZ ;  /* 0x000001ee13137824 */ /* 0x000fe200078e02ff */
[----:B------:R-:W-:Y:S02]  /*241b0*/  LEA.HI.X.SX32 R5, R5, R13, 0x1, P0 ;  /* 0x0000000d05057211 */ /* 0x000fe400000f0eff */
[----:B------:R0:W-:Y:S01]  /*241c0*/  STG.E.U16 desc[UR10][R8.64], R56 ;  /* 0x0000003808007986 */ /* 0x0001e2000c10150a */
[----:B------:R-:W-:Y:S02]  /*241d0*/  PRMT R18, R56, 0x7632, R18 ;  /* 0x0000763238127816 */ /* 0x000fe40000000012 */
[----:B-1----:R-:W-:Y:S01]  /*241e0*/  IADD3 R6, P0, PT, R19, R12, RZ ;  /* 0x0000000c13067210 */ /* 0x002fe20007f1e0ff */
[----:B------:R-:W1:Y:S01]  /*241f0*/  S2R R239, SR_TID.X ;  /* 0x0000000000ef7919 */ /* 0x000e620000002100 */
[----:B---3--:R-:W-:-:S02]  /*24200*/  IMAD R19, R14, 0x1f2, RZ ;  /* 0x000001f20e137824 */ /* 0x008fc400078e02ff */
[----:B------:R-:W3:Y:S01]  /*24210*/  LDC R14, c[0x0][0x3e8] ;  /* 0x0000fa00ff0e7b82 */ /* 0x000ee20000000800 */
[----:B0-----:R-:W-:Y:S01]  /*24220*/  IADD3 R2, P1, PT, R21, R12, RZ ;  /* 0x0000000c15027210 */ /* 0x001fe20007f3e0ff */
[----:B------:R-:W-:-:S06]  /*24230*/  IMAD R9, R0, 0x1f0, RZ ;  /* 0x000001f000097824 */ /* 0x000fcc00078e02ff */
[----:B------:R-:W0:Y:S01]  /*24240*/  LDC R0, c[0x0][0x3e8] ;  /* 0x0000fa00ff007b82 */ /* 0x000e220000000800 */
[----:B------:R1:W-:Y:S01]  /*24250*/  STG.E.U16 desc[UR10][R4.64], R18 ;  /* 0x0000001204007986 */ /* 0x0003e2000c10150a */
[----:B------:R-:W-:Y:S01]  /*24260*/  IMAD R7, R67, 0xf7, RZ ;  /* 0x000000f743077824 */ /* 0x000fe200078e02ff */
[-C--:B------:R-:W-:Y:S01]  /*24270*/  LEA.HI.X.SX32 R3, R65, R13.reuse, 0x1, P1 ;  /* 0x0000000d41037211 */ /* 0x080fe200008f0eff */
[----:B--2---:R-:W-:Y:S01]  /*24280*/  IMAD R15, R15, 0x1f4, RZ ;  /* 0x000001f40f0f7824 */ /* 0x004fe200078e02ff */
[----:B------:R-:W-:Y:S02]  /*24290*/  PRMT R20, R58, 0x7632, R20 ;  /* 0x000076323a147816 */ /* 0x000fe40000000014 */
[-C--:B------:R-:W-:Y:S01]  /*242a0*/  LEA.HI.X.SX32 R7, R7, R13.reuse, 0x1, P0 ;  /* 0x0000000d07077211 */ /* 0x080fe200000f0eff */
[----:B-1----:R-:W1:Y:S01]  /*242b0*/  LDC R18, c[0x0][0x3e8] ;  /* 0x0000fa00ff127b82 */ /* 0x002e620000000800 */
[----:B------:R4:W-:Y:S01]  /*242c0*/  STG.E.U16 desc[UR10][R2.64], R58 ;  /* 0x0000003a02007986 */ /* 0x0009e2000c10150a */
[-C--:B------:R-:W-:Y:S01]  /*242d0*/  IADD3 R8, P0, PT, R9, R12.reuse, RZ ;  /* 0x0000000c09087210 */ /* 0x080fe20007f1e0ff */
[----:B------:R-:W-:Y:S01]  /*242e0*/  IMAD R5, R67, 0xf9, RZ ;  /* 0x000000f943057824 */ /* 0x000fe200078e02ff */
[----:B------:R-:W-:Y:S01]  /*242f0*/  IADD3 R4, P1, PT, R19, R12, RZ ;  /* 0x0000000c13047210 */ /* 0x000fe20007f3e0ff */
[----:B------:R2:W-:Y:S01]  /*24300*/  STG.E.U16 desc[UR10][R6.64], R20 ;  /* 0x0000001406007986 */ /* 0x0005e2000c10150a */
[----:B------:R-:W-:-:S02]  /*24310*/  LEA.HI.X.SX32 R9, R207, R13, 0x1, P0 ;  /* 0x0000000dcf097211 */ /* 0x000fc400000f0eff */
[-C--:B------:R-:W-:Y:S01]  /*24320*/  LEA.HI.X.SX32 R5, R5, R13.reuse, 0x1, P1 ;  /* 0x0000000d05057211 */ /* 0x080fe200008f0eff */
[----:B----4-:R-:W-:Y:S01]  /*24330*/  IMAD R3, R16, 0x1f6, RZ ;  /* 0x000001f610037824 */ /* 0x010fe200078e02ff */
[-C--:B------:R-:W-:Y:S01]  /*24340*/  IADD3 R2, P0, PT, R15, R12.reuse, RZ ;  /* 0x0000000c0f027210 */ /* 0x080fe20007f1e0ff */
[----:B-----5:R-:W-:Y:S02]  /*24350*/  IMAD R17, R17, 0x1f8, RZ ;  /* 0x000001f811117824 */ /* 0x020fe400078e02ff */
[----:B--2---:R-:W-:Y:S01]  /*24360*/  IMAD R7, R67, 0xfb, RZ ;  /* 0x000000fb43077824 */ /* 0x004fe200078e02ff */
[----:B------:R-:W-:Y:S01]  /*24370*/  IADD3 R6, P1, PT, R3, R12, RZ ;  /* 0x0000000c03067210 */ /* 0x000fe20007f3e0ff */
[----:B------:R2:W-:Y:S01]  /*24380*/  STG.E.U16 desc[UR10][R8.64], R60 ;  /* 0x0000003c08007986 */ /* 0x0005e2000c10150a */
[----:B------:R-:W-:Y:S02]  /*24390*/  PRMT R19, R60, 0x7632, R19 ;  /* 0x000076323c137816 */ /* 0x000fe40000000013 */
[----:B------:R-:W-:-:S02]  /*243a0*/  LEA.HI.X.SX32 R3, R87, R13, 0x1, P0 ;  /* 0x0000000d57037211 */ /* 0x000fc400000f0eff */
[----:B------:R-:W-:Y:S01]  /*243b0*/  LEA.HI.X.SX32 R7, R7, R13, 0x1, P1 ;  /* 0x0000000d07077211 */ /* 0x000fe200008f0eff */
[----:B0-----:R-:W-:Y:S01]  /*243c0*/  IMAD R15, R0, 0x1fa, RZ ;  /* 0x000001fa000f7824 */ /* 0x001fe200078e02ff */
[----:B------:R0:W-:Y:S01]  /*243d0*/  STG.E.U16 desc[UR10][R4.64], R19 ;  /* 0x0000001304007986 */ /* 0x0001e2000c10150a */
[----:B--2---:R-:W-:Y:S02]  /*243e0*/  PRMT R9, R62, 0x7632, R9 ;  /* 0x000076323e097816 */ /* 0x004fe40000000009 */
[----:B------:R-:W-:Y:S01]  /*243f0*/  IADD3 R8, P0, PT, R17, R12, RZ ;  /* 0x0000000c11087210 */ /* 0x000fe20007f1e0ff */
[----:B------:R-:W-:Y:S01]  /*24400*/  STG.E.U16 desc[UR10][R2.64], R62 ;  /* 0x0000003e02007986 */ /* 0x000fe2000c10150a */
[----:B---3--:R-:W-:-:S03]  /*24410*/  IMAD R17, R14, 0x1fc, RZ ;  /* 0x000001fc0e117824 */ /* 0x008fc600078e02ff */
[----:B------:R2:W-:Y:S01]  /*24420*/  STG.E.U16 desc[UR10][R6.64], R9 ;  /* 0x0000000906007986 */ /* 0x0005e2000c10150a */
[----:B0-----:R-:W-:Y:S02]  /*24430*/  IMAD R5, R67, 0xfd, RZ ;  /* 0x000000fd43057824 */ /* 0x001fe400078e02ff */
[----:B-1----:R-:W-:Y:S01]  /*24440*/  IMAD R19, R18, 0x1fe, RZ ;  /* 0x000001fe12137824 */ /* 0x002fe200078e02ff */
[----:B------:R-:W-:Y:S02]  /*24450*/  PRMT R0, R64, 0x7632, R0 ;  /* 0x0000763240007816 */ /* 0x000fe40000000000 */
[----:B------:R-:W-:Y:S02]  /*24460*/  ISETP.GE.U32.AND P5, PT, R239, 0x20, PT ;  /* 0x00000020ef00780c */ /* 0x000fe40003fa6070 */
[----:B--2---:R-:W-:Y:S02]  /*24470*/  LEA.HI.X.SX32 R9, R209, R13, 0x1, P0 ;  /* 0x0000000dd1097211 */ /* 0x004fe400000f0eff */
[----:B------:R-:W-:-:S02]  /*24480*/  IADD3 R4, P0, PT, R15, R12, RZ ;  /* 0x0000000c0f047210 */ /* 0x000fc40007f1e0ff */
[----:B------:R-:W-:Y:S02]  /*24490*/  IADD3 R2, P1, PT, R17, R12, RZ ;  /* 0x0000000c11027210 */ /* 0x000fe40007f3e0ff */
[----:B------:R-:W-:Y:S02]  /*244a0*/  LEA.HI.X.SX32 R5, R5, R13, 0x1, P0 ;  /* 0x0000000d05057211 */ /* 0x000fe400000f0eff */
[----:B------:R-:W-:Y:S02]  /*244b0*/  F2FP.BF16.F32.PACK_AB R66, R194, R66 ;  /* 0x00000042c242723e */ /* 0x000fe400000010ff */
[----:B------:R-:W-:Y:S02]  /*244c0*/  IADD3 R6, P0, PT, R19, R12, RZ ;  /* 0x0000000c13067210 */ /* 0x000fe40007f1e0ff */
[----:B------:R-:W-:Y:S01]  /*244d0*/  LEA R67, R67, -R67, 0x8 ;  /* 0x8000004343437211 */ /* 0x000fe200078e40ff */
[----:B------:R-:W-:Y:S01]  /*244e0*/  STG.E.U16 desc[UR10][R8.64], R64 ;  /* 0x0000004008007986 */ /* 0x000fe2000c10150a */
[----:B------:R-:W-:-:S02]  /*244f0*/  LEA.HI.X.SX32 R3, R91, R13, 0x1, P1 ;  /* 0x0000000d5b037211 */ /* 0x000fc400008f0eff */
[----:B------:R-:W-:Y:S01]  /*24500*/  LEA.HI.X.SX32 R7, R67, R13, 0x1, P0 ;  /* 0x0000000d43077211 */ /* 0x000fe200000f0eff */
[----:B------:R0:W-:Y:S04]  /*24510*/  STG.E.U16 desc[UR10][R4.64], R0 ;  /* 0x0000000004007986 */ /* 0x0001e8000c10150a */
[----:B------:R1:W-:Y:S01]  /*24520*/  STG.E.U16 desc[UR10][R2.64], R66 ;  /* 0x0000004202007986 */ /* 0x0003e2000c10150a */
[----:B0-----:R-:W-:-:S05]  /*24530*/  PRMT R5, R66, 0x7632, R5 ;  /* 0x0000763242057816 */ /* 0x001fca0000000005 */
[----:B------:R1:W-:Y:S04]  /*24540*/  STG.E.U16 desc[UR10][R6.64], R5 ;  /* 0x0000000506007986 */ /* 0x0003e8000c10150a */
[----:B------:R1:W-:Y:S01]  /*24550*/  STG.E desc[UR10][R10.64], R196 ;  /* 0x000000c40a007986 */ /* 0x0003e2000c10190a */
[----:B------:R-:W-:Y:S06]  /*24560*/  BAR.SYNC.DEFER_BLOCKING 0x0 ;  /* 0x0000000000007b1d */ /* 0x000fec0000010000 */
[----:B------:R-:W-:Y:S05]  /*24570*/  @P5 BRA `(.L_x_21) ;  /* 0x0000000000a05947 */ /* 0x000fea0003800000 */
[----:B------:R-:W0:Y:S01]  /*24580*/  S2UR UR5, SR_CgaCtaId ;  /* 0x00000000000579c3 */ /* 0x000e220000008800 */
[----:B------:R-:W-:Y:S01]  /*24590*/  NOP ;  /* 0x0000000000007918 */ /* 0x000fe20000000000 */
[----:B------:R-:W-:Y:S01]  /*245a0*/  UMOV UR4, 0x50 ;  /* 0x0000005000047882 */ /* 0x000fe20000000000 */
[----:B------:R-:W-:Y:S01]  /*245b0*/  MOV R0, UR7 ;  /* 0x0000000700007c02 */ /* 0x000fe20008000f00 */
[----:B-1----:R-:W-:Y:S01]  /*245c0*/  HFMA2 R7, -RZ, RZ, 0, 5.9604644775390625e-08 ;  /* 0x00000001ff077431 */ /* 0x002fe200000001ff */
[----:B------:R-:W-:Y:S02]  /*245d0*/  MOV R3, 0xffff ;  /* 0x0000ffff00037802 */ /* 0x000fe40000000f00 */
[----:B------:R-:W-:-:S04]  /*245e0*/  LOP3.LUT R0, R0, 0xffff, RZ, 0xc0, !PT ;  /* 0x0000ffff00007812 */ /* 0x000fc800078ec0ff */
[----:B------:R-:W-:-:S04]  /*245f0*/  SHF.R.U32.HI R0, RZ, 0x5, R0 ;  /* 0x00000005ff007819 */ /* 0x000fc80000011600 */
[----:B------:R-:W-:Y:S02]  /*24600*/  IADD3 R2, PT, PT, R0, 0x10, RZ ;  /* 0x0000001000027810 */ /* 0x000fe40007ffe0ff */
[----:B------:R-:W-:Y:S01]  /*24610*/  SHF.L.U32 R0, R3, R0, RZ ;  /* 0x0000000003007219 */ /* 0x000fe200000006ff */
[----:B0-----:R-:W-:Y:S01]  /*24620*/  ULEA UR6, UR5, UR4, 0x18 ;  /* 0x0000000405067291 */ /* 0x001fe2000f8ec0ff */
[----:B------:R-:W-:-:S04]  /*24630*/  SHF.L.U32 R3, R7, R2, RZ ;  /* 0x0000000207037219 */ /* 0x000fc800000006ff */
[----:B------:R-:W-:-:S04]  /*24640*/  LOP3.LUT R0, R3, R0, RZ, 0xfc, !PT ;  /* 0x0000000003007212 */ /* 0x000fc800078efcff */
[----:B------:R-:W0:Y:S01]  /*24650*/  LDS R5, [UR6] ;  /* 0x00000006ff057984 */ /* 0x000e220008000800 */
[C---:B------:R-:W-:Y:S02]  /*24660*/  LOP3.LUT R2, R0.reuse, 0xffff, RZ, 0xc0, !PT ;  /* 0x0000ffff00027812 */ /* 0x040fe400078ec0ff */
[----:B0-----:R-:W-:-:S04]  /*24670*/  LOP3.LUT R3, R0, 0xffff, R5, 0x80, !PT ;  /* 0x0000ffff00037812 */ /* 0x001fc800078e8005 */
[----:B------:R-:W-:-:S13]  /*24680*/  ISETP.NE.AND P0, PT, R3, R2, PT ;  /* 0x000000020300720c */ /* 0x000fda0003f05270 */
[----:B------:R-:W-:Y:S05]  /*24690*/  @P0 BRA `(.L_x_22) ;  /* 0x0000000000500947 */ /* 0x000fea0003800000 */
[----:B------:R-:W-:Y:S02]  /*246a0*/  SHF.R.U32.HI R5, RZ, 0x10, R5 ;  /* 0x00000010ff057819 */ /* 0x000fe40000011605 */
[----:B------:R-:W-:-:S04]  /*246b0*/  SHF.R.U32.HI R2, RZ, 0x10, R0 ;  /* 0x00000010ff027819 */ /* 0x000fc80000011600 */
[----:B------:R-:W-:-:S04]  /*246c0*/  LOP3.LUT R5, R5, R2, RZ, 0xc0, !PT ;  /* 0x0000000205057212 */ /* 0x000fc800078ec0ff */
[----:B------:R-:W-:-:S13]  /*246d0*/  ISETP.NE.AND P0, PT, R5, R2, PT ;  /* 0x000000020500720c */ /* 0x000fda0003f05270 */
[----:B------:R-:W-:Y:S05]  /*246e0*/  @P0 BRA `(.L_x_23) ;  /* 0x0000000000300947 */ /* 0x000fea0003800000 */
[----:B------:R-:W-:Y:S01]  /*246f0*/  R2UR UR4, R0 ;  /* 0x00000000000472ca */ /* 0x000fe200000e0000 */
[----:B------:R-:W-:Y:S01]  /*24700*/  VOTEU.ANY UR5, UPT, PT ;  /* 0x0000000000057886 */ /* 0x000fe200038e0100 */
[----:B------:R-:W0:Y:S01]  /*24710*/  S2R R0, SR_LANEID ;  /* 0x0000000000007919 */ /* 0x000e220000000000 */
[----:B------:R-:W-:-:S10]  /*24720*/  UFLO.U32 UR5, UR5 ;  /* 0x00000005000572bd */ /* 0x000fd400080e0000 */
[----:B------:R-:W-:-:S06]  /*24730*/  ULOP3.LUT UR4, URZ, UR4, URZ, 0x33, !UPT ;  /* 0x00000004ff047292 */ /* 0x000fcc000f8e33ff */
[----:B------:R-:W-:-:S04]  /*24740*/  MOV R2, UR4 ;  /* 0x0000000400027c02 */ /* 0x000fc80008000f00 */
[----:B------:R-:W1:Y:S02]  /*24750*/  REDUX UR7, R2 ;  /* 0x00000000020773c4 */ /* 0x000e640000000000 */
[----:B------:R2:W-:Y:S01]  /*24760*/  UTCATOMSWS.AND URZ, UR4 ;  /* 0x0000000400ff79e3 */ /* 0x0005e20008000000 */
[----:B0-----:R-:W-:Y:S02]  /*24770*/  ISETP.EQ.U32.AND P0, PT, R0, UR5, PT ;  /* 0x0000000500007c0c */ /* 0x001fe4000bf02070 */
[----:B-1----:R-:W-:-:S11]  /*24780*/  MOV R0, UR7 ;  /* 0x0000000700007c02 */ /* 0x002fd60008000f00 */
[----:B------:R2:W-:Y:S01]  /*24790*/  @P0 ATOMS.AND RZ, [UR6], R0 ;  /* 0x00000000ffff098c */ /* 0x0005e2000a800006 */
[----:B------:R-:W-:Y:S05]  /*247a0*/  BRA `(.L_x_21) ;  /* 0x0000000000147947 */ /* 0x000fea0003800000 */
.L_x_23:
[----:B------:R-:W-:-:S07]  /*247b0*/  MOV R2, 0x247d0 ;  /* 0x000247d000027802 */ /* 0x000fce0000000f00 */
[----:B------:R-:W-:Y:S05]  /*247c0*/  CALL.REL.NOINC `($__internal_0_$__cuda_sm10x_tcgen05_guardrail_trap_col_being_dealloced_not_returned_by_alloc) ;  /* 0x0000000000447944 */ /* 0x000fea0003c00000 */
[----:B------:R-:W-:Y:S05]  /*247d0*/  BRA `(.L_x_21) ;  /* 0x0000000000087947 */ /* 0x000fea0003800000 */
.L_x_22:
[----:B------:R-:W-:-:S07]  /*247e0*/  MOV R2, 0x24800 ;  /* 0x0002480000027802 */ /* 0x000fce0000000f00 */
[----:B------:R-:W-:Y:S05]  /*247f0*/  CALL.REL.NOINC `($__internal_2_$__cuda_sm10x_tcgen05_guardrail_trap_unallocated_columns_being_dealloced) ;  /* 0x0000000000507944 */ /* 0x000fea0003c00000 */
.L_x_21:
[----:B------:R-:W-:Y:S01]  /*24800*/  NOP ;  /* 0x0000000000007918 */ /* 0x000fe20000000000 */
[----:B--2---:R-:W-:Y:S05]  /*24810*/  EXIT ;  /* 0x000000000000794d */ /* 0x004fea0003800000 */
.L_x_8:
[----:B------:R-:W0:Y:S02]  /*24820*/  SYNCS.PHASECHK.TRANS64.TRYWAIT P3, [UR6+0x18000], RZ ;  /* 0x018000ffff0075a7 */ /* 0x000e240008061106 */
[----:B0-----:R-:W-:Y:S05]  /*24830*/  @!P3 BRA `(.L_x_8) ;  /* 0xfffffffc00f8b947 */ /* 0x001fea000383ffff */
[----:B------:R-:W-:Y:S05]  /*24840*/  BRA `(.L_x_7) ;  /* 0xfffffe6000387947 */ /* 0x000fea000383ffff */
.L_x_15:
[----:B------:R-:W1:Y:S02]  /*24850*/  SYNCS.PHASECHK.TRANS64.TRYWAIT P1, [UR6+0x28010], RZ ;  /* 0x028010ffff0075a7 */ /* 0x000e640008021106 */
[----:B-1----:R-:W-:Y:S05]  /*24860*/  @!P1 BRA `(.L_x_15) ;  /* 0xfffffffc00f89947 */ /* 0x002fea000383ffff */
[----:B------:R-:W-:Y:S05]  /*24870*/  BRA `(.L_x_24) ;  /* 0xffffff0c00187947 */ /* 0x000fea000383ffff */
.L_x_16:
[----:B------:R-:W0:Y:S02]  /*24880*/  SYNCS.PHASECHK.TRANS64.TRYWAIT P1, [UR4], R68 ;  /* 0x00000044ff0075a7 */ /* 0x000e240008021104 */
[----:B0-----:R-:W-:Y:S05]  /*24890*/  @!P1 BRA `(.L_x_16) ;  /* 0xfffffffc00f89947 */ /* 0x001fea000383ffff */
[----:B------:R-:W-:Y:S05]  /*248a0*/  BRA `(.L_x_25) ;  /* 0xffffff1400d07947 */ /* 0x000fea000383ffff */
.L_x_20:
[----:B------:R-:W0:Y:S02]  /*248b0*/  SYNCS.PHASECHK.TRANS64.TRYWAIT P2, [UR4], R6 ;  /* 0x00000006ff0075a7 */ /* 0x000e240008041104 */
[----:B0-----:R-:W-:Y:S05]  /*248c0*/  @!P2 BRA `(.L_x_20) ;  /* 0xfffffffc00f8a947 */ /* 0x001fea000383ffff */
[----:B------:R-:W-:Y:S05]  /*248d0*/  BRA `(.L_x_19) ;  /* 0xffffff6400d07947 */ /* 0x000fea000383ffff */
        .weak           $__internal_0_$__cuda_sm10x_tcgen05_guardrail_trap_col_being_dealloced_not_returned_by_alloc
        .type           $__internal_0_$__cuda_sm10x_tcgen05_guardrail_trap_col_being_dealloced_not_returned_by_alloc,@function
        .size           $__internal_0_$__cuda_sm10x_tcgen05_guardrail_trap_col_being_dealloced_not_returned_by_alloc,($__internal_1_$__cuda_sm10x_tcgen05_guardrail_trap_phase_invalid_during_alloc - $__internal_0_$__cuda_sm10x_tcgen05_guardrail_trap_col_being_dealloced_not_returned_by_alloc)
$__internal_0_$__cuda_sm10x_tcgen05_guardrail_trap_col_being_dealloced_not_returned_by_alloc:
[----:B------:R-:W-:Y:S05]  /*248e0*/  BPT.TRAP 0x1 ;  /* 0x000000040000795c */ /* 0x000fea0000300000 */
[----:B------:R-:W-:-:S04]  /*248f0*/  MOV R3, 0x0 ;  /* 0x0000000000037802 */ /* 0x000fc80000000f00 */
[----:B------:R-:W-:Y:S05]  /*24900*/  RET.REL.NODEC R2 `(attn_fwd) ;  /* 0xfffffdb402bc7950 */ /* 0x000fea0003c3ffff */
        .weak           $__internal_1_$__cuda_sm10x_tcgen05_guardrail_trap_phase_invalid_during_alloc
        .type           $__internal_1_$__cuda_sm10x_tcgen05_guardrail_trap_phase_invalid_during_alloc,@function
        .size           $__internal_1_$__cuda_sm10x_tcgen05_guardrail_trap_phase_invalid_during_alloc,($__internal_2_$__cuda_sm10x_tcgen05_guardrail_trap_unallocated_columns_being_dealloced - $__internal_1_$__cuda_sm10x_tcgen05_guardrail_trap_phase_invalid_during_alloc)
$__internal_1_$__cuda_sm10x_tcgen05_guardrail_trap_phase_invalid_during_alloc:
[----:B------:R-:W-:Y:S05]  /*24910*/  BPT.TRAP 0x1 ;  /* 0x000000040000795c */ /* 0x000fea0000300000 */
[----:B------:R-:W-:-:S04]  /*24920*/  HFMA2 R5, -RZ, RZ, 0, 0 ;  /* 0x00000000ff057431 */ /* 0x000fc800000001ff */
[----:B------:R-:W-:Y:S05]  /*24930*/  RET.REL.NODEC R4 `(attn_fwd) ;  /* 0xfffffdb404b07950 */ /* 0x000fea0003c3ffff */
        .weak           $__internal_2_$__cuda_sm10x_tcgen05_guardrail_trap_unallocated_columns_being_dealloced
        .type           $__internal_2_$__cuda_sm10x_tcgen05_guardrail_trap_unallocated_columns_being_dealloced,@function
        .size           $__internal_2_$__cuda_sm10x_tcgen05_guardrail_trap_unallocated_columns_being_dealloced,(.L_x_29 - $__internal_2_$__cuda_sm10x_tcgen05_guardrail_trap_unallocated_columns_being_dealloced)
$__internal_2_$__cuda_sm10x_tcgen05_guardrail_trap_unallocated_columns_being_dealloced:
[----:B------:R-:W-:Y:S05]  /*24940*/  BPT.TRAP 0x1 ;  /* 0x000000040000795c */ /* 0x000fea0000300000 */
[----:B------:R-:W-:-:S04]  /*24950*/  MOV R3, 0x0 ;  /* 0x0000000000037802 */ /* 0x000fc80000000f00 */
[----:B------:R-:W-:Y:S05]  /*24960*/  RET.REL.NODEC R2 `(attn_fwd) ;  /* 0xfffffdb402a47950 */ /* 0x000fea0003c3ffff */
.L_x_26:
[----:B------:R-:W-:-:S00]  /*24970*/  BRA `(.L_x_26) ;  /* 0xfffffffc00fc7947 */ /* 0x000fc0000383ffff */
[----:B------:R-:W-:-:S00]  /*24980*/  NOP ;  /* 0x0000000000007918 */ /* 0x000fc00000000000 */
[----:B------:R-:W-:-:S00]  /*24990*/  NOP ;  /* 0x0000000000007918 */ /* 0x000fc00000000000 */
[----:B------:R-:W-:-:S00]  /*249a0*/  NOP ;  /* 0x0000000000007918 */ /* 0x000fc00000000000 */
[----:B------:R-:W-:-:S00]  /*249b0*/  NOP ;  /* 0x0000000000007918 */ /* 0x000fc00000000000 */
[----:B------:R-:W-:-:S00]  /*249c0*/  NOP ;  /* 0x0000000000007918 */ /* 0x000fc00000000000 */
[----:B------:R-:W-:-:S00]  /*249d0*/  NOP ;  /* 0x0000000000007918 */ /* 0x000fc00000000000 */
[----:B------:R-:W-:-:S00]  /*249e0*/  NOP ;  /* 0x0000000000007918 */ /* 0x000fc00000000000 */
[----:B------:R-:W-:-:S00]  /*249f0*/  NOP ;  /* 0x0000000000007918 */ /* 0x000fc00000000000 */
.L_x_29:


//--------------------- .nv.global.init           --------------------------
	.section	.nv.global.init,"aw",@progbits
.nv.global.init:
	.type		_$_str,@object
	.size		_$_str,(.L_3 - _$_str)
_$_str:
        /*0000*/ 	.byte	0x5f, 0x5f, 0x43, 0x55, 0x44, 0x41, 0x5f, 0x46, 0x54, 0x5a, 0x00
.L_3:


//--------------------- .nv.shared.attn_fwd       --------------------------
	.section	.nv.shared.attn_fwd,"aw",@nobits
	.sectionflags	@""
	.align	16
	.zero		1024


//--------------------- .nv.shared.reserved.0     --------------------------
	.section	.nv.shared.reserved.0,"aw",@nobits
	.align	8
	.weak		__nv_reservedSMEM_offset_0_alias
	.size		__nv_reservedSMEM_offset_0_alias, 0, 64
	.other		__nv_reservedSMEM_offset_0_alias,@"STO_CUDA_RESERVED_SHARED STV_DEFAULT"
__nv_reservedSMEM_offset_0_alias:
	.zero		0
.nv.shared.reserved.0:
	.zero		64
	.weak		__nv_reservedSMEM_allocation_phase
	.type		__nv_reservedSMEM_allocation_phase,@object
	.size		__nv_reservedSMEM_allocation_phase,(.L_0 - __nv_reservedSMEM_allocation_phase)
__nv_reservedSMEM_allocation_phase:
	.zero		1
.L_0:
	.zero		7
	.weak		__nv_reservedSMEM_devtool_atexit_pc
	.type		__nv_reservedSMEM_devtool_atexit_pc,@object
	.size		__nv_reservedSMEM_devtool_atexit_pc,(__nv_reservedSMEM_allocation_mask - __nv_reservedSMEM_devtool_atexit_pc)
__nv_reservedSMEM_devtool_atexit_pc:
	.zero		8
	.weak		__nv_reservedSMEM_allocation_mask
	.type		__nv_reservedSMEM_allocation_mask,@object
	.size		__nv_reservedSMEM_allocation_mask,(.L_2 - __nv_reservedSMEM_allocation_mask)
__nv_reservedSMEM_allocation_mask:
	.zero		4
.L_2:


//--------------------- .nv.constant0.attn_fwd    --------------------------
	.section	.nv.constant0.attn_fwd,"a",@progbits
	.sectionflags	@""
	.align	4
.nv.constant0.attn_fwd:
	.zero		1032


//--------------------- SYMBOLS --------------------------

	.type		.nv.reservedSmem.offset0,@object
	.size		.nv.reservedSmem.offset0,0x4
	.type		.nv.reservedSmem.cap,@object
	.size		.nv.reservedSmem.cap,0x4
